//
// Generated by NVIDIA NVVM Compiler
//
// Compiler Build ID: CL-36424714
// Cuda compilation tools, release 13.0, V13.0.88
// Based on NVVM 20.0.0
//

.version 9.0
.target sm_100
.address_size 64

	// .globl	_Z16rank_individualsPA48_iPA48_fPf
.extern .func  (.param .b32 func_retval0) vprintf
(
	.param .b64 vprintf_param_0,
	.param .b64 vprintf_param_1
)
;
.extern .func  (.param .b64 func_retval0) malloc
(
	.param .b64 malloc_param_0
)
;
.extern .func free
(
	.param .b64 free_param_0
)
;
.global .align 4 .b8 precalc_xorwow_matrix[102400];
.global .align 4 .b8 precalc_xorwow_offset_matrix[102400];
.global .align 4 .b8 mrg32k3aM1[2304];
.global .align 4 .b8 mrg32k3aM2[2304];
.global .align 4 .b8 mrg32k3aM1SubSeq[2016];
.global .align 4 .b8 mrg32k3aM2SubSeq[2016];
.global .align 4 .b8 mrg32k3aM1Seq[2304];
.global .align 4 .b8 mrg32k3aM2Seq[2304];
.const .align 8 .b8 __cr_lgamma_table[72];
// _ZZN3cub18CUB_300001_SM_10006detail10radix_sort31DeviceRadixSortSingleTileKernelINS1_5radix10policy_hubIfiyE10Policy1000ELNS0_9SortOrderE0EfiyNS1_21identity_decomposer_tEEEvPKT1_PSA_PKT2_PSE_T3_iiT4_E12temp_storage has been demoted
// _ZZN3cub18CUB_300001_SM_10006detail10radix_sort30DeviceRadixSortHistogramKernelINS1_5radix10policy_hubIfiyE10Policy1000ELNS0_9SortOrderE0EfyNS1_21identity_decomposer_tEEEvPT2_PKT1_SA_iiT3_E12temp_storage has been demoted
// _ZZN3cub18CUB_300001_SM_10006detail10radix_sort33DeviceRadixSortExclusiveSumKernelINS1_5radix10policy_hubIfiyE10Policy1000EyEEvPT0_E12temp_storage has been demoted
// _ZZN3cub18CUB_300001_SM_10006detail10radix_sort29DeviceRadixSortOnesweepKernelINS1_5radix10policy_hubIfiyE10Policy1000ELNS0_9SortOrderE0EfiyiiNS1_21identity_decomposer_tEEEvPT5_SB_PT3_PKSC_PT1_PKSG_PT2_PKSK_T4_iiT6_E1s has been demoted
// _ZZN3cub18CUB_300001_SM_10006detail10radix_sort31DeviceRadixSortSingleTileKernelINS1_5radix10policy_hubIffyE10Policy1000ELNS0_9SortOrderE0EffyNS1_21identity_decomposer_tEEEvPKT1_PSA_PKT2_PSE_T3_iiT4_E12temp_storage has been demoted
// _ZZN3cub18CUB_300001_SM_10006detail10radix_sort30DeviceRadixSortHistogramKernelINS1_5radix10policy_hubIffyE10Policy1000ELNS0_9SortOrderE0EfyNS1_21identity_decomposer_tEEEvPT2_PKT1_SA_iiT3_E12temp_storage has been demoted
// _ZZN3cub18CUB_300001_SM_10006detail10radix_sort33DeviceRadixSortExclusiveSumKernelINS1_5radix10policy_hubIffyE10Policy1000EyEEvPT0_E12temp_storage has been demoted
// _ZZN3cub18CUB_300001_SM_10006detail10radix_sort29DeviceRadixSortOnesweepKernelINS1_5radix10policy_hubIffyE10Policy1000ELNS0_9SortOrderE0EffyiiNS1_21identity_decomposer_tEEEvPT5_SB_PT3_PKSC_PT1_PKSG_PT2_PKSK_T4_iiT6_E1s has been demoted
// _ZZN3cub18CUB_300001_SM_10006detail4scan16DeviceScanKernelINS2_10policy_hubIfffjN4cuda3std3__44plusIvEEE10Policy1000EPfSC_NS0_13ScanTileStateIfLb1EEES9_NS0_8NullTypeEjfLb0ESF_EEvT0_T1_T2_iT3_T4_T5_E12temp_storage has been demoted
// _ZZN3cub18CUB_300001_SM_10006detail4scan16DeviceScanKernelINS2_10policy_hubIfffmN4cuda3std3__44plusIvEEE10Policy1000EPfSC_NS0_13ScanTileStateIfLb1EEES9_NS0_8NullTypeEmfLb0ESF_EEvT0_T1_T2_iT3_T4_T5_E12temp_storage has been demoted
.global .align 1 .b8 _ZN34_INTERNAL_4a880fa0_4_k_cu_0552732c4cuda3std3__45__cpo5beginE[1];
.global .align 1 .b8 _ZN34_INTERNAL_4a880fa0_4_k_cu_0552732c4cuda3std3__45__cpo3endE[1];
.global .align 1 .b8 _ZN34_INTERNAL_4a880fa0_4_k_cu_0552732c4cuda3std3__45__cpo6cbeginE[1];
.global .align 1 .b8 _ZN34_INTERNAL_4a880fa0_4_k_cu_0552732c4cuda3std3__45__cpo4cendE[1];
.global .align 1 .b8 _ZN34_INTERNAL_4a880fa0_4_k_cu_0552732c4cuda3std3__45__cpo6rbeginE[1];
.global .align 1 .b8 _ZN34_INTERNAL_4a880fa0_4_k_cu_0552732c4cuda3std3__45__cpo4rendE[1];
.global .align 1 .b8 _ZN34_INTERNAL_4a880fa0_4_k_cu_0552732c4cuda3std3__45__cpo7crbeginE[1];
.global .align 1 .b8 _ZN34_INTERNAL_4a880fa0_4_k_cu_0552732c4cuda3std3__45__cpo5crendE[1];
.global .align 1 .b8 _ZN34_INTERNAL_4a880fa0_4_k_cu_0552732c4cuda3std3__436_GLOBAL__N__4a880fa0_4_k_cu_0552732c6ignoreE[1];
.global .align 1 .b8 _ZN34_INTERNAL_4a880fa0_4_k_cu_0552732c4cuda3std3__419piecewise_constructE[1];
.global .align 1 .b8 _ZN34_INTERNAL_4a880fa0_4_k_cu_0552732c4cuda3std3__48in_placeE[1];
.global .align 1 .b8 _ZN34_INTERNAL_4a880fa0_4_k_cu_0552732c4cuda3std3__420unreachable_sentinelE[1];
.global .align 1 .b8 _ZN34_INTERNAL_4a880fa0_4_k_cu_0552732c4cuda3std3__47nulloptE[1];
.global .align 1 .b8 _ZN34_INTERNAL_4a880fa0_4_k_cu_0552732c4cuda3std3__48unexpectE[1];
.global .align 1 .b8 _ZN34_INTERNAL_4a880fa0_4_k_cu_0552732c4cuda3std6ranges3__45__cpo4swapE[1];
.global .align 1 .b8 _ZN34_INTERNAL_4a880fa0_4_k_cu_0552732c4cuda3std6ranges3__45__cpo9iter_moveE[1];
.global .align 1 .b8 _ZN34_INTERNAL_4a880fa0_4_k_cu_0552732c4cuda3std6ranges3__45__cpo5beginE[1];
.global .align 1 .b8 _ZN34_INTERNAL_4a880fa0_4_k_cu_0552732c4cuda3std6ranges3__45__cpo3endE[1];
.global .align 1 .b8 _ZN34_INTERNAL_4a880fa0_4_k_cu_0552732c4cuda3std6ranges3__45__cpo6cbeginE[1];
.global .align 1 .b8 _ZN34_INTERNAL_4a880fa0_4_k_cu_0552732c4cuda3std6ranges3__45__cpo4cendE[1];
.global .align 1 .b8 _ZN34_INTERNAL_4a880fa0_4_k_cu_0552732c4cuda3std6ranges3__45__cpo7advanceE[1];
.global .align 1 .b8 _ZN34_INTERNAL_4a880fa0_4_k_cu_0552732c4cuda3std6ranges3__45__cpo9iter_swapE[1];
.global .align 1 .b8 _ZN34_INTERNAL_4a880fa0_4_k_cu_0552732c4cuda3std6ranges3__45__cpo4nextE[1];
.global .align 1 .b8 _ZN34_INTERNAL_4a880fa0_4_k_cu_0552732c4cuda3std6ranges3__45__cpo4prevE[1];
.global .align 1 .b8 _ZN34_INTERNAL_4a880fa0_4_k_cu_0552732c4cuda3std6ranges3__45__cpo4dataE[1];
.global .align 1 .b8 _ZN34_INTERNAL_4a880fa0_4_k_cu_0552732c4cuda3std6ranges3__45__cpo5cdataE[1];
.global .align 1 .b8 _ZN34_INTERNAL_4a880fa0_4_k_cu_0552732c4cuda3std6ranges3__45__cpo4sizeE[1];
.global .align 1 .b8 _ZN34_INTERNAL_4a880fa0_4_k_cu_0552732c4cuda3std6ranges3__45__cpo5ssizeE[1];
.global .align 1 .b8 _ZN34_INTERNAL_4a880fa0_4_k_cu_0552732c4cuda3std6ranges3__45__cpo8distanceE[1];
.global .align 1 .b8 _ZN34_INTERNAL_4a880fa0_4_k_cu_0552732c6thrust24THRUST_300001_SM_1000_NS8cuda_cub3parE[1];
.global .align 1 .b8 _ZN34_INTERNAL_4a880fa0_4_k_cu_0552732c6thrust24THRUST_300001_SM_1000_NS8cuda_cub10par_nosyncE[1];
.global .align 1 .b8 _ZN34_INTERNAL_4a880fa0_4_k_cu_0552732c6thrust24THRUST_300001_SM_1000_NS6system6detail10sequential3seqE[1];
.global .align 1 .b8 _ZN34_INTERNAL_4a880fa0_4_k_cu_0552732c6thrust24THRUST_300001_SM_1000_NS6system3cpp3parE[1];
.global .align 1 .b8 _ZN34_INTERNAL_4a880fa0_4_k_cu_0552732c6thrust24THRUST_300001_SM_1000_NS12placeholders2_1E[1];
.global .align 1 .b8 _ZN34_INTERNAL_4a880fa0_4_k_cu_0552732c6thrust24THRUST_300001_SM_1000_NS12placeholders2_2E[1];
.global .align 1 .b8 _ZN34_INTERNAL_4a880fa0_4_k_cu_0552732c6thrust24THRUST_300001_SM_1000_NS12placeholders2_3E[1];
.global .align 1 .b8 _ZN34_INTERNAL_4a880fa0_4_k_cu_0552732c6thrust24THRUST_300001_SM_1000_NS12placeholders2_4E[1];
.global .align 1 .b8 _ZN34_INTERNAL_4a880fa0_4_k_cu_0552732c6thrust24THRUST_300001_SM_1000_NS12placeholders2_5E[1];
.global .align 1 .b8 _ZN34_INTERNAL_4a880fa0_4_k_cu_0552732c6thrust24THRUST_300001_SM_1000_NS12placeholders2_6E[1];
.global .align 1 .b8 _ZN34_INTERNAL_4a880fa0_4_k_cu_0552732c6thrust24THRUST_300001_SM_1000_NS12placeholders2_7E[1];
.global .align 1 .b8 _ZN34_INTERNAL_4a880fa0_4_k_cu_0552732c6thrust24THRUST_300001_SM_1000_NS12placeholders2_8E[1];
.global .align 1 .b8 _ZN34_INTERNAL_4a880fa0_4_k_cu_0552732c6thrust24THRUST_300001_SM_1000_NS12placeholders2_9E[1];
.global .align 1 .b8 _ZN34_INTERNAL_4a880fa0_4_k_cu_0552732c6thrust24THRUST_300001_SM_1000_NS12placeholders3_10E[1];
.global .align 1 .b8 _ZN34_INTERNAL_4a880fa0_4_k_cu_0552732c6thrust24THRUST_300001_SM_1000_NS3seqE[1];
.global .align 1 .b8 _ZN34_INTERNAL_4a880fa0_4_k_cu_0552732c6thrust24THRUST_300001_SM_1000_NS6deviceE[1];
.global .align 1 .b8 $str[56] = {116, 101, 109, 112, 111, 114, 97, 114, 121, 95, 98, 117, 102, 102, 101, 114, 58, 58, 97, 108, 108, 111, 99, 97, 116, 101, 58, 32, 103, 101, 116, 95, 116, 101, 109, 112, 111, 114, 97, 114, 121, 95, 98, 117, 102, 102, 101, 114, 32, 102, 97, 105, 108, 101, 100};
.global .align 1 .b8 $str$8[4] = {37, 115, 10};

.visible .entry _Z16rank_individualsPA48_iPA48_fPf(
	.param .u64 .ptr .align 1 _Z16rank_individualsPA48_iPA48_fPf_param_0,
	.param .u64 .ptr .align 1 _Z16rank_individualsPA48_iPA48_fPf_param_1,
	.param .u64 .ptr .align 1 _Z16rank_individualsPA48_iPA48_fPf_param_2
)
{
	.reg .pred 	%p<2>;
	.reg .b32 	%r<17>;
	.reg .b32 	%f<15>;
	.reg .b64 	%rd<35>;

	ld.param.u64 	%rd7, [_Z16rank_individualsPA48_iPA48_fPf_param_0];
	ld.param.u64 	%rd8, [_Z16rank_individualsPA48_iPA48_fPf_param_1];
	ld.param.u64 	%rd6, [_Z16rank_individualsPA48_iPA48_fPf_param_2];
	cvta.to.global.u64 	%rd1, %rd8;
	cvta.to.global.u64 	%rd9, %rd7;
	mov.u32 	%r9, %tid.x;
	mov.u32 	%r10, %ctaid.x;
	mov.u32 	%r11, %ntid.x;
	mad.lo.s32 	%r1, %r10, %r11, %r9;
	mul.wide.s32 	%rd10, %r1, 192;
	add.s64 	%rd2, %rd9, %rd10;
	ld.global.u32 	%r2, [%rd2];
	add.s64 	%rd34, %rd2, 16;
	mov.f32 	%f14, 0f00000000;
	mov.b32 	%r16, 0;
	mov.u32 	%r15, %r2;
$L__BB0_1:
	ld.global.u32 	%r12, [%rd34+-12];
	mul.wide.s32 	%rd11, %r15, 192;
	add.s64 	%rd12, %rd1, %rd11;
	mul.wide.s32 	%rd13, %r12, 4;
	add.s64 	%rd14, %rd12, %rd13;
	ld.global.f32 	%f5, [%rd14];
	add.f32 	%f6, %f14, %f5;
	ld.global.u32 	%r13, [%rd34+-8];
	mul.wide.s32 	%rd15, %r12, 192;
	add.s64 	%rd16, %rd1, %rd15;
	mul.wide.s32 	%rd17, %r13, 4;
	add.s64 	%rd18, %rd16, %rd17;
	ld.global.f32 	%f7, [%rd18];
	add.f32 	%f8, %f6, %f7;
	ld.global.u32 	%r5, [%rd34+-4];
	mul.wide.s32 	%rd19, %r13, 192;
	add.s64 	%rd20, %rd1, %rd19;
	mul.wide.s32 	%rd21, %r5, 4;
	add.s64 	%rd22, %rd20, %rd21;
	ld.global.f32 	%f9, [%rd22];
	add.f32 	%f2, %f8, %f9;
	setp.eq.s32 	%p1, %r16, 44;
	@%p1 bra 	$L__BB0_3;
	add.s32 	%r16, %r16, 4;
	ld.global.u32 	%r15, [%rd34];
	mul.wide.s32 	%rd23, %r5, 192;
	add.s64 	%rd24, %rd1, %rd23;
	mul.wide.s32 	%rd25, %r15, 4;
	add.s64 	%rd26, %rd24, %rd25;
	ld.global.f32 	%f10, [%rd26];
	add.f32 	%f14, %f2, %f10;
	add.s64 	%rd34, %rd34, 16;
	bra.uni 	$L__BB0_1;
$L__BB0_3:
	cvta.to.global.u64 	%rd27, %rd6;
	ld.global.u32 	%r14, [%rd2+188];
	mul.wide.s32 	%rd28, %r14, 192;
	add.s64 	%rd29, %rd1, %rd28;
	mul.wide.s32 	%rd30, %r2, 4;
	add.s64 	%rd31, %rd29, %rd30;
	ld.global.f32 	%f11, [%rd31];
	add.f32 	%f12, %f2, %f11;
	rcp.rn.f32 	%f13, %f12;
	mul.wide.s32 	%rd32, %r1, 4;
	add.s64 	%rd33, %rd27, %rd32;
	st.global.f32 	[%rd33], %f13;
	ret;

}
	// .globl	_Z21crossover_and_migratePA48_iPfS0_Pi
.visible .entry _Z21crossover_and_migratePA48_iPfS0_Pi(
	.param .u64 .ptr .align 1 _Z21crossover_and_migratePA48_iPfS0_Pi_param_0,
	.param .u64 .ptr .align 1 _Z21crossover_and_migratePA48_iPfS0_Pi_param_1,
	.param .u64 .ptr .align 1 _Z21crossover_and_migratePA48_iPfS0_Pi_param_2,
	.param .u64 .ptr .align 1 _Z21crossover_and_migratePA48_iPfS0_Pi_param_3
)
{
	.local .align 8 .b8 	__local_depot1[16];
	.reg .b64 	%SP;
	.reg .b64 	%SPL;
	.reg .pred 	%p<82>;
	.reg .b32 	%r<631>;
	.reg .b32 	%f<15>;
	.reg .b64 	%rd<368>;

	mov.u64 	%SPL, __local_depot1;
	cvta.local.u64 	%SP, %SPL;
	ld.param.u64 	%rd131, [_Z21crossover_and_migratePA48_iPfS0_Pi_param_0];
	ld.param.u64 	%rd128, [_Z21crossover_and_migratePA48_iPfS0_Pi_param_1];
	cvta.to.global.u64 	%rd1, %rd131;
	cvta.to.global.u64 	%rd2, %rd128;
	add.u64 	%rd3, %SPL, 8;
	mov.u32 	%r68, %ctaid.x;
	mov.u32 	%r69, %tid.x;
	mov.u32 	%r70, %ntid.x;
	mad.lo.s32 	%r1, %r68, %r70, %r69;
	shl.b32 	%r2, %r68, 9;
	cvt.u64.u32 	%rd4, %r2;
	{ // callseq 0, 0
	.param .b64 param0;
	st.param.b64 	[param0], 4;
	.param .b64 retval0;
	call.uni (retval0), 
	malloc, 
	(
	param0
	);
	ld.param.b64 	%rd133, [retval0];
	} // callseq 0
	setp.ne.s64 	%p1, %rd133, 0;
	@%p1 bra 	$L__BB1_2;
	add.u64 	%rd301, %SP, 0;
	add.u64 	%rd302, %SPL, 0;
	{ // callseq 14, 0
	.param .b64 param0;
	st.param.b64 	[param0], 0;
	call.uni 
	free, 
	(
	param0
	);
	} // callseq 14
	mov.u64 	%rd303, $str;
	cvta.global.u64 	%rd304, %rd303;
	st.local.u64 	[%rd302], %rd304;
	mov.u64 	%rd305, $str$8;
	cvta.global.u64 	%rd306, %rd305;
	{ // callseq 15, 0
	.param .b64 param0;
	st.param.b64 	[param0], %rd306;
	.param .b64 param1;
	st.param.b64 	[param1], %rd301;
	.param .b32 retval0;
	call.uni (retval0), 
	vprintf, 
	(
	param0, 
	param1
	);
	ld.param.b32 	%r623, [retval0];
	} // callseq 15
	// begin inline asm
	trap;
	// end inline asm
$L__BB1_2:
	{ // callseq 1, 0
	.param .b64 param0;
	st.param.b64 	[param0], 8;
	.param .b64 retval0;
	call.uni (retval0), 
	malloc, 
	(
	param0
	);
	ld.param.b64 	%rd134, [retval0];
	} // callseq 1
	setp.eq.s64 	%p2, %rd134, 0;
	@%p2 bra 	$L__BB1_135;
	add.s32 	%r71, %r2, 512;
	cvt.s64.s32 	%rd136, %r71;
	sub.s64 	%rd7, %rd136, %rd4;
	setp.gt.s64 	%p3, %rd7, 0;
	mov.b64 	%rd312, 0;
	@%p3 bra 	$L__BB1_4;
	bra.uni 	$L__BB1_6;
$L__BB1_4:
	ld.f32 	%f1, [%rd133];
	mov.b64 	%rd312, 0;
	mov.u64 	%rd311, %rd7;
$L__BB1_5:
	sub.s64 	%rd138, %rd311, %rd312;
	shr.u64 	%rd139, %rd138, 63;
	add.s64 	%rd140, %rd138, %rd139;
	shr.s64 	%rd141, %rd140, 1;
	add.s64 	%rd142, %rd141, %rd312;
	add.s64 	%rd143, %rd142, %rd4;
	shl.b64 	%rd144, %rd143, 2;
	add.s64 	%rd145, %rd2, %rd144;
	ld.global.f32 	%f3, [%rd145];
	setp.geu.f32 	%p4, %f3, %f1;
	add.s64 	%rd146, %rd142, 1;
	selp.b64 	%rd311, %rd142, %rd311, %p4;
	selp.b64 	%rd312, %rd312, %rd146, %p4;
	setp.lt.s64 	%p5, %rd312, %rd311;
	@%p5 bra 	$L__BB1_5;
$L__BB1_6:
	ld.param.u64 	%rd308, [_Z21crossover_and_migratePA48_iPfS0_Pi_param_3];
	st.u64 	[%rd134], %rd312;
	{ // callseq 2, 0
	.param .b64 param0;
	st.param.b64 	[param0], %rd134;
	call.uni 
	free, 
	(
	param0
	);
	} // callseq 2
	{ // callseq 3, 0
	.param .b64 param0;
	st.param.b64 	[param0], %rd133;
	call.uni 
	free, 
	(
	param0
	);
	} // callseq 3
	cvt.s64.s32 	%rd147, %rd4;
	cvta.to.global.u64 	%rd148, %rd308;
	shl.b64 	%rd149, %rd147, 2;
	add.s64 	%rd13, %rd148, %rd149;
	ld.global.u32 	%r3, [%rd13];
	{ // callseq 4, 0
	.param .b64 param0;
	st.param.b64 	[param0], 4;
	.param .b64 retval0;
	call.uni (retval0), 
	malloc, 
	(
	param0
	);
	ld.param.b64 	%rd150, [retval0];
	} // callseq 4
	setp.ne.s64 	%p6, %rd150, 0;
	@%p6 bra 	$L__BB1_8;
	add.u64 	%rd289, %SP, 0;
	add.u64 	%rd290, %SPL, 0;
	{ // callseq 10, 0
	.param .b64 param0;
	st.param.b64 	[param0], 0;
	call.uni 
	free, 
	(
	param0
	);
	} // callseq 10
	mov.u64 	%rd291, $str;
	cvta.global.u64 	%rd292, %rd291;
	st.local.u64 	[%rd290], %rd292;
	mov.u64 	%rd293, $str$8;
	cvta.global.u64 	%rd294, %rd293;
	{ // callseq 11, 0
	.param .b64 param0;
	st.param.b64 	[param0], %rd294;
	.param .b64 param1;
	st.param.b64 	[param1], %rd289;
	.param .b32 retval0;
	call.uni (retval0), 
	vprintf, 
	(
	param0, 
	param1
	);
	ld.param.b32 	%r619, [retval0];
	} // callseq 11
	// begin inline asm
	trap;
	// end inline asm
$L__BB1_8:
	{ // callseq 5, 0
	.param .b64 param0;
	st.param.b64 	[param0], 8;
	.param .b64 retval0;
	call.uni (retval0), 
	malloc, 
	(
	param0
	);
	ld.param.b64 	%rd151, [retval0];
	} // callseq 5
	setp.eq.s64 	%p7, %rd151, 0;
	@%p7 bra 	$L__BB1_136;
	setp.gt.s64 	%p8, %rd7, 0;
	mov.b64 	%rd315, 0;
	@%p8 bra 	$L__BB1_10;
	bra.uni 	$L__BB1_12;
$L__BB1_10:
	ld.f32 	%f2, [%rd150];
	mov.b64 	%rd315, 0;
$L__BB1_11:
	sub.s64 	%rd154, %rd7, %rd315;
	shr.u64 	%rd155, %rd154, 63;
	add.s64 	%rd156, %rd154, %rd155;
	shr.s64 	%rd157, %rd156, 1;
	add.s64 	%rd158, %rd157, %rd315;
	add.s64 	%rd159, %rd158, %rd4;
	shl.b64 	%rd160, %rd159, 2;
	add.s64 	%rd161, %rd2, %rd160;
	ld.global.f32 	%f4, [%rd161];
	setp.geu.f32 	%p9, %f4, %f2;
	add.s64 	%rd162, %rd158, 1;
	selp.b64 	%rd7, %rd158, %rd7, %p9;
	selp.b64 	%rd315, %rd315, %rd162, %p9;
	setp.lt.s64 	%p10, %rd315, %rd7;
	@%p10 bra 	$L__BB1_11;
$L__BB1_12:
	st.u64 	[%rd151], %rd315;
	{ // callseq 6, 0
	.param .b64 param0;
	st.param.b64 	[param0], %rd151;
	call.uni 
	free, 
	(
	param0
	);
	} // callseq 6
	{ // callseq 7, 0
	.param .b64 param0;
	st.param.b64 	[param0], %rd150;
	call.uni 
	free, 
	(
	param0
	);
	} // callseq 7
	ld.global.s32 	%rd21, [%rd13];
	mov.b32 	%r73, 0;
	st.local.v2.u32 	[%rd3], {%r73, %r73};
	mov.b32 	%r625, 256;
	cvt.u32.u64 	%r74, %rd4;
	bra.uni 	$L__BB1_29;
$L__BB1_13:
	ld.global.u32 	%r77, [%rd22+4];
	setp.eq.s32 	%p12, %r1, %r77;
	@%p12 bra 	$L__BB1_134;
	ld.global.u32 	%r78, [%rd22+8];
	setp.eq.s32 	%p13, %r1, %r78;
	@%p13 bra 	$L__BB1_134;
	ld.global.u32 	%r79, [%rd22+12];
	setp.eq.s32 	%p14, %r1, %r79;
	@%p14 bra 	$L__BB1_134;
	ld.global.u32 	%r80, [%rd22+16];
	setp.eq.s32 	%p15, %r1, %r80;
	@%p15 bra 	$L__BB1_134;
	ld.global.u32 	%r81, [%rd22+20];
	setp.eq.s32 	%p16, %r1, %r81;
	@%p16 bra 	$L__BB1_134;
	ld.global.u32 	%r82, [%rd22+24];
	setp.eq.s32 	%p17, %r1, %r82;
	@%p17 bra 	$L__BB1_134;
	ld.global.u32 	%r83, [%rd22+28];
	setp.eq.s32 	%p18, %r1, %r83;
	@%p18 bra 	$L__BB1_134;
	ld.global.u32 	%r84, [%rd22+32];
	setp.eq.s32 	%p19, %r1, %r84;
	@%p19 bra 	$L__BB1_134;
	ld.global.u32 	%r85, [%rd22+36];
	setp.eq.s32 	%p20, %r1, %r85;
	@%p20 bra 	$L__BB1_134;
	ld.global.u32 	%r86, [%rd22+40];
	setp.eq.s32 	%p21, %r1, %r86;
	@%p21 bra 	$L__BB1_134;
	ld.global.u32 	%r87, [%rd22+44];
	setp.eq.s32 	%p22, %r1, %r87;
	@%p22 bra 	$L__BB1_134;
	ld.global.u32 	%r88, [%rd22+48];
	setp.eq.s32 	%p23, %r1, %r88;
	@%p23 bra 	$L__BB1_134;
	ld.global.u32 	%r89, [%rd22+52];
	setp.eq.s32 	%p24, %r1, %r89;
	@%p24 bra 	$L__BB1_134;
	ld.global.u32 	%r90, [%rd22+56];
	setp.eq.s32 	%p25, %r1, %r90;
	@%p25 bra 	$L__BB1_134;
	ld.global.u32 	%r91, [%rd22+60];
	setp.eq.s32 	%p26, %r1, %r91;
	@%p26 bra 	$L__BB1_134;
	add.s32 	%r625, %r625, 16;
	setp.eq.s32 	%p27, %r625, 512;
	@%p27 bra 	$L__BB1_30;
$L__BB1_29:
	ld.param.u64 	%rd309, [_Z21crossover_and_migratePA48_iPfS0_Pi_param_3];
	add.s32 	%r75, %r74, %r625;
	cvta.to.global.u64 	%rd163, %rd309;
	mul.wide.u32 	%rd164, %r75, 4;
	add.s64 	%rd22, %rd163, %rd164;
	ld.global.u32 	%r76, [%rd22];
	setp.eq.s32 	%p11, %r1, %r76;
	@%p11 bra 	$L__BB1_134;
	bra.uni 	$L__BB1_13;
$L__BB1_30:
	ld.param.u64 	%rd307, [_Z21crossover_and_migratePA48_iPfS0_Pi_param_2];
	xor.b32  	%r92, %r1, -1429050551;
	mul.lo.s32 	%r93, %r92, 1099087573;
	add.s32 	%r94, %r93, 123456789;
	xor.b32  	%r95, %r93, 362436069;
	add.s32 	%r96, %r93, 5783321;
	shr.u32 	%r97, %r94, 2;
	xor.b32  	%r98, %r97, %r94;
	shl.b32 	%r99, %r96, 4;
	shl.b32 	%r100, %r98, 1;
	xor.b32  	%r101, %r99, %r100;
	xor.b32  	%r102, %r101, %r96;
	xor.b32  	%r103, %r102, %r98;
	shr.u32 	%r104, %r95, 2;
	xor.b32  	%r105, %r104, %r95;
	shl.b32 	%r106, %r105, 1;
	shl.b32 	%r107, %r103, 4;
	xor.b32  	%r108, %r106, %r107;
	xor.b32  	%r109, %r108, %r105;
	xor.b32  	%r110, %r109, %r103;
	cvta.to.global.u64 	%rd165, %rd307;
	mul.wide.s32 	%rd166, %r1, 192;
	add.s64 	%rd23, %rd165, %rd166;
	setp.gt.s32 	%p28, %r1, -1;
	selp.b32 	%r111, -644748465, -1947113066, %p28;
	add.s32 	%r112, %r111, %r93;
	add.s32 	%r113, %r112, 6615241;
	add.s32 	%r114, %r111, 521288629;
	xor.b32  	%r115, %r111, 88675123;
	shr.u32 	%r116, %r114, 2;
	xor.b32  	%r117, %r116, %r114;
	shl.b32 	%r118, %r110, 4;
	shl.b32 	%r119, %r117, 1;
	xor.b32  	%r120, %r119, %r118;
	xor.b32  	%r121, %r120, %r117;
	xor.b32  	%r122, %r121, %r110;
	add.s32 	%r123, %r113, %r122;
	add.s32 	%r124, %r123, 1087311;
	cvt.rn.f32.u32 	%f5, %r124;
	fma.rn.f32 	%f6, %f5, 0f2F800000, 0f2F000000;
	mul.f32 	%f7, %f6, 0f42400000;
	cvt.rpi.f32.f32 	%f8, %f7;
	add.f32 	%f9, %f8, 0fBF800000;
	cvt.rzi.s32.f32 	%r125, %f9;
	shr.u32 	%r126, %r115, 2;
	xor.b32  	%r127, %r126, %r115;
	shl.b32 	%r128, %r122, 4;
	shl.b32 	%r129, %r127, 1;
	xor.b32  	%r130, %r129, %r128;
	xor.b32  	%r131, %r130, %r127;
	xor.b32  	%r132, %r131, %r122;
	add.s32 	%r133, %r113, %r132;
	add.s32 	%r134, %r133, 1449748;
	cvt.rn.f32.u32 	%f10, %r134;
	fma.rn.f32 	%f11, %f10, 0f2F800000, 0f2F000000;
	mul.f32 	%f12, %f11, 0f42400000;
	cvt.rpi.f32.f32 	%f13, %f12;
	add.f32 	%f14, %f13, 0fBF800000;
	cvt.rzi.s32.f32 	%r135, %f14;
	min.s32 	%r6, %r125, %r135;
	max.s32 	%r7, %r125, %r135;
	setp.ge.s32 	%p29, %r6, %r7;
	mov.u64 	%rd320, %rd23;
	@%p29 bra 	$L__BB1_37;
	sub.s32 	%r136, %r7, %r6;
	and.b32  	%r8, %r136, 3;
	setp.eq.s32 	%p30, %r8, 0;
	mov.u32 	%r628, %r6;
	mov.u64 	%rd320, %rd23;
	@%p30 bra 	$L__BB1_34;
	mul.wide.s32 	%rd168, %r3, 192;
	add.s64 	%rd24, %rd1, %rd168;
	neg.s32 	%r626, %r8;
	mov.u32 	%r628, %r6;
	mov.u64 	%rd316, %rd23;
$L__BB1_33:
	.pragma "nounroll";
	mul.wide.s32 	%rd169, %r628, 4;
	add.s64 	%rd170, %rd24, %rd169;
	ld.global.u32 	%r137, [%rd170];
	add.s64 	%rd320, %rd316, 4;
	st.global.u32 	[%rd316], %r137;
	and.b32  	%r138, %r137, 31;
	mov.b32 	%r139, 1;
	shl.b32 	%r140, %r139, %r138;
	shr.s32 	%r141, %r137, 31;
	shr.u32 	%r142, %r141, 27;
	add.s32 	%r143, %r137, %r142;
	shr.s32 	%r144, %r143, 5;
	mul.wide.s32 	%rd171, %r144, 4;
	add.s64 	%rd172, %rd3, %rd171;
	ld.local.u32 	%r145, [%rd172];
	or.b32  	%r146, %r140, %r145;
	st.local.u32 	[%rd172], %r146;
	add.s32 	%r628, %r628, 1;
	add.s32 	%r626, %r626, 1;
	setp.ne.s32 	%p31, %r626, 0;
	mov.u64 	%rd316, %rd320;
	@%p31 bra 	$L__BB1_33;
$L__BB1_34:
	sub.s32 	%r147, %r6, %r7;
	setp.gt.u32 	%p32, %r147, -4;
	@%p32 bra 	$L__BB1_37;
	sub.s32 	%r629, %r628, %r7;
	mul.wide.s32 	%rd173, %r3, 192;
	add.s64 	%rd174, %rd173, %rd1;
	add.s64 	%rd29, %rd174, 8;
	mov.u64 	%rd319, %rd320;
$L__BB1_36:
	mul.wide.s32 	%rd175, %r628, 4;
	add.s64 	%rd176, %rd29, %rd175;
	ld.global.u32 	%r148, [%rd176+-8];
	st.global.u32 	[%rd319], %r148;
	and.b32  	%r149, %r148, 31;
	mov.b32 	%r150, 1;
	shl.b32 	%r151, %r150, %r149;
	shr.s32 	%r152, %r148, 31;
	shr.u32 	%r153, %r152, 27;
	add.s32 	%r154, %r148, %r153;
	shr.s32 	%r155, %r154, 5;
	mul.wide.s32 	%rd177, %r155, 4;
	add.s64 	%rd178, %rd3, %rd177;
	ld.local.u32 	%r156, [%rd178];
	or.b32  	%r157, %r151, %r156;
	st.local.u32 	[%rd178], %r157;
	ld.global.u32 	%r158, [%rd176+-4];
	st.global.u32 	[%rd319+4], %r158;
	and.b32  	%r159, %r158, 31;
	shl.b32 	%r160, %r150, %r159;
	shr.s32 	%r161, %r158, 31;
	shr.u32 	%r162, %r161, 27;
	add.s32 	%r163, %r158, %r162;
	shr.s32 	%r164, %r163, 5;
	mul.wide.s32 	%rd179, %r164, 4;
	add.s64 	%rd180, %rd3, %rd179;
	ld.local.u32 	%r165, [%rd180];
	or.b32  	%r166, %r160, %r165;
	st.local.u32 	[%rd180], %r166;
	ld.global.u32 	%r167, [%rd176];
	st.global.u32 	[%rd319+8], %r167;
	and.b32  	%r168, %r167, 31;
	shl.b32 	%r169, %r150, %r168;
	shr.s32 	%r170, %r167, 31;
	shr.u32 	%r171, %r170, 27;
	add.s32 	%r172, %r167, %r171;
	shr.s32 	%r173, %r172, 5;
	mul.wide.s32 	%rd181, %r173, 4;
	add.s64 	%rd182, %rd3, %rd181;
	ld.local.u32 	%r174, [%rd182];
	or.b32  	%r175, %r169, %r174;
	st.local.u32 	[%rd182], %r175;
	ld.global.u32 	%r176, [%rd176+4];
	add.s64 	%rd320, %rd319, 16;
	st.global.u32 	[%rd319+12], %r176;
	and.b32  	%r177, %r176, 31;
	shl.b32 	%r178, %r150, %r177;
	shr.s32 	%r179, %r176, 31;
	shr.u32 	%r180, %r179, 27;
	add.s32 	%r181, %r176, %r180;
	shr.s32 	%r182, %r181, 5;
	mul.wide.s32 	%rd183, %r182, 4;
	add.s64 	%rd184, %rd3, %rd183;
	ld.local.u32 	%r183, [%rd184];
	or.b32  	%r184, %r178, %r183;
	st.local.u32 	[%rd184], %r184;
	add.s32 	%r628, %r628, 4;
	add.s32 	%r629, %r629, 4;
	setp.ne.s32 	%p33, %r629, 0;
	mov.u64 	%rd319, %rd320;
	@%p33 bra 	$L__BB1_36;
$L__BB1_37:
	mad.lo.s64 	%rd33, %rd21, 192, %rd1;
	ld.global.u32 	%r20, [%rd33];
	shr.s32 	%r185, %r20, 31;
	shr.u32 	%r186, %r185, 27;
	add.s32 	%r187, %r20, %r186;
	shr.s32 	%r188, %r187, 5;
	mul.wide.s32 	%rd185, %r188, 4;
	add.s64 	%rd186, %rd3, %rd185;
	ld.local.u32 	%r189, [%rd186];
	and.b32  	%r190, %r20, 31;
	shr.u32 	%r191, %r189, %r190;
	and.b32  	%r192, %r191, 1;
	setp.eq.b32 	%p34, %r192, 1;
	@%p34 bra 	$L__BB1_39;
	add.s64 	%rd34, %rd320, 4;
	st.global.u32 	[%rd320], %r20;
	mov.u64 	%rd320, %rd34;
$L__BB1_39:
	ld.global.u32 	%r21, [%rd33+4];
	shr.s32 	%r193, %r21, 31;
	shr.u32 	%r194, %r193, 27;
	add.s32 	%r195, %r21, %r194;
	shr.s32 	%r196, %r195, 5;
	mul.wide.s32 	%rd187, %r196, 4;
	add.s64 	%rd188, %rd3, %rd187;
	ld.local.u32 	%r197, [%rd188];
	and.b32  	%r198, %r21, 31;
	shr.u32 	%r199, %r197, %r198;
	and.b32  	%r200, %r199, 1;
	setp.eq.b32 	%p35, %r200, 1;
	@%p35 bra 	$L__BB1_41;
	add.s64 	%rd36, %rd320, 4;
	st.global.u32 	[%rd320], %r21;
	mov.u64 	%rd320, %rd36;
$L__BB1_41:
	ld.global.u32 	%r22, [%rd33+8];
	shr.s32 	%r201, %r22, 31;
	shr.u32 	%r202, %r201, 27;
	add.s32 	%r203, %r22, %r202;
	shr.s32 	%r204, %r203, 5;
	mul.wide.s32 	%rd189, %r204, 4;
	add.s64 	%rd190, %rd3, %rd189;
	ld.local.u32 	%r205, [%rd190];
	and.b32  	%r206, %r22, 31;
	shr.u32 	%r207, %r205, %r206;
	and.b32  	%r208, %r207, 1;
	setp.eq.b32 	%p36, %r208, 1;
	@%p36 bra 	$L__BB1_43;
	add.s64 	%rd38, %rd320, 4;
	st.global.u32 	[%rd320], %r22;
	mov.u64 	%rd320, %rd38;
$L__BB1_43:
	ld.global.u32 	%r23, [%rd33+12];
	shr.s32 	%r209, %r23, 31;
	shr.u32 	%r210, %r209, 27;
	add.s32 	%r211, %r23, %r210;
	shr.s32 	%r212, %r211, 5;
	mul.wide.s32 	%rd191, %r212, 4;
	add.s64 	%rd192, %rd3, %rd191;
	ld.local.u32 	%r213, [%rd192];
	and.b32  	%r214, %r23, 31;
	shr.u32 	%r215, %r213, %r214;
	and.b32  	%r216, %r215, 1;
	setp.eq.b32 	%p37, %r216, 1;
	@%p37 bra 	$L__BB1_45;
	add.s64 	%rd40, %rd320, 4;
	st.global.u32 	[%rd320], %r23;
	mov.u64 	%rd320, %rd40;
$L__BB1_45:
	ld.global.u32 	%r24, [%rd33+16];
	shr.s32 	%r217, %r24, 31;
	shr.u32 	%r218, %r217, 27;
	add.s32 	%r219, %r24, %r218;
	shr.s32 	%r220, %r219, 5;
	mul.wide.s32 	%rd193, %r220, 4;
	add.s64 	%rd194, %rd3, %rd193;
	ld.local.u32 	%r221, [%rd194];
	and.b32  	%r222, %r24, 31;
	shr.u32 	%r223, %r221, %r222;
	and.b32  	%r224, %r223, 1;
	setp.eq.b32 	%p38, %r224, 1;
	@%p38 bra 	$L__BB1_47;
	add.s64 	%rd42, %rd320, 4;
	st.global.u32 	[%rd320], %r24;
	mov.u64 	%rd320, %rd42;
$L__BB1_47:
	ld.global.u32 	%r25, [%rd33+20];
	shr.s32 	%r225, %r25, 31;
	shr.u32 	%r226, %r225, 27;
	add.s32 	%r227, %r25, %r226;
	shr.s32 	%r228, %r227, 5;
	mul.wide.s32 	%rd195, %r228, 4;
	add.s64 	%rd196, %rd3, %rd195;
	ld.local.u32 	%r229, [%rd196];
	and.b32  	%r230, %r25, 31;
	shr.u32 	%r231, %r229, %r230;
	and.b32  	%r232, %r231, 1;
	setp.eq.b32 	%p39, %r232, 1;
	@%p39 bra 	$L__BB1_49;
	add.s64 	%rd44, %rd320, 4;
	st.global.u32 	[%rd320], %r25;
	mov.u64 	%rd320, %rd44;
$L__BB1_49:
	ld.global.u32 	%r26, [%rd33+24];
	shr.s32 	%r233, %r26, 31;
	shr.u32 	%r234, %r233, 27;
	add.s32 	%r235, %r26, %r234;
	shr.s32 	%r236, %r235, 5;
	mul.wide.s32 	%rd197, %r236, 4;
	add.s64 	%rd198, %rd3, %rd197;
	ld.local.u32 	%r237, [%rd198];
	and.b32  	%r238, %r26, 31;
	shr.u32 	%r239, %r237, %r238;
	and.b32  	%r240, %r239, 1;
	setp.eq.b32 	%p40, %r240, 1;
	@%p40 bra 	$L__BB1_51;
	add.s64 	%rd46, %rd320, 4;
	st.global.u32 	[%rd320], %r26;
	mov.u64 	%rd320, %rd46;
$L__BB1_51:
	ld.global.u32 	%r27, [%rd33+28];
	shr.s32 	%r241, %r27, 31;
	shr.u32 	%r242, %r241, 27;
	add.s32 	%r243, %r27, %r242;
	shr.s32 	%r244, %r243, 5;
	mul.wide.s32 	%rd199, %r244, 4;
	add.s64 	%rd200, %rd3, %rd199;
	ld.local.u32 	%r245, [%rd200];
	and.b32  	%r246, %r27, 31;
	shr.u32 	%r247, %r245, %r246;
	and.b32  	%r248, %r247, 1;
	setp.eq.b32 	%p41, %r248, 1;
	@%p41 bra 	$L__BB1_53;
	add.s64 	%rd48, %rd320, 4;
	st.global.u32 	[%rd320], %r27;
	mov.u64 	%rd320, %rd48;
$L__BB1_53:
	ld.global.u32 	%r28, [%rd33+32];
	shr.s32 	%r249, %r28, 31;
	shr.u32 	%r250, %r249, 27;
	add.s32 	%r251, %r28, %r250;
	shr.s32 	%r252, %r251, 5;
	mul.wide.s32 	%rd201, %r252, 4;
	add.s64 	%rd202, %rd3, %rd201;
	ld.local.u32 	%r253, [%rd202];
	and.b32  	%r254, %r28, 31;
	shr.u32 	%r255, %r253, %r254;
	and.b32  	%r256, %r255, 1;
	setp.eq.b32 	%p42, %r256, 1;
	@%p42 bra 	$L__BB1_55;
	add.s64 	%rd50, %rd320, 4;
	st.global.u32 	[%rd320], %r28;
	mov.u64 	%rd320, %rd50;
$L__BB1_55:
	ld.global.u32 	%r29, [%rd33+36];
	shr.s32 	%r257, %r29, 31;
	shr.u32 	%r258, %r257, 27;
	add.s32 	%r259, %r29, %r258;
	shr.s32 	%r260, %r259, 5;
	mul.wide.s32 	%rd203, %r260, 4;
	add.s64 	%rd204, %rd3, %rd203;
	ld.local.u32 	%r261, [%rd204];
	and.b32  	%r262, %r29, 31;
	shr.u32 	%r263, %r261, %r262;
	and.b32  	%r264, %r263, 1;
	setp.eq.b32 	%p43, %r264, 1;
	@%p43 bra 	$L__BB1_57;
	add.s64 	%rd52, %rd320, 4;
	st.global.u32 	[%rd320], %r29;
	mov.u64 	%rd320, %rd52;
$L__BB1_57:
	ld.global.u32 	%r30, [%rd33+40];
	shr.s32 	%r265, %r30, 31;
	shr.u32 	%r266, %r265, 27;
	add.s32 	%r267, %r30, %r266;
	shr.s32 	%r268, %r267, 5;
	mul.wide.s32 	%rd205, %r268, 4;
	add.s64 	%rd206, %rd3, %rd205;
	ld.local.u32 	%r269, [%rd206];
	and.b32  	%r270, %r30, 31;
	shr.u32 	%r271, %r269, %r270;
	and.b32  	%r272, %r271, 1;
	setp.eq.b32 	%p44, %r272, 1;
	@%p44 bra 	$L__BB1_59;
	add.s64 	%rd54, %rd320, 4;
	st.global.u32 	[%rd320], %r30;
	mov.u64 	%rd320, %rd54;
$L__BB1_59:
	ld.global.u32 	%r31, [%rd33+44];
	shr.s32 	%r273, %r31, 31;
	shr.u32 	%r274, %r273, 27;
	add.s32 	%r275, %r31, %r274;
	shr.s32 	%r276, %r275, 5;
	mul.wide.s32 	%rd207, %r276, 4;
	add.s64 	%rd208, %rd3, %rd207;
	ld.local.u32 	%r277, [%rd208];
	and.b32  	%r278, %r31, 31;
	shr.u32 	%r279, %r277, %r278;
	and.b32  	%r280, %r279, 1;
	setp.eq.b32 	%p45, %r280, 1;
	@%p45 bra 	$L__BB1_61;
	add.s64 	%rd56, %rd320, 4;
	st.global.u32 	[%rd320], %r31;
	mov.u64 	%rd320, %rd56;
$L__BB1_61:
	ld.global.u32 	%r32, [%rd33+48];
	shr.s32 	%r281, %r32, 31;
	shr.u32 	%r282, %r281, 27;
	add.s32 	%r283, %r32, %r282;
	shr.s32 	%r284, %r283, 5;
	mul.wide.s32 	%rd209, %r284, 4;
	add.s64 	%rd210, %rd3, %rd209;
	ld.local.u32 	%r285, [%rd210];
	and.b32  	%r286, %r32, 31;
	shr.u32 	%r287, %r285, %r286;
	and.b32  	%r288, %r287, 1;
	setp.eq.b32 	%p46, %r288, 1;
	@%p46 bra 	$L__BB1_63;
	add.s64 	%rd58, %rd320, 4;
	st.global.u32 	[%rd320], %r32;
	mov.u64 	%rd320, %rd58;
$L__BB1_63:
	ld.global.u32 	%r33, [%rd33+52];
	shr.s32 	%r289, %r33, 31;
	shr.u32 	%r290, %r289, 27;
	add.s32 	%r291, %r33, %r290;
	shr.s32 	%r292, %r291, 5;
	mul.wide.s32 	%rd211, %r292, 4;
	add.s64 	%rd212, %rd3, %rd211;
	ld.local.u32 	%r293, [%rd212];
	and.b32  	%r294, %r33, 31;
	shr.u32 	%r295, %r293, %r294;
	and.b32  	%r296, %r295, 1;
	setp.eq.b32 	%p47, %r296, 1;
	@%p47 bra 	$L__BB1_65;
	add.s64 	%rd60, %rd320, 4;
	st.global.u32 	[%rd320], %r33;
	mov.u64 	%rd320, %rd60;
$L__BB1_65:
	ld.global.u32 	%r34, [%rd33+56];
	shr.s32 	%r297, %r34, 31;
	shr.u32 	%r298, %r297, 27;
	add.s32 	%r299, %r34, %r298;
	shr.s32 	%r300, %r299, 5;
	mul.wide.s32 	%rd213, %r300, 4;
	add.s64 	%rd214, %rd3, %rd213;
	ld.local.u32 	%r301, [%rd214];
	and.b32  	%r302, %r34, 31;
	shr.u32 	%r303, %r301, %r302;
	and.b32  	%r304, %r303, 1;
	setp.eq.b32 	%p48, %r304, 1;
	@%p48 bra 	$L__BB1_67;
	add.s64 	%rd62, %rd320, 4;
	st.global.u32 	[%rd320], %r34;
	mov.u64 	%rd320, %rd62;
$L__BB1_67:
	ld.global.u32 	%r35, [%rd33+60];
	shr.s32 	%r305, %r35, 31;
	shr.u32 	%r306, %r305, 27;
	add.s32 	%r307, %r35, %r306;
	shr.s32 	%r308, %r307, 5;
	mul.wide.s32 	%rd215, %r308, 4;
	add.s64 	%rd216, %rd3, %rd215;
	ld.local.u32 	%r309, [%rd216];
	and.b32  	%r310, %r35, 31;
	shr.u32 	%r311, %r309, %r310;
	and.b32  	%r312, %r311, 1;
	setp.eq.b32 	%p49, %r312, 1;
	@%p49 bra 	$L__BB1_69;
	add.s64 	%rd64, %rd320, 4;
	st.global.u32 	[%rd320], %r35;
	mov.u64 	%rd320, %rd64;
$L__BB1_69:
	ld.global.u32 	%r36, [%rd33+64];
	shr.s32 	%r313, %r36, 31;
	shr.u32 	%r314, %r313, 27;
	add.s32 	%r315, %r36, %r314;
	shr.s32 	%r316, %r315, 5;
	mul.wide.s32 	%rd217, %r316, 4;
	add.s64 	%rd218, %rd3, %rd217;
	ld.local.u32 	%r317, [%rd218];
	and.b32  	%r318, %r36, 31;
	shr.u32 	%r319, %r317, %r318;
	and.b32  	%r320, %r319, 1;
	setp.eq.b32 	%p50, %r320, 1;
	@%p50 bra 	$L__BB1_71;
	add.s64 	%rd66, %rd320, 4;
	st.global.u32 	[%rd320], %r36;
	mov.u64 	%rd320, %rd66;
$L__BB1_71:
	ld.global.u32 	%r37, [%rd33+68];
	shr.s32 	%r321, %r37, 31;
	shr.u32 	%r322, %r321, 27;
	add.s32 	%r323, %r37, %r322;
	shr.s32 	%r324, %r323, 5;
	mul.wide.s32 	%rd219, %r324, 4;
	add.s64 	%rd220, %rd3, %rd219;
	ld.local.u32 	%r325, [%rd220];
	and.b32  	%r326, %r37, 31;
	shr.u32 	%r327, %r325, %r326;
	and.b32  	%r328, %r327, 1;
	setp.eq.b32 	%p51, %r328, 1;
	@%p51 bra 	$L__BB1_73;
	add.s64 	%rd68, %rd320, 4;
	st.global.u32 	[%rd320], %r37;
	mov.u64 	%rd320, %rd68;
$L__BB1_73:
	ld.global.u32 	%r38, [%rd33+72];
	shr.s32 	%r329, %r38, 31;
	shr.u32 	%r330, %r329, 27;
	add.s32 	%r331, %r38, %r330;
	shr.s32 	%r332, %r331, 5;
	mul.wide.s32 	%rd221, %r332, 4;
	add.s64 	%rd222, %rd3, %rd221;
	ld.local.u32 	%r333, [%rd222];
	and.b32  	%r334, %r38, 31;
	shr.u32 	%r335, %r333, %r334;
	and.b32  	%r336, %r335, 1;
	setp.eq.b32 	%p52, %r336, 1;
	@%p52 bra 	$L__BB1_75;
	add.s64 	%rd70, %rd320, 4;
	st.global.u32 	[%rd320], %r38;
	mov.u64 	%rd320, %rd70;
$L__BB1_75:
	ld.global.u32 	%r39, [%rd33+76];
	shr.s32 	%r337, %r39, 31;
	shr.u32 	%r338, %r337, 27;
	add.s32 	%r339, %r39, %r338;
	shr.s32 	%r340, %r339, 5;
	mul.wide.s32 	%rd223, %r340, 4;
	add.s64 	%rd224, %rd3, %rd223;
	ld.local.u32 	%r341, [%rd224];
	and.b32  	%r342, %r39, 31;
	shr.u32 	%r343, %r341, %r342;
	and.b32  	%r344, %r343, 1;
	setp.eq.b32 	%p53, %r344, 1;
	@%p53 bra 	$L__BB1_77;
	add.s64 	%rd72, %rd320, 4;
	st.global.u32 	[%rd320], %r39;
	mov.u64 	%rd320, %rd72;
$L__BB1_77:
	ld.global.u32 	%r40, [%rd33+80];
	shr.s32 	%r345, %r40, 31;
	shr.u32 	%r346, %r345, 27;
	add.s32 	%r347, %r40, %r346;
	shr.s32 	%r348, %r347, 5;
	mul.wide.s32 	%rd225, %r348, 4;
	add.s64 	%rd226, %rd3, %rd225;
	ld.local.u32 	%r349, [%rd226];
	and.b32  	%r350, %r40, 31;
	shr.u32 	%r351, %r349, %r350;
	and.b32  	%r352, %r351, 1;
	setp.eq.b32 	%p54, %r352, 1;
	@%p54 bra 	$L__BB1_79;
	add.s64 	%rd74, %rd320, 4;
	st.global.u32 	[%rd320], %r40;
	mov.u64 	%rd320, %rd74;
$L__BB1_79:
	ld.global.u32 	%r41, [%rd33+84];
	shr.s32 	%r353, %r41, 31;
	shr.u32 	%r354, %r353, 27;
	add.s32 	%r355, %r41, %r354;
	shr.s32 	%r356, %r355, 5;
	mul.wide.s32 	%rd227, %r356, 4;
	add.s64 	%rd228, %rd3, %rd227;
	ld.local.u32 	%r357, [%rd228];
	and.b32  	%r358, %r41, 31;
	shr.u32 	%r359, %r357, %r358;
	and.b32  	%r360, %r359, 1;
	setp.eq.b32 	%p55, %r360, 1;
	@%p55 bra 	$L__BB1_81;
	add.s64 	%rd76, %rd320, 4;
	st.global.u32 	[%rd320], %r41;
	mov.u64 	%rd320, %rd76;
$L__BB1_81:
	ld.global.u32 	%r42, [%rd33+88];
	shr.s32 	%r361, %r42, 31;
	shr.u32 	%r362, %r361, 27;
	add.s32 	%r363, %r42, %r362;
	shr.s32 	%r364, %r363, 5;
	mul.wide.s32 	%rd229, %r364, 4;
	add.s64 	%rd230, %rd3, %rd229;
	ld.local.u32 	%r365, [%rd230];
	and.b32  	%r366, %r42, 31;
	shr.u32 	%r367, %r365, %r366;
	and.b32  	%r368, %r367, 1;
	setp.eq.b32 	%p56, %r368, 1;
	@%p56 bra 	$L__BB1_83;
	add.s64 	%rd78, %rd320, 4;
	st.global.u32 	[%rd320], %r42;
	mov.u64 	%rd320, %rd78;
$L__BB1_83:
	ld.global.u32 	%r43, [%rd33+92];
	shr.s32 	%r369, %r43, 31;
	shr.u32 	%r370, %r369, 27;
	add.s32 	%r371, %r43, %r370;
	shr.s32 	%r372, %r371, 5;
	mul.wide.s32 	%rd231, %r372, 4;
	add.s64 	%rd232, %rd3, %rd231;
	ld.local.u32 	%r373, [%rd232];
	and.b32  	%r374, %r43, 31;
	shr.u32 	%r375, %r373, %r374;
	and.b32  	%r376, %r375, 1;
	setp.eq.b32 	%p57, %r376, 1;
	@%p57 bra 	$L__BB1_85;
	add.s64 	%rd80, %rd320, 4;
	st.global.u32 	[%rd320], %r43;
	mov.u64 	%rd320, %rd80;
$L__BB1_85:
	ld.global.u32 	%r44, [%rd33+96];
	shr.s32 	%r377, %r44, 31;
	shr.u32 	%r378, %r377, 27;
	add.s32 	%r379, %r44, %r378;
	shr.s32 	%r380, %r379, 5;
	mul.wide.s32 	%rd233, %r380, 4;
	add.s64 	%rd234, %rd3, %rd233;
	ld.local.u32 	%r381, [%rd234];
	and.b32  	%r382, %r44, 31;
	shr.u32 	%r383, %r381, %r382;
	and.b32  	%r384, %r383, 1;
	setp.eq.b32 	%p58, %r384, 1;
	@%p58 bra 	$L__BB1_87;
	add.s64 	%rd82, %rd320, 4;
	st.global.u32 	[%rd320], %r44;
	mov.u64 	%rd320, %rd82;
$L__BB1_87:
	ld.global.u32 	%r45, [%rd33+100];
	shr.s32 	%r385, %r45, 31;
	shr.u32 	%r386, %r385, 27;
	add.s32 	%r387, %r45, %r386;
	shr.s32 	%r388, %r387, 5;
	mul.wide.s32 	%rd235, %r388, 4;
	add.s64 	%rd236, %rd3, %rd235;
	ld.local.u32 	%r389, [%rd236];
	and.b32  	%r390, %r45, 31;
	shr.u32 	%r391, %r389, %r390;
	and.b32  	%r392, %r391, 1;
	setp.eq.b32 	%p59, %r392, 1;
	@%p59 bra 	$L__BB1_89;
	add.s64 	%rd84, %rd320, 4;
	st.global.u32 	[%rd320], %r45;
	mov.u64 	%rd320, %rd84;
$L__BB1_89:
	ld.global.u32 	%r46, [%rd33+104];
	shr.s32 	%r393, %r46, 31;
	shr.u32 	%r394, %r393, 27;
	add.s32 	%r395, %r46, %r394;
	shr.s32 	%r396, %r395, 5;
	mul.wide.s32 	%rd237, %r396, 4;
	add.s64 	%rd238, %rd3, %rd237;
	ld.local.u32 	%r397, [%rd238];
	and.b32  	%r398, %r46, 31;
	shr.u32 	%r399, %r397, %r398;
	and.b32  	%r400, %r399, 1;
	setp.eq.b32 	%p60, %r400, 1;
	@%p60 bra 	$L__BB1_91;
	add.s64 	%rd86, %rd320, 4;
	st.global.u32 	[%rd320], %r46;
	mov.u64 	%rd320, %rd86;
$L__BB1_91:
	ld.global.u32 	%r47, [%rd33+108];
	shr.s32 	%r401, %r47, 31;
	shr.u32 	%r402, %r401, 27;
	add.s32 	%r403, %r47, %r402;
	shr.s32 	%r404, %r403, 5;
	mul.wide.s32 	%rd239, %r404, 4;
	add.s64 	%rd240, %rd3, %rd239;
	ld.local.u32 	%r405, [%rd240];
	and.b32  	%r406, %r47, 31;
	shr.u32 	%r407, %r405, %r406;
	and.b32  	%r408, %r407, 1;
	setp.eq.b32 	%p61, %r408, 1;
	@%p61 bra 	$L__BB1_93;
	add.s64 	%rd88, %rd320, 4;
	st.global.u32 	[%rd320], %r47;
	mov.u64 	%rd320, %rd88;
$L__BB1_93:
	ld.global.u32 	%r48, [%rd33+112];
	shr.s32 	%r409, %r48, 31;
	shr.u32 	%r410, %r409, 27;
	add.s32 	%r411, %r48, %r410;
	shr.s32 	%r412, %r411, 5;
	mul.wide.s32 	%rd241, %r412, 4;
	add.s64 	%rd242, %rd3, %rd241;
	ld.local.u32 	%r413, [%rd242];
	and.b32  	%r414, %r48, 31;
	shr.u32 	%r415, %r413, %r414;
	and.b32  	%r416, %r415, 1;
	setp.eq.b32 	%p62, %r416, 1;
	@%p62 bra 	$L__BB1_95;
	add.s64 	%rd90, %rd320, 4;
	st.global.u32 	[%rd320], %r48;
	mov.u64 	%rd320, %rd90;
$L__BB1_95:
	ld.global.u32 	%r49, [%rd33+116];
	shr.s32 	%r417, %r49, 31;
	shr.u32 	%r418, %r417, 27;
	add.s32 	%r419, %r49, %r418;
	shr.s32 	%r420, %r419, 5;
	mul.wide.s32 	%rd243, %r420, 4;
	add.s64 	%rd244, %rd3, %rd243;
	ld.local.u32 	%r421, [%rd244];
	and.b32  	%r422, %r49, 31;
	shr.u32 	%r423, %r421, %r422;
	and.b32  	%r424, %r423, 1;
	setp.eq.b32 	%p63, %r424, 1;
	@%p63 bra 	$L__BB1_97;
	add.s64 	%rd92, %rd320, 4;
	st.global.u32 	[%rd320], %r49;
	mov.u64 	%rd320, %rd92;
$L__BB1_97:
	ld.global.u32 	%r50, [%rd33+120];
	shr.s32 	%r425, %r50, 31;
	shr.u32 	%r426, %r425, 27;
	add.s32 	%r427, %r50, %r426;
	shr.s32 	%r428, %r427, 5;
	mul.wide.s32 	%rd245, %r428, 4;
	add.s64 	%rd246, %rd3, %rd245;
	ld.local.u32 	%r429, [%rd246];
	and.b32  	%r430, %r50, 31;
	shr.u32 	%r431, %r429, %r430;
	and.b32  	%r432, %r431, 1;
	setp.eq.b32 	%p64, %r432, 1;
	@%p64 bra 	$L__BB1_99;
	add.s64 	%rd94, %rd320, 4;
	st.global.u32 	[%rd320], %r50;
	mov.u64 	%rd320, %rd94;
$L__BB1_99:
	ld.global.u32 	%r51, [%rd33+124];
	shr.s32 	%r433, %r51, 31;
	shr.u32 	%r434, %r433, 27;
	add.s32 	%r435, %r51, %r434;
	shr.s32 	%r436, %r435, 5;
	mul.wide.s32 	%rd247, %r436, 4;
	add.s64 	%rd248, %rd3, %rd247;
	ld.local.u32 	%r437, [%rd248];
	and.b32  	%r438, %r51, 31;
	shr.u32 	%r439, %r437, %r438;
	and.b32  	%r440, %r439, 1;
	setp.eq.b32 	%p65, %r440, 1;
	@%p65 bra 	$L__BB1_101;
	add.s64 	%rd96, %rd320, 4;
	st.global.u32 	[%rd320], %r51;
	mov.u64 	%rd320, %rd96;
$L__BB1_101:
	ld.global.u32 	%r52, [%rd33+128];
	shr.s32 	%r441, %r52, 31;
	shr.u32 	%r442, %r441, 27;
	add.s32 	%r443, %r52, %r442;
	shr.s32 	%r444, %r443, 5;
	mul.wide.s32 	%rd249, %r444, 4;
	add.s64 	%rd250, %rd3, %rd249;
	ld.local.u32 	%r445, [%rd250];
	and.b32  	%r446, %r52, 31;
	shr.u32 	%r447, %r445, %r446;
	and.b32  	%r448, %r447, 1;
	setp.eq.b32 	%p66, %r448, 1;
	@%p66 bra 	$L__BB1_103;
	add.s64 	%rd98, %rd320, 4;
	st.global.u32 	[%rd320], %r52;
	mov.u64 	%rd320, %rd98;
$L__BB1_103:
	ld.global.u32 	%r53, [%rd33+132];
	shr.s32 	%r449, %r53, 31;
	shr.u32 	%r450, %r449, 27;
	add.s32 	%r451, %r53, %r450;
	shr.s32 	%r452, %r451, 5;
	mul.wide.s32 	%rd251, %r452, 4;
	add.s64 	%rd252, %rd3, %rd251;
	ld.local.u32 	%r453, [%rd252];
	and.b32  	%r454, %r53, 31;
	shr.u32 	%r455, %r453, %r454;
	and.b32  	%r456, %r455, 1;
	setp.eq.b32 	%p67, %r456, 1;
	@%p67 bra 	$L__BB1_105;
	add.s64 	%rd100, %rd320, 4;
	st.global.u32 	[%rd320], %r53;
	mov.u64 	%rd320, %rd100;
$L__BB1_105:
	ld.global.u32 	%r54, [%rd33+136];
	shr.s32 	%r457, %r54, 31;
	shr.u32 	%r458, %r457, 27;
	add.s32 	%r459, %r54, %r458;
	shr.s32 	%r460, %r459, 5;
	mul.wide.s32 	%rd253, %r460, 4;
	add.s64 	%rd254, %rd3, %rd253;
	ld.local.u32 	%r461, [%rd254];
	and.b32  	%r462, %r54, 31;
	shr.u32 	%r463, %r461, %r462;
	and.b32  	%r464, %r463, 1;
	setp.eq.b32 	%p68, %r464, 1;
	@%p68 bra 	$L__BB1_107;
	add.s64 	%rd102, %rd320, 4;
	st.global.u32 	[%rd320], %r54;
	mov.u64 	%rd320, %rd102;
$L__BB1_107:
	ld.global.u32 	%r55, [%rd33+140];
	shr.s32 	%r465, %r55, 31;
	shr.u32 	%r466, %r465, 27;
	add.s32 	%r467, %r55, %r466;
	shr.s32 	%r468, %r467, 5;
	mul.wide.s32 	%rd255, %r468, 4;
	add.s64 	%rd256, %rd3, %rd255;
	ld.local.u32 	%r469, [%rd256];
	and.b32  	%r470, %r55, 31;
	shr.u32 	%r471, %r469, %r470;
	and.b32  	%r472, %r471, 1;
	setp.eq.b32 	%p69, %r472, 1;
	@%p69 bra 	$L__BB1_109;
	add.s64 	%rd104, %rd320, 4;
	st.global.u32 	[%rd320], %r55;
	mov.u64 	%rd320, %rd104;
$L__BB1_109:
	ld.global.u32 	%r56, [%rd33+144];
	shr.s32 	%r473, %r56, 31;
	shr.u32 	%r474, %r473, 27;
	add.s32 	%r475, %r56, %r474;
	shr.s32 	%r476, %r475, 5;
	mul.wide.s32 	%rd257, %r476, 4;
	add.s64 	%rd258, %rd3, %rd257;
	ld.local.u32 	%r477, [%rd258];
	and.b32  	%r478, %r56, 31;
	shr.u32 	%r479, %r477, %r478;
	and.b32  	%r480, %r479, 1;
	setp.eq.b32 	%p70, %r480, 1;
	@%p70 bra 	$L__BB1_111;
	add.s64 	%rd106, %rd320, 4;
	st.global.u32 	[%rd320], %r56;
	mov.u64 	%rd320, %rd106;
$L__BB1_111:
	ld.global.u32 	%r57, [%rd33+148];
	shr.s32 	%r481, %r57, 31;
	shr.u32 	%r482, %r481, 27;
	add.s32 	%r483, %r57, %r482;
	shr.s32 	%r484, %r483, 5;
	mul.wide.s32 	%rd259, %r484, 4;
	add.s64 	%rd260, %rd3, %rd259;
	ld.local.u32 	%r485, [%rd260];
	and.b32  	%r486, %r57, 31;
	shr.u32 	%r487, %r485, %r486;
	and.b32  	%r488, %r487, 1;
	setp.eq.b32 	%p71, %r488, 1;
	@%p71 bra 	$L__BB1_113;
	add.s64 	%rd108, %rd320, 4;
	st.global.u32 	[%rd320], %r57;
	mov.u64 	%rd320, %rd108;
$L__BB1_113:
	ld.global.u32 	%r58, [%rd33+152];
	shr.s32 	%r489, %r58, 31;
	shr.u32 	%r490, %r489, 27;
	add.s32 	%r491, %r58, %r490;
	shr.s32 	%r492, %r491, 5;
	mul.wide.s32 	%rd261, %r492, 4;
	add.s64 	%rd262, %rd3, %rd261;
	ld.local.u32 	%r493, [%rd262];
	and.b32  	%r494, %r58, 31;
	shr.u32 	%r495, %r493, %r494;
	and.b32  	%r496, %r495, 1;
	setp.eq.b32 	%p72, %r496, 1;
	@%p72 bra 	$L__BB1_115;
	add.s64 	%rd110, %rd320, 4;
	st.global.u32 	[%rd320], %r58;
	mov.u64 	%rd320, %rd110;
$L__BB1_115:
	ld.global.u32 	%r59, [%rd33+156];
	shr.s32 	%r497, %r59, 31;
	shr.u32 	%r498, %r497, 27;
	add.s32 	%r499, %r59, %r498;
	shr.s32 	%r500, %r499, 5;
	mul.wide.s32 	%rd263, %r500, 4;
	add.s64 	%rd264, %rd3, %rd263;
	ld.local.u32 	%r501, [%rd264];
	and.b32  	%r502, %r59, 31;
	shr.u32 	%r503, %r501, %r502;
	and.b32  	%r504, %r503, 1;
	setp.eq.b32 	%p73, %r504, 1;
	@%p73 bra 	$L__BB1_117;
	add.s64 	%rd112, %rd320, 4;
	st.global.u32 	[%rd320], %r59;
	mov.u64 	%rd320, %rd112;
$L__BB1_117:
	ld.global.u32 	%r60, [%rd33+160];
	shr.s32 	%r505, %r60, 31;
	shr.u32 	%r506, %r505, 27;
	add.s32 	%r507, %r60, %r506;
	shr.s32 	%r508, %r507, 5;
	mul.wide.s32 	%rd265, %r508, 4;
	add.s64 	%rd266, %rd3, %rd265;
	ld.local.u32 	%r509, [%rd266];
	and.b32  	%r510, %r60, 31;
	shr.u32 	%r511, %r509, %r510;
	and.b32  	%r512, %r511, 1;
	setp.eq.b32 	%p74, %r512, 1;
	@%p74 bra 	$L__BB1_119;
	add.s64 	%rd114, %rd320, 4;
	st.global.u32 	[%rd320], %r60;
	mov.u64 	%rd320, %rd114;
$L__BB1_119:
	ld.global.u32 	%r61, [%rd33+164];
	shr.s32 	%r513, %r61, 31;
	shr.u32 	%r514, %r513, 27;
	add.s32 	%r515, %r61, %r514;
	shr.s32 	%r516, %r515, 5;
	mul.wide.s32 	%rd267, %r516, 4;
	add.s64 	%rd268, %rd3, %rd267;
	ld.local.u32 	%r517, [%rd268];
	and.b32  	%r518, %r61, 31;
	shr.u32 	%r519, %r517, %r518;
	and.b32  	%r520, %r519, 1;
	setp.eq.b32 	%p75, %r520, 1;
	@%p75 bra 	$L__BB1_121;
	add.s64 	%rd116, %rd320, 4;
	st.global.u32 	[%rd320], %r61;
	mov.u64 	%rd320, %rd116;
$L__BB1_121:
	ld.global.u32 	%r62, [%rd33+168];
	shr.s32 	%r521, %r62, 31;
	shr.u32 	%r522, %r521, 27;
	add.s32 	%r523, %r62, %r522;
	shr.s32 	%r524, %r523, 5;
	mul.wide.s32 	%rd269, %r524, 4;
	add.s64 	%rd270, %rd3, %rd269;
	ld.local.u32 	%r525, [%rd270];
	and.b32  	%r526, %r62, 31;
	shr.u32 	%r527, %r525, %r526;
	and.b32  	%r528, %r527, 1;
	setp.eq.b32 	%p76, %r528, 1;
	@%p76 bra 	$L__BB1_123;
	add.s64 	%rd118, %rd320, 4;
	st.global.u32 	[%rd320], %r62;
	mov.u64 	%rd320, %rd118;
$L__BB1_123:
	ld.global.u32 	%r63, [%rd33+172];
	shr.s32 	%r529, %r63, 31;
	shr.u32 	%r530, %r529, 27;
	add.s32 	%r531, %r63, %r530;
	shr.s32 	%r532, %r531, 5;
	mul.wide.s32 	%rd271, %r532, 4;
	add.s64 	%rd272, %rd3, %rd271;
	ld.local.u32 	%r533, [%rd272];
	and.b32  	%r534, %r63, 31;
	shr.u32 	%r535, %r533, %r534;
	and.b32  	%r536, %r535, 1;
	setp.eq.b32 	%p77, %r536, 1;
	@%p77 bra 	$L__BB1_125;
	add.s64 	%rd120, %rd320, 4;
	st.global.u32 	[%rd320], %r63;
	mov.u64 	%rd320, %rd120;
$L__BB1_125:
	ld.global.u32 	%r64, [%rd33+176];
	shr.s32 	%r537, %r64, 31;
	shr.u32 	%r538, %r537, 27;
	add.s32 	%r539, %r64, %r538;
	shr.s32 	%r540, %r539, 5;
	mul.wide.s32 	%rd273, %r540, 4;
	add.s64 	%rd274, %rd3, %rd273;
	ld.local.u32 	%r541, [%rd274];
	and.b32  	%r542, %r64, 31;
	shr.u32 	%r543, %r541, %r542;
	and.b32  	%r544, %r543, 1;
	setp.eq.b32 	%p78, %r544, 1;
	@%p78 bra 	$L__BB1_127;
	add.s64 	%rd122, %rd320, 4;
	st.global.u32 	[%rd320], %r64;
	mov.u64 	%rd320, %rd122;
$L__BB1_127:
	ld.global.u32 	%r65, [%rd33+180];
	shr.s32 	%r545, %r65, 31;
	shr.u32 	%r546, %r545, 27;
	add.s32 	%r547, %r65, %r546;
	shr.s32 	%r548, %r547, 5;
	mul.wide.s32 	%rd275, %r548, 4;
	add.s64 	%rd276, %rd3, %rd275;
	ld.local.u32 	%r549, [%rd276];
	and.b32  	%r550, %r65, 31;
	shr.u32 	%r551, %r549, %r550;
	and.b32  	%r552, %r551, 1;
	setp.eq.b32 	%p79, %r552, 1;
	@%p79 bra 	$L__BB1_129;
	add.s64 	%rd124, %rd320, 4;
	st.global.u32 	[%rd320], %r65;
	mov.u64 	%rd320, %rd124;
$L__BB1_129:
	ld.global.u32 	%r66, [%rd33+184];
	shr.s32 	%r553, %r66, 31;
	shr.u32 	%r554, %r553, 27;
	add.s32 	%r555, %r66, %r554;
	shr.s32 	%r556, %r555, 5;
	mul.wide.s32 	%rd277, %r556, 4;
	add.s64 	%rd278, %rd3, %rd277;
	ld.local.u32 	%r557, [%rd278];
	and.b32  	%r558, %r66, 31;
	shr.u32 	%r559, %r557, %r558;
	and.b32  	%r560, %r559, 1;
	setp.eq.b32 	%p80, %r560, 1;
	@%p80 bra 	$L__BB1_131;
	add.s64 	%rd126, %rd320, 4;
	st.global.u32 	[%rd320], %r66;
	mov.u64 	%rd320, %rd126;
$L__BB1_131:
	ld.global.u32 	%r67, [%rd33+188];
	shr.s32 	%r561, %r67, 31;
	shr.u32 	%r562, %r561, 27;
	add.s32 	%r563, %r67, %r562;
	shr.s32 	%r564, %r563, 5;
	mul.wide.s32 	%rd279, %r564, 4;
	add.s64 	%rd280, %rd3, %rd279;
	ld.local.u32 	%r565, [%rd280];
	and.b32  	%r566, %r67, 31;
	shr.u32 	%r567, %r565, %r566;
	and.b32  	%r568, %r567, 1;
	setp.eq.b32 	%p81, %r568, 1;
	@%p81 bra 	$L__BB1_133;
	st.global.u32 	[%rd320], %r67;
$L__BB1_133:
	bar.sync 	0;
	add.s64 	%rd282, %rd1, %rd166;
	ld.global.u32 	%r569, [%rd23];
	st.global.u32 	[%rd282], %r569;
	ld.global.u32 	%r570, [%rd23+4];
	st.global.u32 	[%rd282+4], %r570;
	ld.global.u32 	%r571, [%rd23+8];
	st.global.u32 	[%rd282+8], %r571;
	ld.global.u32 	%r572, [%rd23+12];
	st.global.u32 	[%rd282+12], %r572;
	ld.global.u32 	%r573, [%rd23+16];
	st.global.u32 	[%rd282+16], %r573;
	ld.global.u32 	%r574, [%rd23+20];
	st.global.u32 	[%rd282+20], %r574;
	ld.global.u32 	%r575, [%rd23+24];
	st.global.u32 	[%rd282+24], %r575;
	ld.global.u32 	%r576, [%rd23+28];
	st.global.u32 	[%rd282+28], %r576;
	ld.global.u32 	%r577, [%rd23+32];
	st.global.u32 	[%rd282+32], %r577;
	ld.global.u32 	%r578, [%rd23+36];
	st.global.u32 	[%rd282+36], %r578;
	ld.global.u32 	%r579, [%rd23+40];
	st.global.u32 	[%rd282+40], %r579;
	ld.global.u32 	%r580, [%rd23+44];
	st.global.u32 	[%rd282+44], %r580;
	ld.global.u32 	%r581, [%rd23+48];
	st.global.u32 	[%rd282+48], %r581;
	ld.global.u32 	%r582, [%rd23+52];
	st.global.u32 	[%rd282+52], %r582;
	ld.global.u32 	%r583, [%rd23+56];
	st.global.u32 	[%rd282+56], %r583;
	ld.global.u32 	%r584, [%rd23+60];
	st.global.u32 	[%rd282+60], %r584;
	ld.global.u32 	%r585, [%rd23+64];
	st.global.u32 	[%rd282+64], %r585;
	ld.global.u32 	%r586, [%rd23+68];
	st.global.u32 	[%rd282+68], %r586;
	ld.global.u32 	%r587, [%rd23+72];
	st.global.u32 	[%rd282+72], %r587;
	ld.global.u32 	%r588, [%rd23+76];
	st.global.u32 	[%rd282+76], %r588;
	ld.global.u32 	%r589, [%rd23+80];
	st.global.u32 	[%rd282+80], %r589;
	ld.global.u32 	%r590, [%rd23+84];
	st.global.u32 	[%rd282+84], %r590;
	ld.global.u32 	%r591, [%rd23+88];
	st.global.u32 	[%rd282+88], %r591;
	ld.global.u32 	%r592, [%rd23+92];
	st.global.u32 	[%rd282+92], %r592;
	ld.global.u32 	%r593, [%rd23+96];
	st.global.u32 	[%rd282+96], %r593;
	ld.global.u32 	%r594, [%rd23+100];
	st.global.u32 	[%rd282+100], %r594;
	ld.global.u32 	%r595, [%rd23+104];
	st.global.u32 	[%rd282+104], %r595;
	ld.global.u32 	%r596, [%rd23+108];
	st.global.u32 	[%rd282+108], %r596;
	ld.global.u32 	%r597, [%rd23+112];
	st.global.u32 	[%rd282+112], %r597;
	ld.global.u32 	%r598, [%rd23+116];
	st.global.u32 	[%rd282+116], %r598;
	ld.global.u32 	%r599, [%rd23+120];
	st.global.u32 	[%rd282+120], %r599;
	ld.global.u32 	%r600, [%rd23+124];
	st.global.u32 	[%rd282+124], %r600;
	ld.global.u32 	%r601, [%rd23+128];
	st.global.u32 	[%rd282+128], %r601;
	ld.global.u32 	%r602, [%rd23+132];
	st.global.u32 	[%rd282+132], %r602;
	ld.global.u32 	%r603, [%rd23+136];
	st.global.u32 	[%rd282+136], %r603;
	ld.global.u32 	%r604, [%rd23+140];
	st.global.u32 	[%rd282+140], %r604;
	ld.global.u32 	%r605, [%rd23+144];
	st.global.u32 	[%rd282+144], %r605;
	ld.global.u32 	%r606, [%rd23+148];
	st.global.u32 	[%rd282+148], %r606;
	ld.global.u32 	%r607, [%rd23+152];
	st.global.u32 	[%rd282+152], %r607;
	ld.global.u32 	%r608, [%rd23+156];
	st.global.u32 	[%rd282+156], %r608;
	ld.global.u32 	%r609, [%rd23+160];
	st.global.u32 	[%rd282+160], %r609;
	ld.global.u32 	%r610, [%rd23+164];
	st.global.u32 	[%rd282+164], %r610;
	ld.global.u32 	%r611, [%rd23+168];
	st.global.u32 	[%rd282+168], %r611;
	ld.global.u32 	%r612, [%rd23+172];
	st.global.u32 	[%rd282+172], %r612;
	ld.global.u32 	%r613, [%rd23+176];
	st.global.u32 	[%rd282+176], %r613;
	ld.global.u32 	%r614, [%rd23+180];
	st.global.u32 	[%rd282+180], %r614;
	ld.global.u32 	%r615, [%rd23+184];
	st.global.u32 	[%rd282+184], %r615;
	ld.global.u32 	%r616, [%rd23+188];
	st.global.u32 	[%rd282+188], %r616;
$L__BB1_134:
	ret;
$L__BB1_135:
	add.u64 	%rd295, %SP, 0;
	add.u64 	%rd296, %SPL, 0;
	{ // callseq 12, 0
	.param .b64 param0;
	st.param.b64 	[param0], 0;
	call.uni 
	free, 
	(
	param0
	);
	} // callseq 12
	mov.u64 	%rd297, $str;
	cvta.global.u64 	%rd298, %rd297;
	st.local.u64 	[%rd296], %rd298;
	mov.u64 	%rd299, $str$8;
	cvta.global.u64 	%rd300, %rd299;
	{ // callseq 13, 0
	.param .b64 param0;
	st.param.b64 	[param0], %rd300;
	.param .b64 param1;
	st.param.b64 	[param1], %rd295;
	.param .b32 retval0;
	call.uni (retval0), 
	vprintf, 
	(
	param0, 
	param1
	);
	ld.param.b32 	%r621, [retval0];
	} // callseq 13
	// begin inline asm
	trap;
	// end inline asm
$L__BB1_136:
	add.u64 	%rd283, %SP, 0;
	add.u64 	%rd284, %SPL, 0;
	{ // callseq 8, 0
	.param .b64 param0;
	st.param.b64 	[param0], 0;
	call.uni 
	free, 
	(
	param0
	);
	} // callseq 8
	mov.u64 	%rd285, $str;
	cvta.global.u64 	%rd286, %rd285;
	st.local.u64 	[%rd284], %rd286;
	mov.u64 	%rd287, $str$8;
	cvta.global.u64 	%rd288, %rd287;
	{ // callseq 9, 0
	.param .b64 param0;
	st.param.b64 	[param0], %rd288;
	.param .b64 param1;
	st.param.b64 	[param1], %rd283;
	.param .b32 retval0;
	call.uni (retval0), 
	vprintf, 
	(
	param0, 
	param1
	);
	ld.param.b32 	%r617, [retval0];
	} // callseq 9
	// begin inline asm
	trap;
	// end inline asm

}
	// .globl	_Z6mutatePA48_i
.visible .entry _Z6mutatePA48_i(
	.param .u64 .ptr .align 1 _Z6mutatePA48_i_param_0
)
{
	.reg .pred 	%p<3>;
	.reg .b32 	%r<44>;
	.reg .b32 	%f<13>;
	.reg .b64 	%rd<9>;

	ld.param.u64 	%rd2, [_Z6mutatePA48_i_param_0];
	cvta.to.global.u64 	%rd3, %rd2;
	mov.u32 	%r5, %tid.x;
	mov.u32 	%r6, %ctaid.x;
	mov.u32 	%r7, %ntid.x;
	mad.lo.s32 	%r8, %r6, %r7, %r5;
	mul.wide.s32 	%rd4, %r8, 192;
	add.s64 	%rd1, %rd3, %rd4;
	xor.b32  	%r9, %r8, -1429050551;
	mul.lo.s32 	%r1, %r9, 1099087573;
	setp.gt.s32 	%p1, %r8, -1;
	selp.b32 	%r2, -638133224, -1940497825, %p1;
	add.s32 	%r3, %r2, %r1;
	add.s32 	%r10, %r1, 123456789;
	add.s32 	%r11, %r1, 5783321;
	shr.u32 	%r12, %r10, 2;
	xor.b32  	%r13, %r12, %r10;
	shl.b32 	%r14, %r11, 4;
	shl.b32 	%r15, %r13, 1;
	xor.b32  	%r16, %r14, %r15;
	xor.b32  	%r17, %r16, %r11;
	xor.b32  	%r4, %r17, %r13;
	add.s32 	%r18, %r3, %r4;
	add.s32 	%r19, %r18, 362437;
	cvt.rn.f32.u32 	%f1, %r19;
	fma.rn.f32 	%f2, %f1, 0f2F800000, 0f2F000000;
	setp.gtu.f32 	%p2, %f2, 0f3D4CCCCD;
	@%p2 bra 	$L__BB2_2;
	add.s32 	%r20, %r2, 514673388;
	xor.b32  	%r21, %r1, 362436069;
	shr.u32 	%r22, %r21, 2;
	xor.b32  	%r23, %r22, %r21;
	shl.b32 	%r24, %r4, 4;
	shl.b32 	%r25, %r23, 1;
	xor.b32  	%r26, %r25, %r24;
	xor.b32  	%r27, %r26, %r23;
	xor.b32  	%r28, %r27, %r4;
	add.s32 	%r29, %r3, %r28;
	add.s32 	%r30, %r29, 724874;
	cvt.rn.f32.u32 	%f3, %r30;
	fma.rn.f32 	%f4, %f3, 0f2F800000, 0f2F000000;
	mul.f32 	%f5, %f4, 0f42400000;
	cvt.rpi.f32.f32 	%f6, %f5;
	add.f32 	%f7, %f6, 0fBF800000;
	cvt.rzi.s32.f32 	%r31, %f7;
	shr.u32 	%r32, %r20, 2;
	xor.b32  	%r33, %r32, %r20;
	shl.b32 	%r34, %r28, 4;
	shl.b32 	%r35, %r33, 1;
	xor.b32  	%r36, %r35, %r34;
	xor.b32  	%r37, %r36, %r33;
	xor.b32  	%r38, %r37, %r28;
	add.s32 	%r39, %r3, %r38;
	add.s32 	%r40, %r39, 1087311;
	cvt.rn.f32.u32 	%f8, %r40;
	fma.rn.f32 	%f9, %f8, 0f2F800000, 0f2F000000;
	mul.f32 	%f10, %f9, 0f42400000;
	cvt.rpi.f32.f32 	%f11, %f10;
	add.f32 	%f12, %f11, 0fBF800000;
	cvt.rzi.s32.f32 	%r41, %f12;
	mul.wide.s32 	%rd5, %r31, 4;
	add.s64 	%rd6, %rd1, %rd5;
	ld.global.u32 	%r42, [%rd6];
	mul.wide.s32 	%rd7, %r41, 4;
	add.s64 	%rd8, %rd1, %rd7;
	ld.global.u32 	%r43, [%rd8];
	st.global.u32 	[%rd6], %r43;
	st.global.u32 	[%rd8], %r42;
$L__BB2_2:
	ret;

}
	// .globl	_ZN3cub18CUB_300001_SM_10006detail11EmptyKernelIvEEvv
.visible .entry _ZN3cub18CUB_300001_SM_10006detail11EmptyKernelIvEEvv()
{


	ret;

}
	// .globl	_ZN3cub18CUB_300001_SM_10006detail8for_each13static_kernelINS2_12policy_hub_t12policy_500_tElNS2_12op_wrapper_tIlN6thrust24THRUST_300001_SM_1000_NS6system6detail7generic6detail21binary_search_functorIPfNSC_18binary_search_lessENSC_3lbfEEENS8_12zip_iteratorIN4cuda3std3__45tupleIJNS8_6detail15normal_iteratorINS8_7pointerIfNS8_8cuda_cub5par_tENS8_11use_defaultESS_EEEENSO_INSP_IlSR_SS_SS_EEEEEEEEEEEEEvT0_T1_
.visible .entry _ZN3cub18CUB_300001_SM_10006detail8for_each13static_kernelINS2_12policy_hub_t12policy_500_tElNS2_12op_wrapper_tIlN6thrust24THRUST_300001_SM_1000_NS6system6detail7generic6detail21binary_search_functorIPfNSC_18binary_search_lessENSC_3lbfEEENS8_12zip_iteratorIN4cuda3std3__45tupleIJNS8_6detail15normal_iteratorINS8_7pointerIfNS8_8cuda_cub5par_tENS8_11use_defaultESS_EEEENSO_INSP_IlSR_SS_SS_EEEEEEEEEEEEEvT0_T1_(
	.param .u64 _ZN3cub18CUB_300001_SM_10006detail8for_each13static_kernelINS2_12policy_hub_t12policy_500_tElNS2_12op_wrapper_tIlN6thrust24THRUST_300001_SM_1000_NS6system6detail7generic6detail21binary_search_functorIPfNSC_18binary_search_lessENSC_3lbfEEENS8_12zip_iteratorIN4cuda3std3__45tupleIJNS8_6detail15normal_iteratorINS8_7pointerIfNS8_8cuda_cub5par_tENS8_11use_defaultESS_EEEENSO_INSP_IlSR_SS_SS_EEEEEEEEEEEEEvT0_T1__param_0,
	.param .align 8 .b8 _ZN3cub18CUB_300001_SM_10006detail8for_each13static_kernelINS2_12policy_hub_t12policy_500_tElNS2_12op_wrapper_tIlN6thrust24THRUST_300001_SM_1000_NS6system6detail7generic6detail21binary_search_functorIPfNSC_18binary_search_lessENSC_3lbfEEENS8_12zip_iteratorIN4cuda3std3__45tupleIJNS8_6detail15normal_iteratorINS8_7pointerIfNS8_8cuda_cub5par_tENS8_11use_defaultESS_EEEENSO_INSP_IlSR_SS_SS_EEEEEEEEEEEEEvT0_T1__param_1[40]
)
.maxntid 256
{
	.reg .pred 	%p<16>;
	.reg .b16 	%rs<9>;
	.reg .b32 	%r<16>;
	.reg .b32 	%f<9>;
	.reg .b64 	%rd<110>;

	ld.param.u64 	%rd37, [_ZN3cub18CUB_300001_SM_10006detail8for_each13static_kernelINS2_12policy_hub_t12policy_500_tElNS2_12op_wrapper_tIlN6thrust24THRUST_300001_SM_1000_NS6system6detail7generic6detail21binary_search_functorIPfNSC_18binary_search_lessENSC_3lbfEEENS8_12zip_iteratorIN4cuda3std3__45tupleIJNS8_6detail15normal_iteratorINS8_7pointerIfNS8_8cuda_cub5par_tENS8_11use_defaultESS_EEEENSO_INSP_IlSR_SS_SS_EEEEEEEEEEEEEvT0_T1__param_1+24];
	ld.param.u64 	%rd36, [_ZN3cub18CUB_300001_SM_10006detail8for_each13static_kernelINS2_12policy_hub_t12policy_500_tElNS2_12op_wrapper_tIlN6thrust24THRUST_300001_SM_1000_NS6system6detail7generic6detail21binary_search_functorIPfNSC_18binary_search_lessENSC_3lbfEEENS8_12zip_iteratorIN4cuda3std3__45tupleIJNS8_6detail15normal_iteratorINS8_7pointerIfNS8_8cuda_cub5par_tENS8_11use_defaultESS_EEEENSO_INSP_IlSR_SS_SS_EEEEEEEEEEEEEvT0_T1__param_1+16];
	ld.param.u64 	%rd35, [_ZN3cub18CUB_300001_SM_10006detail8for_each13static_kernelINS2_12policy_hub_t12policy_500_tElNS2_12op_wrapper_tIlN6thrust24THRUST_300001_SM_1000_NS6system6detail7generic6detail21binary_search_functorIPfNSC_18binary_search_lessENSC_3lbfEEENS8_12zip_iteratorIN4cuda3std3__45tupleIJNS8_6detail15normal_iteratorINS8_7pointerIfNS8_8cuda_cub5par_tENS8_11use_defaultESS_EEEENSO_INSP_IlSR_SS_SS_EEEEEEEEEEEEEvT0_T1__param_1+8];
	ld.param.u64 	%rd34, [_ZN3cub18CUB_300001_SM_10006detail8for_each13static_kernelINS2_12policy_hub_t12policy_500_tElNS2_12op_wrapper_tIlN6thrust24THRUST_300001_SM_1000_NS6system6detail7generic6detail21binary_search_functorIPfNSC_18binary_search_lessENSC_3lbfEEENS8_12zip_iteratorIN4cuda3std3__45tupleIJNS8_6detail15normal_iteratorINS8_7pointerIfNS8_8cuda_cub5par_tENS8_11use_defaultESS_EEEENSO_INSP_IlSR_SS_SS_EEEEEEEEEEEEEvT0_T1__param_1];
	ld.param.u64 	%rd38, [_ZN3cub18CUB_300001_SM_10006detail8for_each13static_kernelINS2_12policy_hub_t12policy_500_tElNS2_12op_wrapper_tIlN6thrust24THRUST_300001_SM_1000_NS6system6detail7generic6detail21binary_search_functorIPfNSC_18binary_search_lessENSC_3lbfEEENS8_12zip_iteratorIN4cuda3std3__45tupleIJNS8_6detail15normal_iteratorINS8_7pointerIfNS8_8cuda_cub5par_tENS8_11use_defaultESS_EEEENSO_INSP_IlSR_SS_SS_EEEEEEEEEEEEEvT0_T1__param_0];
	mov.u32 	%r13, %ctaid.x;
	mul.wide.u32 	%rd1, %r13, 512;
	sub.s64 	%rd2, %rd38, %rd1;
	setp.lt.s64 	%p1, %rd2, 512;
	@%p1 bra 	$L__BB4_8;
	cvta.to.global.u64 	%rd4, %rd35;
	cvta.to.global.u64 	%rd5, %rd36;
	mov.u32 	%r1, %tid.x;
	sub.s64 	%rd73, %rd37, %rd36;
	shr.s64 	%rd105, %rd73, 2;
	setp.lt.s64 	%p11, %rd105, 1;
	@%p11 bra 	$L__BB4_7;
	cvta.to.global.u64 	%rd80, %rd34;
	cvt.u64.u32 	%rd81, %r1;
	add.s64 	%rd82, %rd1, %rd81;
	shl.b64 	%rd83, %rd82, 2;
	add.s64 	%rd7, %rd80, %rd83;
	shl.b64 	%rd84, %rd82, 3;
	add.s64 	%rd8, %rd4, %rd84;
	ld.global.f32 	%f1, [%rd7];
	mov.b64 	%rd102, 0;
	mov.u64 	%rd103, %rd105;
$L__BB4_3:
	sub.s64 	%rd85, %rd103, %rd102;
	shr.u64 	%rd86, %rd85, 63;
	add.s64 	%rd87, %rd85, %rd86;
	shr.s64 	%rd88, %rd87, 1;
	add.s64 	%rd89, %rd88, %rd102;
	shl.b64 	%rd90, %rd89, 2;
	add.s64 	%rd91, %rd5, %rd90;
	ld.global.f32 	%f7, [%rd91];
	setp.geu.f32 	%p12, %f7, %f1;
	add.s64 	%rd92, %rd89, 1;
	selp.b64 	%rd103, %rd89, %rd103, %p12;
	selp.b64 	%rd102, %rd102, %rd92, %p12;
	setp.lt.s64 	%p13, %rd102, %rd103;
	@%p13 bra 	$L__BB4_3;
	st.global.u64 	[%rd8], %rd102;
	ld.global.f32 	%f2, [%rd7+1024];
	mov.b64 	%rd104, 0;
$L__BB4_5:
	sub.s64 	%rd94, %rd105, %rd104;
	shr.u64 	%rd95, %rd94, 63;
	add.s64 	%rd96, %rd94, %rd95;
	shr.s64 	%rd97, %rd96, 1;
	add.s64 	%rd98, %rd97, %rd104;
	shl.b64 	%rd99, %rd98, 2;
	add.s64 	%rd100, %rd5, %rd99;
	ld.global.f32 	%f8, [%rd100];
	setp.geu.f32 	%p14, %f8, %f2;
	add.s64 	%rd101, %rd98, 1;
	selp.b64 	%rd105, %rd98, %rd105, %p14;
	selp.b64 	%rd104, %rd104, %rd101, %p14;
	setp.lt.s64 	%p15, %rd104, %rd105;
	@%p15 bra 	$L__BB4_5;
	st.global.u64 	[%rd8+2048], %rd104;
	bra.uni 	$L__BB4_21;
$L__BB4_7:
	cvt.u64.u32 	%rd74, %r1;
	add.s64 	%rd75, %rd1, %rd74;
	shl.b64 	%rd76, %rd75, 3;
	add.s64 	%rd77, %rd4, %rd76;
	mov.b64 	%rd78, 0;
	st.global.u64 	[%rd77], %rd78;
	st.global.u64 	[%rd77+2048], %rd78;
	bra.uni 	$L__BB4_21;
$L__BB4_8:
	cvta.to.global.u64 	%rd17, %rd34;
	cvta.to.global.u64 	%rd18, %rd35;
	cvta.to.global.u64 	%rd19, %rd36;
	mov.u32 	%r2, %tid.x;
	cvt.s64.s32 	%rd20, %rd2;
	sub.s64 	%rd39, %rd37, %rd36;
	shr.s64 	%rd109, %rd39, 2;
	setp.lt.s64 	%p2, %rd109, 1;
	@%p2 bra 	$L__BB4_17;
	cvt.u64.u32 	%rd22, %r2;
	setp.le.s64 	%p5, %rd20, %rd22;
	@%p5 bra 	$L__BB4_13;
	add.s64 	%rd47, %rd1, %rd22;
	shl.b64 	%rd48, %rd47, 2;
	add.s64 	%rd49, %rd17, %rd48;
	shl.b64 	%rd50, %rd47, 3;
	add.s64 	%rd23, %rd18, %rd50;
	ld.global.f32 	%f3, [%rd49];
	mov.b64 	%rd106, 0;
	mov.u64 	%rd107, %rd109;
$L__BB4_11:
	sub.s64 	%rd51, %rd107, %rd106;
	shr.u64 	%rd52, %rd51, 63;
	add.s64 	%rd53, %rd51, %rd52;
	shr.s64 	%rd54, %rd53, 1;
	add.s64 	%rd55, %rd54, %rd106;
	shl.b64 	%rd56, %rd55, 2;
	add.s64 	%rd57, %rd19, %rd56;
	ld.global.f32 	%f5, [%rd57];
	setp.geu.f32 	%p6, %f5, %f3;
	add.s64 	%rd58, %rd55, 1;
	selp.b64 	%rd107, %rd55, %rd107, %p6;
	selp.b64 	%rd106, %rd106, %rd58, %p6;
	setp.lt.s64 	%p7, %rd106, %rd107;
	@%p7 bra 	$L__BB4_11;
	st.global.u64 	[%rd23], %rd106;
$L__BB4_13:
	add.s32 	%r15, %r2, 256;
	cvt.u64.u32 	%rd59, %r15;
	setp.le.s64 	%p8, %rd20, %rd59;
	@%p8 bra 	$L__BB4_21;
	add.s64 	%rd61, %rd1, %rd22;
	shl.b64 	%rd62, %rd61, 2;
	add.s64 	%rd63, %rd17, %rd62;
	shl.b64 	%rd64, %rd61, 3;
	add.s64 	%rd28, %rd18, %rd64;
	ld.global.f32 	%f4, [%rd63+1024];
	mov.b64 	%rd108, 0;
$L__BB4_15:
	sub.s64 	%rd65, %rd109, %rd108;
	shr.u64 	%rd66, %rd65, 63;
	add.s64 	%rd67, %rd65, %rd66;
	shr.s64 	%rd68, %rd67, 1;
	add.s64 	%rd69, %rd68, %rd108;
	shl.b64 	%rd70, %rd69, 2;
	add.s64 	%rd71, %rd19, %rd70;
	ld.global.f32 	%f6, [%rd71];
	setp.geu.f32 	%p9, %f6, %f4;
	add.s64 	%rd72, %rd69, 1;
	selp.b64 	%rd109, %rd69, %rd109, %p9;
	selp.b64 	%rd108, %rd108, %rd72, %p9;
	setp.lt.s64 	%p10, %rd108, %rd109;
	@%p10 bra 	$L__BB4_15;
	st.global.u64 	[%rd28+2048], %rd108;
	bra.uni 	$L__BB4_21;
$L__BB4_17:
	cvt.u64.u32 	%rd40, %r2;
	setp.le.s64 	%p3, %rd20, %rd40;
	add.s64 	%rd41, %rd1, %rd40;
	shl.b64 	%rd42, %rd41, 3;
	add.s64 	%rd33, %rd18, %rd42;
	@%p3 bra 	$L__BB4_19;
	mov.b64 	%rd43, 0;
	st.global.u64 	[%rd33], %rd43;
$L__BB4_19:
	add.s32 	%r14, %r2, 256;
	cvt.u64.u32 	%rd44, %r14;
	setp.le.s64 	%p4, %rd20, %rd44;
	@%p4 bra 	$L__BB4_21;
	mov.b64 	%rd45, 0;
	st.global.u64 	[%rd33+2048], %rd45;
$L__BB4_21:
	ret;

}
	// .globl	_ZN3cub18CUB_300001_SM_10006detail4scan20DeviceScanInitKernelINS0_13ScanTileStateIfLb1EEEEEvT_i
.visible .entry _ZN3cub18CUB_300001_SM_10006detail4scan20DeviceScanInitKernelINS0_13ScanTileStateIfLb1EEEEEvT_i(
	.param .align 8 .b8 _ZN3cub18CUB_300001_SM_10006detail4scan20DeviceScanInitKernelINS0_13ScanTileStateIfLb1EEEEEvT_i_param_0[8],
	.param .u32 _ZN3cub18CUB_300001_SM_10006detail4scan20DeviceScanInitKernelINS0_13ScanTileStateIfLb1EEEEEvT_i_param_1
)
{
	.reg .pred 	%p<5>;
	.reg .b32 	%r<10>;
	.reg .b64 	%rd<7>;

	ld.param.u64 	%rd2, [_ZN3cub18CUB_300001_SM_10006detail4scan20DeviceScanInitKernelINS0_13ScanTileStateIfLb1EEEEEvT_i_param_0];
	ld.param.u32 	%r4, [_ZN3cub18CUB_300001_SM_10006detail4scan20DeviceScanInitKernelINS0_13ScanTileStateIfLb1EEEEEvT_i_param_1];
	cvta.to.global.u64 	%rd1, %rd2;
	mov.u32 	%r1, %ctaid.x;
	mov.u32 	%r5, %ntid.x;
	mov.u32 	%r2, %tid.x;
	mad.lo.s32 	%r3, %r1, %r5, %r2;
	setp.ge.s32 	%p1, %r3, %r4;
	@%p1 bra 	$L__BB5_2;
	mul.wide.s32 	%rd3, %r3, 8;
	add.s64 	%rd4, %rd1, %rd3;
	mov.b32 	%r6, 0;
	mov.b32 	%r7, 99;
	st.global.v2.u32 	[%rd4+256], {%r7, %r6};
$L__BB5_2:
	setp.ne.s32 	%p2, %r1, 0;
	setp.gt.u32 	%p3, %r2, 31;
	or.pred  	%p4, %p2, %p3;
	@%p4 bra 	$L__BB5_4;
	mul.wide.u32 	%rd5, %r2, 8;
	add.s64 	%rd6, %rd1, %rd5;
	mov.b32 	%r9, 0;
	st.global.v2.u32 	[%rd6], {%r9, %r9};
$L__BB5_4:
	ret;

}
	// .globl	_ZN3cub18CUB_300001_SM_10006detail4scan16DeviceScanKernelINS2_10policy_hubIfffjN4cuda3std3__44plusIvEEE10Policy1000EPfSC_NS0_13ScanTileStateIfLb1EEES9_NS0_8NullTypeEjfLb0ESF_EEvT0_T1_T2_iT3_T4_T5_
.visible .entry _ZN3cub18CUB_300001_SM_10006detail4scan16DeviceScanKernelINS2_10policy_hubIfffjN4cuda3std3__44plusIvEEE10Policy1000EPfSC_NS0_13ScanTileStateIfLb1EEES9_NS0_8NullTypeEjfLb0ESF_EEvT0_T1_T2_iT3_T4_T5_(
	.param .u64 .ptr .align 1 _ZN3cub18CUB_300001_SM_10006detail4scan16DeviceScanKernelINS2_10policy_hubIfffjN4cuda3std3__44plusIvEEE10Policy1000EPfSC_NS0_13ScanTileStateIfLb1EEES9_NS0_8NullTypeEjfLb0ESF_EEvT0_T1_T2_iT3_T4_T5__param_0,
	.param .u64 .ptr .align 1 _ZN3cub18CUB_300001_SM_10006detail4scan16DeviceScanKernelINS2_10policy_hubIfffjN4cuda3std3__44plusIvEEE10Policy1000EPfSC_NS0_13ScanTileStateIfLb1EEES9_NS0_8NullTypeEjfLb0ESF_EEvT0_T1_T2_iT3_T4_T5__param_1,
	.param .align 8 .b8 _ZN3cub18CUB_300001_SM_10006detail4scan16DeviceScanKernelINS2_10policy_hubIfffjN4cuda3std3__44plusIvEEE10Policy1000EPfSC_NS0_13ScanTileStateIfLb1EEES9_NS0_8NullTypeEjfLb0ESF_EEvT0_T1_T2_iT3_T4_T5__param_2[8],
	.param .u32 _ZN3cub18CUB_300001_SM_10006detail4scan16DeviceScanKernelINS2_10policy_hubIfffjN4cuda3std3__44plusIvEEE10Policy1000EPfSC_NS0_13ScanTileStateIfLb1EEES9_NS0_8NullTypeEjfLb0ESF_EEvT0_T1_T2_iT3_T4_T5__param_3,
	.param .align 1 .b8 _ZN3cub18CUB_300001_SM_10006detail4scan16DeviceScanKernelINS2_10policy_hubIfffjN4cuda3std3__44plusIvEEE10Policy1000EPfSC_NS0_13ScanTileStateIfLb1EEES9_NS0_8NullTypeEjfLb0ESF_EEvT0_T1_T2_iT3_T4_T5__param_4[1],
	.param .align 1 .b8 _ZN3cub18CUB_300001_SM_10006detail4scan16DeviceScanKernelINS2_10policy_hubIfffjN4cuda3std3__44plusIvEEE10Policy1000EPfSC_NS0_13ScanTileStateIfLb1EEES9_NS0_8NullTypeEjfLb0ESF_EEvT0_T1_T2_iT3_T4_T5__param_5[1],
	.param .u32 _ZN3cub18CUB_300001_SM_10006detail4scan16DeviceScanKernelINS2_10policy_hubIfffjN4cuda3std3__44plusIvEEE10Policy1000EPfSC_NS0_13ScanTileStateIfLb1EEES9_NS0_8NullTypeEjfLb0ESF_EEvT0_T1_T2_iT3_T4_T5__param_6
)
.maxntid 384
{
	.reg .pred 	%p<160>;
	.reg .b32 	%r<500>;
	.reg .b32 	%f<602>;
	.reg .b64 	%rd<58>;
	// demoted variable
	.shared .align 16 .b8 _ZZN3cub18CUB_300001_SM_10006detail4scan16DeviceScanKernelINS2_10policy_hubIfffjN4cuda3std3__44plusIvEEE10Policy1000EPfSC_NS0_13ScanTileStateIfLb1EEES9_NS0_8NullTypeEjfLb0ESF_EEvT0_T1_T2_iT3_T4_T5_E12temp_storage[33808];
	ld.param.u64 	%rd2, [_ZN3cub18CUB_300001_SM_10006detail4scan16DeviceScanKernelINS2_10policy_hubIfffjN4cuda3std3__44plusIvEEE10Policy1000EPfSC_NS0_13ScanTileStateIfLb1EEES9_NS0_8NullTypeEjfLb0ESF_EEvT0_T1_T2_iT3_T4_T5__param_2];
	ld.param.u64 	%rd13, [_ZN3cub18CUB_300001_SM_10006detail4scan16DeviceScanKernelINS2_10policy_hubIfffjN4cuda3std3__44plusIvEEE10Policy1000EPfSC_NS0_13ScanTileStateIfLb1EEES9_NS0_8NullTypeEjfLb0ESF_EEvT0_T1_T2_iT3_T4_T5__param_0];
	ld.param.u32 	%r99, [_ZN3cub18CUB_300001_SM_10006detail4scan16DeviceScanKernelINS2_10policy_hubIfffjN4cuda3std3__44plusIvEEE10Policy1000EPfSC_NS0_13ScanTileStateIfLb1EEES9_NS0_8NullTypeEjfLb0ESF_EEvT0_T1_T2_iT3_T4_T5__param_3];
	ld.param.u32 	%r100, [_ZN3cub18CUB_300001_SM_10006detail4scan16DeviceScanKernelINS2_10policy_hubIfffjN4cuda3std3__44plusIvEEE10Policy1000EPfSC_NS0_13ScanTileStateIfLb1EEES9_NS0_8NullTypeEjfLb0ESF_EEvT0_T1_T2_iT3_T4_T5__param_6];
	cvta.to.global.u64 	%rd1, %rd13;
	mov.u32 	%r101, %ctaid.x;
	add.s32 	%r476, %r99, %r101;
	mul.lo.s32 	%r2, %r476, 8448;
	sub.s32 	%r3, %r100, %r2;
	setp.lt.u32 	%p1, %r3, 8449;
	@%p1 bra 	$L__BB6_26;
	cvt.u64.u32 	%rd37, %r2;
	mov.u32 	%r4, %tid.x;
	and.b32  	%r329, %r4, 31;
	and.b32  	%r330, %r4, 992;
	mul.lo.s32 	%r331, %r330, 22;
	or.b32  	%r332, %r331, %r329;
	cvt.u64.u32 	%rd38, %r332;
	add.s64 	%rd3, %rd38, %rd37;
	shl.b64 	%rd39, %rd3, 2;
	add.s64 	%rd40, %rd1, %rd39;
	ld.global.f32 	%f334, [%rd40];
	ld.global.f32 	%f335, [%rd40+128];
	ld.global.f32 	%f336, [%rd40+256];
	ld.global.f32 	%f337, [%rd40+384];
	ld.global.f32 	%f338, [%rd40+512];
	ld.global.f32 	%f339, [%rd40+640];
	ld.global.f32 	%f340, [%rd40+768];
	ld.global.f32 	%f341, [%rd40+896];
	ld.global.f32 	%f342, [%rd40+1024];
	ld.global.f32 	%f343, [%rd40+1152];
	ld.global.f32 	%f344, [%rd40+1280];
	ld.global.f32 	%f345, [%rd40+1408];
	ld.global.f32 	%f346, [%rd40+1536];
	ld.global.f32 	%f347, [%rd40+1664];
	ld.global.f32 	%f348, [%rd40+1792];
	ld.global.f32 	%f349, [%rd40+1920];
	ld.global.f32 	%f350, [%rd40+2048];
	ld.global.f32 	%f351, [%rd40+2176];
	ld.global.f32 	%f352, [%rd40+2304];
	ld.global.f32 	%f353, [%rd40+2432];
	ld.global.f32 	%f354, [%rd40+2560];
	ld.global.f32 	%f355, [%rd40+2688];
	// begin inline asm
	mov.u32 %r328, %laneid;
	// end inline asm
	shr.u32 	%r6, %r4, 5;
	mad.lo.s32 	%r333, %r6, 704, %r328;
	shl.b32 	%r334, %r333, 2;
	mov.u32 	%r335, _ZZN3cub18CUB_300001_SM_10006detail4scan16DeviceScanKernelINS2_10policy_hubIfffjN4cuda3std3__44plusIvEEE10Policy1000EPfSC_NS0_13ScanTileStateIfLb1EEES9_NS0_8NullTypeEjfLb0ESF_EEvT0_T1_T2_iT3_T4_T5_E12temp_storage;
	add.s32 	%r7, %r335, %r334;
	st.shared.f32 	[%r7], %f334;
	st.shared.f32 	[%r7+128], %f335;
	st.shared.f32 	[%r7+256], %f336;
	st.shared.f32 	[%r7+384], %f337;
	st.shared.f32 	[%r7+512], %f338;
	st.shared.f32 	[%r7+640], %f339;
	st.shared.f32 	[%r7+768], %f340;
	st.shared.f32 	[%r7+896], %f341;
	st.shared.f32 	[%r7+1024], %f342;
	st.shared.f32 	[%r7+1152], %f343;
	st.shared.f32 	[%r7+1280], %f344;
	st.shared.f32 	[%r7+1408], %f345;
	st.shared.f32 	[%r7+1536], %f346;
	st.shared.f32 	[%r7+1664], %f347;
	st.shared.f32 	[%r7+1792], %f348;
	st.shared.f32 	[%r7+1920], %f349;
	st.shared.f32 	[%r7+2048], %f350;
	st.shared.f32 	[%r7+2176], %f351;
	st.shared.f32 	[%r7+2304], %f352;
	st.shared.f32 	[%r7+2432], %f353;
	st.shared.f32 	[%r7+2560], %f354;
	st.shared.f32 	[%r7+2688], %f355;
	bar.warp.sync 	-1;
	mad.lo.s32 	%r8, %r328, 84, %r7;
	ld.shared.v2.f32 	{%f1, %f2}, [%r8];
	ld.shared.v2.f32 	{%f3, %f4}, [%r8+8];
	ld.shared.v2.f32 	{%f5, %f6}, [%r8+16];
	ld.shared.v2.f32 	{%f7, %f8}, [%r8+24];
	ld.shared.v2.f32 	{%f9, %f10}, [%r8+32];
	ld.shared.v2.f32 	{%f11, %f12}, [%r8+40];
	ld.shared.v2.f32 	{%f13, %f14}, [%r8+48];
	ld.shared.v2.f32 	{%f15, %f16}, [%r8+56];
	ld.shared.v2.f32 	{%f17, %f18}, [%r8+64];
	ld.shared.v2.f32 	{%f19, %f20}, [%r8+72];
	ld.shared.v2.f32 	{%f21, %f22}, [%r8+80];
	bar.sync 	0;
	setp.ne.s32 	%p104, %r476, 0;
	@%p104 bra 	$L__BB6_6;
	add.f32 	%f475, %f1, %f2;
	add.f32 	%f476, %f3, %f4;
	add.f32 	%f477, %f5, %f6;
	add.f32 	%f478, %f7, %f8;
	add.f32 	%f479, %f9, %f10;
	add.f32 	%f480, %f11, %f12;
	add.f32 	%f481, %f13, %f14;
	add.f32 	%f482, %f15, %f16;
	add.f32 	%f483, %f17, %f18;
	add.f32 	%f484, %f19, %f20;
	add.f32 	%f485, %f21, %f22;
	add.f32 	%f486, %f475, %f476;
	add.f32 	%f487, %f477, %f478;
	add.f32 	%f488, %f479, %f480;
	add.f32 	%f489, %f481, %f482;
	add.f32 	%f490, %f483, %f484;
	add.f32 	%f491, %f486, %f487;
	add.f32 	%f492, %f488, %f489;
	add.f32 	%f493, %f490, %f485;
	add.f32 	%f494, %f491, %f492;
	add.f32 	%f462, %f494, %f493;
	mov.b32 	%r467, 1;
	mov.b32 	%r468, 0;
	mov.b32 	%r469, -1;
	// begin inline asm
	{  .reg .f32 r0;  .reg .pred p;  shfl.sync.up.b32 r0|p, %f462, %r467, %r468, %r469;  @p add.f32 r0, r0, %f462;  mov.f32 %f460, r0;}
	// end inline asm
	mov.b32 	%r453, 2;
	// begin inline asm
	{  .reg .f32 r0;  .reg .pred p;  shfl.sync.up.b32 r0|p, %f460, %r453, %r468, %r469;  @p add.f32 r0, r0, %f460;  mov.f32 %f463, r0;}
	// end inline asm
	mov.b32 	%r456, 4;
	// begin inline asm
	{  .reg .f32 r0;  .reg .pred p;  shfl.sync.up.b32 r0|p, %f463, %r456, %r468, %r469;  @p add.f32 r0, r0, %f463;  mov.f32 %f466, r0;}
	// end inline asm
	mov.b32 	%r459, 8;
	// begin inline asm
	{  .reg .f32 r0;  .reg .pred p;  shfl.sync.up.b32 r0|p, %f466, %r459, %r468, %r469;  @p add.f32 r0, r0, %f466;  mov.f32 %f469, r0;}
	// end inline asm
	mov.b32 	%r462, 16;
	// begin inline asm
	{  .reg .f32 r0;  .reg .pred p;  shfl.sync.up.b32 r0|p, %f469, %r462, %r468, %r469;  @p add.f32 r0, r0, %f469;  mov.f32 %f472, r0;}
	// end inline asm
	mov.b32 	%r466, %f472;
	// begin inline asm
	shfl.sync.up.b32 %r465, %r466, %r467, %r468, %r469;
	// end inline asm
	setp.ne.s32 	%p146, %r328, 31;
	@%p146 bra 	$L__BB6_4;
	shl.b32 	%r470, %r6, 2;
	mov.u32 	%r471, _ZZN3cub18CUB_300001_SM_10006detail4scan16DeviceScanKernelINS2_10policy_hubIfffjN4cuda3std3__44plusIvEEE10Policy1000EPfSC_NS0_13ScanTileStateIfLb1EEES9_NS0_8NullTypeEjfLb0ESF_EEvT0_T1_T2_iT3_T4_T5_E12temp_storage;
	add.s32 	%r472, %r471, %r470;
	st.shared.f32 	[%r472+16], %f472;
$L__BB6_4:
	mov.b32 	%f495, %r465;
	bar.sync 	0;
	ld.shared.v4.f32 	{%f496, %f497, %f498, %f499}, [_ZZN3cub18CUB_300001_SM_10006detail4scan16DeviceScanKernelINS2_10policy_hubIfffjN4cuda3std3__44plusIvEEE10Policy1000EPfSC_NS0_13ScanTileStateIfLb1EEES9_NS0_8NullTypeEjfLb0ESF_EEvT0_T1_T2_iT3_T4_T5_E12temp_storage+16];
	add.f32 	%f500, %f496, %f497;
	setp.eq.s32 	%p147, %r6, 2;
	selp.f32 	%f501, %f500, %f496, %p147;
	add.f32 	%f502, %f500, %f498;
	setp.eq.s32 	%p148, %r6, 3;
	selp.f32 	%f503, %f502, %f501, %p148;
	add.f32 	%f504, %f502, %f499;
	setp.eq.s32 	%p149, %r6, 4;
	selp.f32 	%f505, %f504, %f503, %p149;
	ld.shared.v4.f32 	{%f506, %f507, %f508, %f509}, [_ZZN3cub18CUB_300001_SM_10006detail4scan16DeviceScanKernelINS2_10policy_hubIfffjN4cuda3std3__44plusIvEEE10Policy1000EPfSC_NS0_13ScanTileStateIfLb1EEES9_NS0_8NullTypeEjfLb0ESF_EEvT0_T1_T2_iT3_T4_T5_E12temp_storage+32];
	add.f32 	%f510, %f504, %f506;
	setp.eq.s32 	%p150, %r6, 5;
	selp.f32 	%f511, %f510, %f505, %p150;
	add.f32 	%f512, %f510, %f507;
	setp.eq.s32 	%p151, %r6, 6;
	selp.f32 	%f513, %f512, %f511, %p151;
	add.f32 	%f514, %f512, %f508;
	setp.eq.s32 	%p152, %r6, 7;
	selp.f32 	%f515, %f514, %f513, %p152;
	add.f32 	%f516, %f514, %f509;
	setp.eq.s32 	%p153, %r6, 8;
	selp.f32 	%f517, %f516, %f515, %p153;
	ld.shared.v4.f32 	{%f518, %f519, %f520, %f521}, [_ZZN3cub18CUB_300001_SM_10006detail4scan16DeviceScanKernelINS2_10policy_hubIfffjN4cuda3std3__44plusIvEEE10Policy1000EPfSC_NS0_13ScanTileStateIfLb1EEES9_NS0_8NullTypeEjfLb0ESF_EEvT0_T1_T2_iT3_T4_T5_E12temp_storage+48];
	add.f32 	%f522, %f516, %f518;
	setp.eq.s32 	%p154, %r6, 9;
	selp.f32 	%f523, %f522, %f517, %p154;
	add.f32 	%f524, %f522, %f519;
	setp.eq.s32 	%p155, %r6, 10;
	selp.f32 	%f525, %f524, %f523, %p155;
	add.f32 	%f526, %f524, %f520;
	setp.eq.s32 	%p156, %r6, 11;
	selp.f32 	%f527, %f526, %f525, %p156;
	add.f32 	%f24, %f526, %f521;
	setp.lt.u32 	%p157, %r4, 32;
	add.f32 	%f528, %f527, %f495;
	setp.eq.s32 	%p158, %r328, 0;
	selp.f32 	%f529, %f527, %f528, %p158;
	selp.f32 	%f530, %f495, %f529, %p157;
	setp.ne.s32 	%p159, %r4, 0;
	add.f32 	%f576, %f1, %f530;
	@%p159 bra 	$L__BB6_25;
	mov.b32 	%r474, %f24;
	add.s64 	%rd52, %rd2, 256;
	mov.b32 	%r473, 101;
	// begin inline asm
	st.relaxed.gpu.v2.u32 [%rd52], {%r473, %r474};
	// end inline asm
	mov.f32 	%f576, %f1;
	bra.uni 	$L__BB6_25;
$L__BB6_6:
	add.f32 	%f371, %f1, %f2;
	add.f32 	%f372, %f3, %f4;
	add.f32 	%f373, %f5, %f6;
	add.f32 	%f374, %f7, %f8;
	add.f32 	%f375, %f9, %f10;
	add.f32 	%f376, %f11, %f12;
	add.f32 	%f377, %f13, %f14;
	add.f32 	%f378, %f15, %f16;
	add.f32 	%f379, %f17, %f18;
	add.f32 	%f380, %f19, %f20;
	add.f32 	%f381, %f21, %f22;
	add.f32 	%f382, %f371, %f372;
	add.f32 	%f383, %f373, %f374;
	add.f32 	%f384, %f375, %f376;
	add.f32 	%f385, %f377, %f378;
	add.f32 	%f386, %f379, %f380;
	add.f32 	%f387, %f382, %f383;
	add.f32 	%f388, %f384, %f385;
	add.f32 	%f389, %f386, %f381;
	add.f32 	%f390, %f387, %f388;
	add.f32 	%f358, %f390, %f389;
	mov.b32 	%r353, 1;
	mov.b32 	%r354, 0;
	mov.b32 	%r355, -1;
	// begin inline asm
	{  .reg .f32 r0;  .reg .pred p;  shfl.sync.up.b32 r0|p, %f358, %r353, %r354, %r355;  @p add.f32 r0, r0, %f358;  mov.f32 %f356, r0;}
	// end inline asm
	mov.b32 	%r339, 2;
	// begin inline asm
	{  .reg .f32 r0;  .reg .pred p;  shfl.sync.up.b32 r0|p, %f356, %r339, %r354, %r355;  @p add.f32 r0, r0, %f356;  mov.f32 %f359, r0;}
	// end inline asm
	mov.b32 	%r342, 4;
	// begin inline asm
	{  .reg .f32 r0;  .reg .pred p;  shfl.sync.up.b32 r0|p, %f359, %r342, %r354, %r355;  @p add.f32 r0, r0, %f359;  mov.f32 %f362, r0;}
	// end inline asm
	mov.b32 	%r345, 8;
	// begin inline asm
	{  .reg .f32 r0;  .reg .pred p;  shfl.sync.up.b32 r0|p, %f362, %r345, %r354, %r355;  @p add.f32 r0, r0, %f362;  mov.f32 %f365, r0;}
	// end inline asm
	mov.b32 	%r348, 16;
	// begin inline asm
	{  .reg .f32 r0;  .reg .pred p;  shfl.sync.up.b32 r0|p, %f365, %r348, %r354, %r355;  @p add.f32 r0, r0, %f365;  mov.f32 %f368, r0;}
	// end inline asm
	mov.b32 	%r352, %f368;
	// begin inline asm
	shfl.sync.up.b32 %r351, %r352, %r353, %r354, %r355;
	// end inline asm
	setp.ne.s32 	%p105, %r328, 31;
	@%p105 bra 	$L__BB6_8;
	shl.b32 	%r356, %r6, 2;
	mov.u32 	%r357, _ZZN3cub18CUB_300001_SM_10006detail4scan16DeviceScanKernelINS2_10policy_hubIfffjN4cuda3std3__44plusIvEEE10Policy1000EPfSC_NS0_13ScanTileStateIfLb1EEES9_NS0_8NullTypeEjfLb0ESF_EEvT0_T1_T2_iT3_T4_T5_E12temp_storage;
	add.s32 	%r358, %r357, %r356;
	st.shared.f32 	[%r358+16], %f368;
$L__BB6_8:
	mov.b32 	%f391, %r351;
	bar.sync 	0;
	ld.shared.v4.f32 	{%f392, %f393, %f394, %f395}, [_ZZN3cub18CUB_300001_SM_10006detail4scan16DeviceScanKernelINS2_10policy_hubIfffjN4cuda3std3__44plusIvEEE10Policy1000EPfSC_NS0_13ScanTileStateIfLb1EEES9_NS0_8NullTypeEjfLb0ESF_EEvT0_T1_T2_iT3_T4_T5_E12temp_storage+16];
	add.f32 	%f396, %f392, %f393;
	setp.eq.s32 	%p106, %r6, 2;
	selp.f32 	%f397, %f396, %f392, %p106;
	add.f32 	%f398, %f396, %f394;
	setp.eq.s32 	%p107, %r6, 3;
	selp.f32 	%f399, %f398, %f397, %p107;
	add.f32 	%f400, %f398, %f395;
	setp.eq.s32 	%p108, %r6, 4;
	selp.f32 	%f401, %f400, %f399, %p108;
	ld.shared.v4.f32 	{%f402, %f403, %f404, %f405}, [_ZZN3cub18CUB_300001_SM_10006detail4scan16DeviceScanKernelINS2_10policy_hubIfffjN4cuda3std3__44plusIvEEE10Policy1000EPfSC_NS0_13ScanTileStateIfLb1EEES9_NS0_8NullTypeEjfLb0ESF_EEvT0_T1_T2_iT3_T4_T5_E12temp_storage+32];
	add.f32 	%f406, %f400, %f402;
	setp.eq.s32 	%p109, %r6, 5;
	selp.f32 	%f407, %f406, %f401, %p109;
	add.f32 	%f408, %f406, %f403;
	setp.eq.s32 	%p110, %r6, 6;
	selp.f32 	%f409, %f408, %f407, %p110;
	add.f32 	%f410, %f408, %f404;
	setp.eq.s32 	%p111, %r6, 7;
	selp.f32 	%f411, %f410, %f409, %p111;
	add.f32 	%f412, %f410, %f405;
	setp.eq.s32 	%p112, %r6, 8;
	selp.f32 	%f413, %f412, %f411, %p112;
	ld.shared.v4.f32 	{%f414, %f415, %f416, %f417}, [_ZZN3cub18CUB_300001_SM_10006detail4scan16DeviceScanKernelINS2_10policy_hubIfffjN4cuda3std3__44plusIvEEE10Policy1000EPfSC_NS0_13ScanTileStateIfLb1EEES9_NS0_8NullTypeEjfLb0ESF_EEvT0_T1_T2_iT3_T4_T5_E12temp_storage+48];
	add.f32 	%f418, %f412, %f414;
	setp.eq.s32 	%p113, %r6, 9;
	selp.f32 	%f419, %f418, %f413, %p113;
	add.f32 	%f420, %f418, %f415;
	setp.eq.s32 	%p114, %r6, 10;
	selp.f32 	%f421, %f420, %f419, %p114;
	add.f32 	%f422, %f420, %f416;
	setp.eq.s32 	%p115, %r6, 11;
	selp.f32 	%f423, %f422, %f421, %p115;
	add.f32 	%f27, %f422, %f417;
	setp.gt.u32 	%p116, %r4, 31;
	setp.lt.u32 	%p117, %r4, 32;
	add.f32 	%f424, %f423, %f391;
	setp.eq.s32 	%p118, %r328, 0;
	selp.f32 	%f575, %f423, %f424, %p118;
	selp.f32 	%f29, %f391, %f575, %p117;
	@%p116 bra 	$L__BB6_24;
	setp.ne.s32 	%p119, %r4, 0;
	mul.wide.s32 	%rd41, %r476, 8;
	add.s64 	%rd4, %rd2, %rd41;
	@%p119 bra 	$L__BB6_11;
	st.shared.f32 	[_ZZN3cub18CUB_300001_SM_10006detail4scan16DeviceScanKernelINS2_10policy_hubIfffjN4cuda3std3__44plusIvEEE10Policy1000EPfSC_NS0_13ScanTileStateIfLb1EEES9_NS0_8NullTypeEjfLb0ESF_EEvT0_T1_T2_iT3_T4_T5_E12temp_storage+12], %f27;
	mov.b32 	%r360, %f27;
	add.s64 	%rd42, %rd4, 256;
	mov.b32 	%r359, 100;
	// begin inline asm
	st.relaxed.gpu.v2.u32 [%rd42], {%r359, %r360};
	// end inline asm
$L__BB6_11:
	not.b32 	%r365, %r4;
	add.s32 	%r483, %r476, %r365;
	mov.b32 	%r361, 830;
	// begin inline asm
	nanosleep.u32 %r361;
	// end inline asm
	mul.wide.s32 	%rd44, %r483, 8;
	add.s64 	%rd45, %rd2, %rd44;
	add.s64 	%rd43, %rd45, 256;
	// begin inline asm
	ld.relaxed.gpu.v2.u32 {%r485, %r478}, [%rd43];
	// end inline asm
	mov.b32 	%r479, 952;
$L__BB6_12:
	setp.eq.s32 	%p120, %r485, 99;
	mov.b32 	%r366, -1;
	vote.sync.any.pred 	%p121, %p120, %r366;
	not.pred 	%p122, %p121;
	@%p122 bra 	$L__BB6_14;
	mul.lo.s32 	%r448, %r476, 16807;
	and.b32  	%r476, %r448, 2147483647;
	add.s32 	%r449, %r479, 1;
	rem.u32 	%r445, %r476, %r449;
	// begin inline asm
	nanosleep.u32 %r445;
	// end inline asm
	shr.u32 	%r479, %r479, 1;
	// begin inline asm
	ld.relaxed.gpu.v2.u32 {%r485, %r478}, [%rd43];
	// end inline asm
	bra.uni 	$L__BB6_12;
$L__BB6_14:
	mov.b32 	%f425, %r478;
	setp.eq.s32 	%p123, %r485, 101;
	mov.b32 	%r393, -1;
	vote.sync.ballot.b32 	%r395, %p123, %r393;
	// begin inline asm
	mov.u32 %r368, %lanemask_ge;
	// end inline asm
	and.b32  	%r396, %r395, %r368;
	or.b32  	%r397, %r396, -2147483648;
	add.s32 	%r398, %r397, -1;
	not.b32 	%r399, %r397;
	and.b32  	%r400, %r399, %r398;
	popc.b32 	%r372, %r400;
	mov.b32 	%r371, 1;
	// begin inline asm
	shfl.sync.down.b32 %r369, %r478, %r371, %r372, %r393;
	// end inline asm
	setp.lt.s32 	%p125, %r328, %r372;
	mov.b32 	%f426, %r369;
	add.f32 	%f427, %f425, %f426;
	selp.f32 	%f428, %f427, %f425, %p125;
	mov.b32 	%r375, %f428;
	mov.b32 	%r376, 2;
	// begin inline asm
	shfl.sync.down.b32 %r374, %r375, %r376, %r372, %r393;
	// end inline asm
	add.s32 	%r25, %r328, 2;
	setp.gt.s32 	%p126, %r25, %r372;
	mov.b32 	%f429, %r374;
	add.f32 	%f430, %f428, %f429;
	selp.f32 	%f431, %f428, %f430, %p126;
	mov.b32 	%r380, %f431;
	mov.b32 	%r381, 4;
	// begin inline asm
	shfl.sync.down.b32 %r379, %r380, %r381, %r372, %r393;
	// end inline asm
	add.s32 	%r26, %r328, 4;
	setp.gt.s32 	%p127, %r26, %r372;
	mov.b32 	%f432, %r379;
	add.f32 	%f433, %f431, %f432;
	selp.f32 	%f434, %f431, %f433, %p127;
	mov.b32 	%r385, %f434;
	mov.b32 	%r386, 8;
	// begin inline asm
	shfl.sync.down.b32 %r384, %r385, %r386, %r372, %r393;
	// end inline asm
	add.s32 	%r27, %r328, 8;
	setp.gt.s32 	%p128, %r27, %r372;
	mov.b32 	%f435, %r384;
	add.f32 	%f436, %f434, %f435;
	selp.f32 	%f437, %f434, %f436, %p128;
	mov.b32 	%r390, %f437;
	mov.b32 	%r391, 16;
	// begin inline asm
	shfl.sync.down.b32 %r389, %r390, %r391, %r372, %r393;
	// end inline asm
	add.s32 	%r28, %r328, 16;
	setp.gt.s32 	%p129, %r28, %r372;
	mov.b32 	%f438, %r389;
	add.f32 	%f439, %f437, %f438;
	selp.f32 	%f574, %f437, %f439, %p129;
	add.s64 	%rd6, %rd2, 256;
	mov.b32 	%r480, 952;
$L__BB6_15:
	setp.ne.s32 	%p130, %r485, 101;
	mov.b32 	%r401, -1;
	vote.sync.all.pred 	%p131, %p130, %r401;
	not.pred 	%p132, %p131;
	@%p132 bra 	$L__BB6_20;
	shr.u32 	%r480, %r480, 1;
	mul.wide.s32 	%rd48, %r483, 8;
	add.s64 	%rd49, %rd6, %rd48;
	add.s64 	%rd47, %rd49, -256;
	// begin inline asm
	ld.relaxed.gpu.v2.u32 {%r485, %r486}, [%rd47];
	// end inline asm
	mov.u32 	%r487, %r480;
$L__BB6_17:
	setp.eq.s32 	%p136, %r485, 99;
	mov.b32 	%r407, -1;
	vote.sync.any.pred 	%p137, %p136, %r407;
	not.pred 	%p138, %p137;
	@%p138 bra 	$L__BB6_19;
	mul.lo.s32 	%r443, %r476, 16807;
	and.b32  	%r476, %r443, 2147483647;
	add.s32 	%r444, %r487, 1;
	rem.u32 	%r440, %r476, %r444;
	// begin inline asm
	nanosleep.u32 %r440;
	// end inline asm
	shr.u32 	%r487, %r487, 1;
	// begin inline asm
	ld.relaxed.gpu.v2.u32 {%r485, %r486}, [%rd47];
	// end inline asm
	bra.uni 	$L__BB6_17;
$L__BB6_19:
	mov.b32 	%f444, %r486;
	setp.eq.s32 	%p139, %r485, 101;
	mov.b32 	%r433, -1;
	vote.sync.ballot.b32 	%r434, %p139, %r433;
	and.b32  	%r435, %r434, %r368;
	or.b32  	%r436, %r435, -2147483648;
	add.s32 	%r437, %r436, -1;
	not.b32 	%r438, %r436;
	and.b32  	%r439, %r438, %r437;
	popc.b32 	%r412, %r439;
	mov.b32 	%r411, 1;
	// begin inline asm
	shfl.sync.down.b32 %r409, %r486, %r411, %r412, %r433;
	// end inline asm
	setp.lt.s32 	%p141, %r328, %r412;
	mov.b32 	%f445, %r409;
	add.f32 	%f446, %f444, %f445;
	selp.f32 	%f447, %f446, %f444, %p141;
	mov.b32 	%r415, %f447;
	mov.b32 	%r416, 2;
	// begin inline asm
	shfl.sync.down.b32 %r414, %r415, %r416, %r412, %r433;
	// end inline asm
	setp.gt.s32 	%p142, %r25, %r412;
	mov.b32 	%f448, %r414;
	add.f32 	%f449, %f447, %f448;
	selp.f32 	%f450, %f447, %f449, %p142;
	mov.b32 	%r420, %f450;
	mov.b32 	%r421, 4;
	// begin inline asm
	shfl.sync.down.b32 %r419, %r420, %r421, %r412, %r433;
	// end inline asm
	setp.gt.s32 	%p143, %r26, %r412;
	mov.b32 	%f451, %r419;
	add.f32 	%f452, %f450, %f451;
	selp.f32 	%f453, %f450, %f452, %p143;
	mov.b32 	%r425, %f453;
	mov.b32 	%r426, 8;
	// begin inline asm
	shfl.sync.down.b32 %r424, %r425, %r426, %r412, %r433;
	// end inline asm
	setp.gt.s32 	%p144, %r27, %r412;
	mov.b32 	%f454, %r424;
	add.f32 	%f455, %f453, %f454;
	selp.f32 	%f456, %f453, %f455, %p144;
	mov.b32 	%r430, %f456;
	mov.b32 	%r431, 16;
	// begin inline asm
	shfl.sync.down.b32 %r429, %r430, %r431, %r412, %r433;
	// end inline asm
	setp.gt.s32 	%p145, %r28, %r412;
	mov.b32 	%f457, %r429;
	add.f32 	%f458, %f456, %f457;
	selp.f32 	%f459, %f456, %f458, %p145;
	add.f32 	%f574, %f574, %f459;
	add.s32 	%r483, %r483, -32;
	bra.uni 	$L__BB6_15;
$L__BB6_20:
	@%p119 bra 	$L__BB6_22;
	add.f32 	%f440, %f27, %f574;
	mov.b32 	%r404, %f440;
	add.s64 	%rd46, %rd4, 256;
	mov.b32 	%r403, 101;
	// begin inline asm
	st.relaxed.gpu.v2.u32 [%rd46], {%r403, %r404};
	// end inline asm
	st.shared.f32 	[_ZZN3cub18CUB_300001_SM_10006detail4scan16DeviceScanKernelINS2_10policy_hubIfffjN4cuda3std3__44plusIvEEE10Policy1000EPfSC_NS0_13ScanTileStateIfLb1EEES9_NS0_8NullTypeEjfLb0ESF_EEvT0_T1_T2_iT3_T4_T5_E12temp_storage+4], %f574;
	st.shared.f32 	[_ZZN3cub18CUB_300001_SM_10006detail4scan16DeviceScanKernelINS2_10policy_hubIfffjN4cuda3std3__44plusIvEEE10Policy1000EPfSC_NS0_13ScanTileStateIfLb1EEES9_NS0_8NullTypeEjfLb0ESF_EEvT0_T1_T2_iT3_T4_T5_E12temp_storage+8], %f440;
$L__BB6_22:
	setp.ne.s32 	%p134, %r328, 0;
	mov.f32 	%f575, %f29;
	@%p134 bra 	$L__BB6_24;
	st.shared.f32 	[_ZZN3cub18CUB_300001_SM_10006detail4scan16DeviceScanKernelINS2_10policy_hubIfffjN4cuda3std3__44plusIvEEE10Policy1000EPfSC_NS0_13ScanTileStateIfLb1EEES9_NS0_8NullTypeEjfLb0ESF_EEvT0_T1_T2_iT3_T4_T5_E12temp_storage+76], %f574;
	mov.f32 	%f575, %f574;
$L__BB6_24:
	bar.sync 	0;
	setp.eq.s32 	%p135, %r4, 0;
	ld.shared.f32 	%f441, [_ZZN3cub18CUB_300001_SM_10006detail4scan16DeviceScanKernelINS2_10policy_hubIfffjN4cuda3std3__44plusIvEEE10Policy1000EPfSC_NS0_13ScanTileStateIfLb1EEES9_NS0_8NullTypeEjfLb0ESF_EEvT0_T1_T2_iT3_T4_T5_E12temp_storage+76];
	add.f32 	%f442, %f575, %f441;
	selp.f32 	%f443, %f575, %f442, %p135;
	add.f32 	%f576, %f1, %f443;
$L__BB6_25:
	ld.param.u64 	%rd57, [_ZN3cub18CUB_300001_SM_10006detail4scan16DeviceScanKernelINS2_10policy_hubIfffjN4cuda3std3__44plusIvEEE10Policy1000EPfSC_NS0_13ScanTileStateIfLb1EEES9_NS0_8NullTypeEjfLb0ESF_EEvT0_T1_T2_iT3_T4_T5__param_1];
	add.f32 	%f531, %f576, %f2;
	add.f32 	%f532, %f531, %f3;
	add.f32 	%f533, %f532, %f4;
	add.f32 	%f534, %f533, %f5;
	add.f32 	%f535, %f534, %f6;
	add.f32 	%f536, %f535, %f7;
	add.f32 	%f537, %f536, %f8;
	add.f32 	%f538, %f537, %f9;
	add.f32 	%f539, %f538, %f10;
	add.f32 	%f540, %f539, %f11;
	add.f32 	%f541, %f540, %f12;
	add.f32 	%f542, %f541, %f13;
	add.f32 	%f543, %f542, %f14;
	add.f32 	%f544, %f543, %f15;
	add.f32 	%f545, %f544, %f16;
	add.f32 	%f546, %f545, %f17;
	add.f32 	%f547, %f546, %f18;
	add.f32 	%f548, %f547, %f19;
	add.f32 	%f549, %f548, %f20;
	add.f32 	%f550, %f549, %f21;
	add.f32 	%f551, %f550, %f22;
	bar.sync 	0;
	st.shared.v2.f32 	[%r8], {%f576, %f531};
	st.shared.v2.f32 	[%r8+8], {%f532, %f533};
	st.shared.v2.f32 	[%r8+16], {%f534, %f535};
	st.shared.v2.f32 	[%r8+24], {%f536, %f537};
	st.shared.v2.f32 	[%r8+32], {%f538, %f539};
	st.shared.v2.f32 	[%r8+40], {%f540, %f541};
	st.shared.v2.f32 	[%r8+48], {%f542, %f543};
	st.shared.v2.f32 	[%r8+56], {%f544, %f545};
	st.shared.v2.f32 	[%r8+64], {%f546, %f547};
	st.shared.v2.f32 	[%r8+72], {%f548, %f549};
	st.shared.v2.f32 	[%r8+80], {%f550, %f551};
	bar.warp.sync 	-1;
	ld.shared.f32 	%f552, [%r7];
	ld.shared.f32 	%f553, [%r7+128];
	ld.shared.f32 	%f554, [%r7+256];
	ld.shared.f32 	%f555, [%r7+384];
	ld.shared.f32 	%f556, [%r7+512];
	ld.shared.f32 	%f557, [%r7+640];
	ld.shared.f32 	%f558, [%r7+768];
	ld.shared.f32 	%f559, [%r7+896];
	ld.shared.f32 	%f560, [%r7+1024];
	ld.shared.f32 	%f561, [%r7+1152];
	ld.shared.f32 	%f562, [%r7+1280];
	ld.shared.f32 	%f563, [%r7+1408];
	ld.shared.f32 	%f564, [%r7+1536];
	ld.shared.f32 	%f565, [%r7+1664];
	ld.shared.f32 	%f566, [%r7+1792];
	ld.shared.f32 	%f567, [%r7+1920];
	ld.shared.f32 	%f568, [%r7+2048];
	ld.shared.f32 	%f569, [%r7+2176];
	ld.shared.f32 	%f570, [%r7+2304];
	ld.shared.f32 	%f571, [%r7+2432];
	ld.shared.f32 	%f572, [%r7+2560];
	ld.shared.f32 	%f573, [%r7+2688];
	cvta.to.global.u64 	%rd53, %rd57;
	add.s64 	%rd55, %rd53, %rd39;
	st.global.f32 	[%rd55], %f552;
	st.global.f32 	[%rd55+128], %f553;
	st.global.f32 	[%rd55+256], %f554;
	st.global.f32 	[%rd55+384], %f555;
	st.global.f32 	[%rd55+512], %f556;
	st.global.f32 	[%rd55+640], %f557;
	st.global.f32 	[%rd55+768], %f558;
	st.global.f32 	[%rd55+896], %f559;
	st.global.f32 	[%rd55+1024], %f560;
	st.global.f32 	[%rd55+1152], %f561;
	st.global.f32 	[%rd55+1280], %f562;
	st.global.f32 	[%rd55+1408], %f563;
	st.global.f32 	[%rd55+1536], %f564;
	st.global.f32 	[%rd55+1664], %f565;
	st.global.f32 	[%rd55+1792], %f566;
	st.global.f32 	[%rd55+1920], %f567;
	st.global.f32 	[%rd55+2048], %f568;
	st.global.f32 	[%rd55+2176], %f569;
	st.global.f32 	[%rd55+2304], %f570;
	st.global.f32 	[%rd55+2432], %f571;
	st.global.f32 	[%rd55+2560], %f572;
	st.global.f32 	[%rd55+2688], %f573;
	bra.uni 	$L__BB6_140;
$L__BB6_26:
	setp.eq.s32 	%p2, %r3, 0;
	@%p2 bra 	$L__BB6_140;
	mul.wide.u32 	%rd14, %r2, 4;
	add.s64 	%rd15, %rd1, %rd14;
	mov.u32 	%r47, %tid.x;
	ld.global.f32 	%f598, [%rd15];
	and.b32  	%r102, %r47, 31;
	and.b32  	%r103, %r47, 992;
	mul.lo.s32 	%r104, %r103, 22;
	or.b32  	%r48, %r104, %r102;
	setp.ge.u32 	%p3, %r48, %r3;
	shl.b32 	%r105, %r48, 2;
	cvt.u64.u32 	%rd16, %r105;
	add.s64 	%rd8, %rd15, %rd16;
	mov.f32 	%f577, %f598;
	@%p3 bra 	$L__BB6_29;
	ld.global.f32 	%f577, [%rd8];
$L__BB6_29:
	add.s32 	%r49, %r48, 32;
	setp.ge.u32 	%p4, %r49, %r3;
	mov.f32 	%f578, %f598;
	@%p4 bra 	$L__BB6_31;
	ld.global.f32 	%f578, [%rd8+128];
$L__BB6_31:
	add.s32 	%r106, %r48, 64;
	setp.ge.u32 	%p5, %r106, %r3;
	mov.f32 	%f579, %f598;
	@%p5 bra 	$L__BB6_33;
	ld.global.f32 	%f579, [%rd8+256];
$L__BB6_33:
	add.s32 	%r50, %r48, 96;
	setp.ge.u32 	%p6, %r50, %r3;
	mov.f32 	%f580, %f598;
	@%p6 bra 	$L__BB6_35;
	ld.global.f32 	%f580, [%rd8+384];
$L__BB6_35:
	add.s32 	%r51, %r48, 128;
	setp.ge.u32 	%p7, %r51, %r3;
	mov.f32 	%f581, %f598;
	@%p7 bra 	$L__BB6_37;
	ld.global.f32 	%f581, [%rd8+512];
$L__BB6_37:
	add.s32 	%r107, %r48, 160;
	setp.ge.u32 	%p8, %r107, %r3;
	mov.f32 	%f582, %f598;
	@%p8 bra 	$L__BB6_39;
	ld.global.f32 	%f582, [%rd8+640];
$L__BB6_39:
	add.s32 	%r108, %r48, 192;
	setp.ge.u32 	%p9, %r108, %r3;
	mov.f32 	%f583, %f598;
	@%p9 bra 	$L__BB6_41;
	ld.global.f32 	%f583, [%rd8+768];
$L__BB6_41:
	add.s32 	%r109, %r48, 224;
	setp.ge.u32 	%p10, %r109, %r3;
	mov.f32 	%f584, %f598;
	@%p10 bra 	$L__BB6_43;
	ld.global.f32 	%f584, [%rd8+896];
$L__BB6_43:
	add.s32 	%r110, %r48, 256;
	setp.ge.u32 	%p11, %r110, %r3;
	mov.f32 	%f585, %f598;
	@%p11 bra 	$L__BB6_45;
	ld.global.f32 	%f585, [%rd8+1024];
$L__BB6_45:
	add.s32 	%r52, %r48, 288;
	setp.ge.u32 	%p12, %r52, %r3;
	mov.f32 	%f586, %f598;
	@%p12 bra 	$L__BB6_47;
	ld.global.f32 	%f586, [%rd8+1152];
$L__BB6_47:
	add.s32 	%r111, %r48, 320;
	setp.ge.u32 	%p13, %r111, %r3;
	mov.f32 	%f587, %f598;
	@%p13 bra 	$L__BB6_49;
	ld.global.f32 	%f587, [%rd8+1280];
$L__BB6_49:
	add.s32 	%r53, %r48, 352;
	setp.ge.u32 	%p14, %r53, %r3;
	mov.f32 	%f588, %f598;
	@%p14 bra 	$L__BB6_51;
	ld.global.f32 	%f588, [%rd8+1408];
$L__BB6_51:
	add.s32 	%r54, %r48, 384;
	setp.ge.u32 	%p15, %r54, %r3;
	mov.f32 	%f589, %f598;
	@%p15 bra 	$L__BB6_53;
	ld.global.f32 	%f589, [%rd8+1536];
$L__BB6_53:
	add.s32 	%r112, %r48, 416;
	setp.ge.u32 	%p16, %r112, %r3;
	mov.f32 	%f590, %f598;
	@%p16 bra 	$L__BB6_55;
	ld.global.f32 	%f590, [%rd8+1664];
$L__BB6_55:
	add.s32 	%r55, %r48, 448;
	setp.ge.u32 	%p17, %r55, %r3;
	mov.f32 	%f591, %f598;
	@%p17 bra 	$L__BB6_57;
	ld.global.f32 	%f591, [%rd8+1792];
$L__BB6_57:
	add.s32 	%r113, %r48, 480;
	setp.ge.u32 	%p18, %r113, %r3;
	mov.f32 	%f592, %f598;
	@%p18 bra 	$L__BB6_59;
	ld.global.f32 	%f592, [%rd8+1920];
$L__BB6_59:
	add.s32 	%r56, %r48, 512;
	setp.ge.u32 	%p19, %r56, %r3;
	mov.f32 	%f593, %f598;
	@%p19 bra 	$L__BB6_61;
	ld.global.f32 	%f593, [%rd8+2048];
$L__BB6_61:
	add.s32 	%r57, %r48, 544;
	setp.ge.u32 	%p20, %r57, %r3;
	mov.f32 	%f594, %f598;
	@%p20 bra 	$L__BB6_63;
	ld.global.f32 	%f594, [%rd8+2176];
$L__BB6_63:
	add.s32 	%r114, %r48, 576;
	setp.ge.u32 	%p21, %r114, %r3;
	mov.f32 	%f595, %f598;
	@%p21 bra 	$L__BB6_65;
	ld.global.f32 	%f595, [%rd8+2304];
$L__BB6_65:
	add.s32 	%r58, %r48, 608;
	setp.ge.u32 	%p22, %r58, %r3;
	mov.f32 	%f596, %f598;
	@%p22 bra 	$L__BB6_67;
	ld.global.f32 	%f596, [%rd8+2432];
$L__BB6_67:
	add.s32 	%r59, %r48, 640;
	setp.ge.u32 	%p23, %r59, %r3;
	mov.f32 	%f597, %f598;
	@%p23 bra 	$L__BB6_69;
	ld.global.f32 	%f597, [%rd8+2560];
$L__BB6_69:
	add.s32 	%r115, %r48, 672;
	setp.ge.u32 	%p24, %r115, %r3;
	@%p24 bra 	$L__BB6_71;
	ld.global.f32 	%f598, [%rd8+2688];
$L__BB6_71:
	// begin inline asm
	mov.u32 %r116, %laneid;
	// end inline asm
	shr.u32 	%r61, %r47, 5;
	mad.lo.s32 	%r117, %r61, 704, %r116;
	shl.b32 	%r118, %r117, 2;
	mov.u32 	%r119, _ZZN3cub18CUB_300001_SM_10006detail4scan16DeviceScanKernelINS2_10policy_hubIfffjN4cuda3std3__44plusIvEEE10Policy1000EPfSC_NS0_13ScanTileStateIfLb1EEES9_NS0_8NullTypeEjfLb0ESF_EEvT0_T1_T2_iT3_T4_T5_E12temp_storage;
	add.s32 	%r62, %r119, %r118;
	st.shared.f32 	[%r62], %f577;
	st.shared.f32 	[%r62+128], %f578;
	st.shared.f32 	[%r62+256], %f579;
	st.shared.f32 	[%r62+384], %f580;
	st.shared.f32 	[%r62+512], %f581;
	st.shared.f32 	[%r62+640], %f582;
	st.shared.f32 	[%r62+768], %f583;
	st.shared.f32 	[%r62+896], %f584;
	st.shared.f32 	[%r62+1024], %f585;
	st.shared.f32 	[%r62+1152], %f586;
	st.shared.f32 	[%r62+1280], %f587;
	st.shared.f32 	[%r62+1408], %f588;
	st.shared.f32 	[%r62+1536], %f589;
	st.shared.f32 	[%r62+1664], %f590;
	st.shared.f32 	[%r62+1792], %f591;
	st.shared.f32 	[%r62+1920], %f592;
	st.shared.f32 	[%r62+2048], %f593;
	st.shared.f32 	[%r62+2176], %f594;
	st.shared.f32 	[%r62+2304], %f595;
	st.shared.f32 	[%r62+2432], %f596;
	st.shared.f32 	[%r62+2560], %f597;
	st.shared.f32 	[%r62+2688], %f598;
	bar.warp.sync 	-1;
	mad.lo.s32 	%r63, %r116, 84, %r62;
	ld.shared.v2.f32 	{%f81, %f82}, [%r63];
	ld.shared.v2.f32 	{%f83, %f84}, [%r63+8];
	ld.shared.v2.f32 	{%f85, %f86}, [%r63+16];
	ld.shared.v2.f32 	{%f87, %f88}, [%r63+24];
	ld.shared.v2.f32 	{%f89, %f90}, [%r63+32];
	ld.shared.v2.f32 	{%f91, %f92}, [%r63+40];
	ld.shared.v2.f32 	{%f93, %f94}, [%r63+48];
	ld.shared.v2.f32 	{%f95, %f96}, [%r63+56];
	ld.shared.v2.f32 	{%f97, %f98}, [%r63+64];
	ld.shared.v2.f32 	{%f99, %f100}, [%r63+72];
	ld.shared.v2.f32 	{%f101, %f102}, [%r63+80];
	bar.sync 	0;
	setp.ne.s32 	%p25, %r476, 0;
	@%p25 bra 	$L__BB6_75;
	add.f32 	%f256, %f81, %f82;
	add.f32 	%f257, %f83, %f84;
	add.f32 	%f258, %f85, %f86;
	add.f32 	%f259, %f87, %f88;
	add.f32 	%f260, %f89, %f90;
	add.f32 	%f261, %f91, %f92;
	add.f32 	%f262, %f93, %f94;
	add.f32 	%f263, %f95, %f96;
	add.f32 	%f264, %f97, %f98;
	add.f32 	%f265, %f99, %f100;
	add.f32 	%f266, %f101, %f102;
	add.f32 	%f267, %f256, %f257;
	add.f32 	%f268, %f258, %f259;
	add.f32 	%f269, %f260, %f261;
	add.f32 	%f270, %f262, %f263;
	add.f32 	%f271, %f264, %f265;
	add.f32 	%f272, %f267, %f268;
	add.f32 	%f273, %f269, %f270;
	add.f32 	%f274, %f271, %f266;
	add.f32 	%f275, %f272, %f273;
	add.f32 	%f243, %f275, %f274;
	mov.b32 	%r259, 1;
	mov.b32 	%r260, 0;
	mov.b32 	%r261, -1;
	// begin inline asm
	{  .reg .f32 r0;  .reg .pred p;  shfl.sync.up.b32 r0|p, %f243, %r259, %r260, %r261;  @p add.f32 r0, r0, %f243;  mov.f32 %f241, r0;}
	// end inline asm
	mov.b32 	%r245, 2;
	// begin inline asm
	{  .reg .f32 r0;  .reg .pred p;  shfl.sync.up.b32 r0|p, %f241, %r245, %r260, %r261;  @p add.f32 r0, r0, %f241;  mov.f32 %f244, r0;}
	// end inline asm
	mov.b32 	%r248, 4;
	// begin inline asm
	{  .reg .f32 r0;  .reg .pred p;  shfl.sync.up.b32 r0|p, %f244, %r248, %r260, %r261;  @p add.f32 r0, r0, %f244;  mov.f32 %f247, r0;}
	// end inline asm
	mov.b32 	%r251, 8;
	// begin inline asm
	{  .reg .f32 r0;  .reg .pred p;  shfl.sync.up.b32 r0|p, %f247, %r251, %r260, %r261;  @p add.f32 r0, r0, %f247;  mov.f32 %f250, r0;}
	// end inline asm
	mov.b32 	%r254, 16;
	// begin inline asm
	{  .reg .f32 r0;  .reg .pred p;  shfl.sync.up.b32 r0|p, %f250, %r254, %r260, %r261;  @p add.f32 r0, r0, %f250;  mov.f32 %f253, r0;}
	// end inline asm
	mov.b32 	%r258, %f253;
	// begin inline asm
	shfl.sync.up.b32 %r257, %r258, %r259, %r260, %r261;
	// end inline asm
	setp.ne.s32 	%p67, %r116, 31;
	@%p67 bra 	$L__BB6_74;
	shl.b32 	%r262, %r61, 2;
	mov.u32 	%r263, _ZZN3cub18CUB_300001_SM_10006detail4scan16DeviceScanKernelINS2_10policy_hubIfffjN4cuda3std3__44plusIvEEE10Policy1000EPfSC_NS0_13ScanTileStateIfLb1EEES9_NS0_8NullTypeEjfLb0ESF_EEvT0_T1_T2_iT3_T4_T5_E12temp_storage;
	add.s32 	%r264, %r263, %r262;
	st.shared.f32 	[%r264+16], %f253;
$L__BB6_74:
	mov.b32 	%f276, %r257;
	bar.sync 	0;
	ld.shared.v4.f32 	{%f277, %f278, %f279, %f280}, [_ZZN3cub18CUB_300001_SM_10006detail4scan16DeviceScanKernelINS2_10policy_hubIfffjN4cuda3std3__44plusIvEEE10Policy1000EPfSC_NS0_13ScanTileStateIfLb1EEES9_NS0_8NullTypeEjfLb0ESF_EEvT0_T1_T2_iT3_T4_T5_E12temp_storage+16];
	add.f32 	%f281, %f277, %f278;
	setp.eq.s32 	%p68, %r61, 2;
	selp.f32 	%f282, %f281, %f277, %p68;
	add.f32 	%f283, %f281, %f279;
	setp.eq.s32 	%p69, %r61, 3;
	selp.f32 	%f284, %f283, %f282, %p69;
	add.f32 	%f285, %f283, %f280;
	setp.eq.s32 	%p70, %r61, 4;
	selp.f32 	%f286, %f285, %f284, %p70;
	ld.shared.v4.f32 	{%f287, %f288, %f289, %f290}, [_ZZN3cub18CUB_300001_SM_10006detail4scan16DeviceScanKernelINS2_10policy_hubIfffjN4cuda3std3__44plusIvEEE10Policy1000EPfSC_NS0_13ScanTileStateIfLb1EEES9_NS0_8NullTypeEjfLb0ESF_EEvT0_T1_T2_iT3_T4_T5_E12temp_storage+32];
	add.f32 	%f291, %f285, %f287;
	setp.eq.s32 	%p71, %r61, 5;
	selp.f32 	%f292, %f291, %f286, %p71;
	add.f32 	%f293, %f291, %f288;
	setp.eq.s32 	%p72, %r61, 6;
	selp.f32 	%f294, %f293, %f292, %p72;
	add.f32 	%f295, %f293, %f289;
	setp.eq.s32 	%p73, %r61, 7;
	selp.f32 	%f296, %f295, %f294, %p73;
	add.f32 	%f297, %f295, %f290;
	setp.eq.s32 	%p74, %r61, 8;
	selp.f32 	%f298, %f297, %f296, %p74;
	.pragma "used_bytes_mask 4095";
	ld.shared.v4.f32 	{%f299, %f300, %f301, %f302}, [_ZZN3cub18CUB_300001_SM_10006detail4scan16DeviceScanKernelINS2_10policy_hubIfffjN4cuda3std3__44plusIvEEE10Policy1000EPfSC_NS0_13ScanTileStateIfLb1EEES9_NS0_8NullTypeEjfLb0ESF_EEvT0_T1_T2_iT3_T4_T5_E12temp_storage+48];
	add.f32 	%f303, %f297, %f299;
	setp.eq.s32 	%p75, %r61, 9;
	selp.f32 	%f304, %f303, %f298, %p75;
	add.f32 	%f305, %f303, %f300;
	setp.eq.s32 	%p76, %r61, 10;
	selp.f32 	%f306, %f305, %f304, %p76;
	add.f32 	%f307, %f305, %f301;
	setp.eq.s32 	%p77, %r61, 11;
	selp.f32 	%f308, %f307, %f306, %p77;
	setp.lt.u32 	%p78, %r47, 32;
	add.f32 	%f309, %f308, %f276;
	setp.eq.s32 	%p79, %r116, 0;
	selp.f32 	%f310, %f308, %f309, %p79;
	selp.f32 	%f311, %f276, %f310, %p78;
	setp.eq.s32 	%p80, %r47, 0;
	add.f32 	%f312, %f81, %f311;
	selp.f32 	%f601, %f81, %f312, %p80;
	bra.uni 	$L__BB6_94;
$L__BB6_75:
	add.f32 	%f152, %f81, %f82;
	add.f32 	%f153, %f83, %f84;
	add.f32 	%f154, %f85, %f86;
	add.f32 	%f155, %f87, %f88;
	add.f32 	%f156, %f89, %f90;
	add.f32 	%f157, %f91, %f92;
	add.f32 	%f158, %f93, %f94;
	add.f32 	%f159, %f95, %f96;
	add.f32 	%f160, %f97, %f98;
	add.f32 	%f161, %f99, %f100;
	add.f32 	%f162, %f101, %f102;
	add.f32 	%f163, %f152, %f153;
	add.f32 	%f164, %f154, %f155;
	add.f32 	%f165, %f156, %f157;
	add.f32 	%f166, %f158, %f159;
	add.f32 	%f167, %f160, %f161;
	add.f32 	%f168, %f163, %f164;
	add.f32 	%f169, %f165, %f166;
	add.f32 	%f170, %f167, %f162;
	add.f32 	%f171, %f168, %f169;
	add.f32 	%f139, %f171, %f170;
	mov.b32 	%r137, 1;
	mov.b32 	%r138, 0;
	mov.b32 	%r139, -1;
	// begin inline asm
	{  .reg .f32 r0;  .reg .pred p;  shfl.sync.up.b32 r0|p, %f139, %r137, %r138, %r139;  @p add.f32 r0, r0, %f139;  mov.f32 %f137, r0;}
	// end inline asm
	mov.b32 	%r123, 2;
	// begin inline asm
	{  .reg .f32 r0;  .reg .pred p;  shfl.sync.up.b32 r0|p, %f137, %r123, %r138, %r139;  @p add.f32 r0, r0, %f137;  mov.f32 %f140, r0;}
	// end inline asm
	mov.b32 	%r126, 4;
	// begin inline asm
	{  .reg .f32 r0;  .reg .pred p;  shfl.sync.up.b32 r0|p, %f140, %r126, %r138, %r139;  @p add.f32 r0, r0, %f140;  mov.f32 %f143, r0;}
	// end inline asm
	mov.b32 	%r129, 8;
	// begin inline asm
	{  .reg .f32 r0;  .reg .pred p;  shfl.sync.up.b32 r0|p, %f143, %r129, %r138, %r139;  @p add.f32 r0, r0, %f143;  mov.f32 %f146, r0;}
	// end inline asm
	mov.b32 	%r132, 16;
	// begin inline asm
	{  .reg .f32 r0;  .reg .pred p;  shfl.sync.up.b32 r0|p, %f146, %r132, %r138, %r139;  @p add.f32 r0, r0, %f146;  mov.f32 %f149, r0;}
	// end inline asm
	mov.b32 	%r136, %f149;
	// begin inline asm
	shfl.sync.up.b32 %r135, %r136, %r137, %r138, %r139;
	// end inline asm
	setp.ne.s32 	%p26, %r116, 31;
	@%p26 bra 	$L__BB6_77;
	shl.b32 	%r140, %r61, 2;
	mov.u32 	%r141, _ZZN3cub18CUB_300001_SM_10006detail4scan16DeviceScanKernelINS2_10policy_hubIfffjN4cuda3std3__44plusIvEEE10Policy1000EPfSC_NS0_13ScanTileStateIfLb1EEES9_NS0_8NullTypeEjfLb0ESF_EEvT0_T1_T2_iT3_T4_T5_E12temp_storage;
	add.s32 	%r142, %r141, %r140;
	st.shared.f32 	[%r142+16], %f149;
$L__BB6_77:
	mov.b32 	%f172, %r135;
	bar.sync 	0;
	ld.shared.v4.f32 	{%f173, %f174, %f175, %f176}, [_ZZN3cub18CUB_300001_SM_10006detail4scan16DeviceScanKernelINS2_10policy_hubIfffjN4cuda3std3__44plusIvEEE10Policy1000EPfSC_NS0_13ScanTileStateIfLb1EEES9_NS0_8NullTypeEjfLb0ESF_EEvT0_T1_T2_iT3_T4_T5_E12temp_storage+16];
	add.f32 	%f177, %f173, %f174;
	setp.eq.s32 	%p27, %r61, 2;
	selp.f32 	%f178, %f177, %f173, %p27;
	add.f32 	%f179, %f177, %f175;
	setp.eq.s32 	%p28, %r61, 3;
	selp.f32 	%f180, %f179, %f178, %p28;
	add.f32 	%f181, %f179, %f176;
	setp.eq.s32 	%p29, %r61, 4;
	selp.f32 	%f182, %f181, %f180, %p29;
	ld.shared.v4.f32 	{%f183, %f184, %f185, %f186}, [_ZZN3cub18CUB_300001_SM_10006detail4scan16DeviceScanKernelINS2_10policy_hubIfffjN4cuda3std3__44plusIvEEE10Policy1000EPfSC_NS0_13ScanTileStateIfLb1EEES9_NS0_8NullTypeEjfLb0ESF_EEvT0_T1_T2_iT3_T4_T5_E12temp_storage+32];
	add.f32 	%f187, %f181, %f183;
	setp.eq.s32 	%p30, %r61, 5;
	selp.f32 	%f188, %f187, %f182, %p30;
	add.f32 	%f189, %f187, %f184;
	setp.eq.s32 	%p31, %r61, 6;
	selp.f32 	%f190, %f189, %f188, %p31;
	add.f32 	%f191, %f189, %f185;
	setp.eq.s32 	%p32, %r61, 7;
	selp.f32 	%f192, %f191, %f190, %p32;
	add.f32 	%f193, %f191, %f186;
	setp.eq.s32 	%p33, %r61, 8;
	selp.f32 	%f194, %f193, %f192, %p33;
	ld.shared.v4.f32 	{%f195, %f196, %f197, %f198}, [_ZZN3cub18CUB_300001_SM_10006detail4scan16DeviceScanKernelINS2_10policy_hubIfffjN4cuda3std3__44plusIvEEE10Policy1000EPfSC_NS0_13ScanTileStateIfLb1EEES9_NS0_8NullTypeEjfLb0ESF_EEvT0_T1_T2_iT3_T4_T5_E12temp_storage+48];
	add.f32 	%f199, %f193, %f195;
	setp.eq.s32 	%p34, %r61, 9;
	selp.f32 	%f200, %f199, %f194, %p34;
	add.f32 	%f201, %f199, %f196;
	setp.eq.s32 	%p35, %r61, 10;
	selp.f32 	%f202, %f201, %f200, %p35;
	add.f32 	%f203, %f201, %f197;
	setp.eq.s32 	%p36, %r61, 11;
	selp.f32 	%f204, %f203, %f202, %p36;
	add.f32 	%f106, %f203, %f198;
	setp.gt.u32 	%p37, %r47, 31;
	setp.lt.u32 	%p38, %r47, 32;
	add.f32 	%f205, %f204, %f172;
	setp.eq.s32 	%p39, %r116, 0;
	selp.f32 	%f600, %f204, %f205, %p39;
	selp.f32 	%f108, %f172, %f600, %p38;
	@%p37 bra 	$L__BB6_93;
	setp.ne.s32 	%p40, %r47, 0;
	mul.wide.s32 	%rd17, %r476, 8;
	add.s64 	%rd9, %rd2, %rd17;
	@%p40 bra 	$L__BB6_80;
	st.shared.f32 	[_ZZN3cub18CUB_300001_SM_10006detail4scan16DeviceScanKernelINS2_10policy_hubIfffjN4cuda3std3__44plusIvEEE10Policy1000EPfSC_NS0_13ScanTileStateIfLb1EEES9_NS0_8NullTypeEjfLb0ESF_EEvT0_T1_T2_iT3_T4_T5_E12temp_storage+12], %f106;
	mov.b32 	%r144, %f106;
	add.s64 	%rd18, %rd9, 256;
	mov.b32 	%r143, 100;
	// begin inline asm
	st.relaxed.gpu.v2.u32 [%rd18], {%r143, %r144};
	// end inline asm
$L__BB6_80:
	not.b32 	%r149, %r47;
	add.s32 	%r495, %r476, %r149;
	mov.b32 	%r145, 830;
	// begin inline asm
	nanosleep.u32 %r145;
	// end inline asm
	mul.wide.s32 	%rd20, %r495, 8;
	add.s64 	%rd21, %rd2, %rd20;
	add.s64 	%rd19, %rd21, 256;
	// begin inline asm
	ld.relaxed.gpu.v2.u32 {%r497, %r490}, [%rd19];
	// end inline asm
	mov.b32 	%r491, 952;
$L__BB6_81:
	setp.eq.s32 	%p41, %r497, 99;
	mov.b32 	%r150, -1;
	vote.sync.any.pred 	%p42, %p41, %r150;
	not.pred 	%p43, %p42;
	@%p43 bra 	$L__BB6_83;
	mul.lo.s32 	%r240, %r476, 16807;
	and.b32  	%r476, %r240, 2147483647;
	add.s32 	%r241, %r491, 1;
	rem.u32 	%r237, %r476, %r241;
	// begin inline asm
	nanosleep.u32 %r237;
	// end inline asm
	shr.u32 	%r491, %r491, 1;
	// begin inline asm
	ld.relaxed.gpu.v2.u32 {%r497, %r490}, [%rd19];
	// end inline asm
	bra.uni 	$L__BB6_81;
$L__BB6_83:
	mov.b32 	%f206, %r490;
	setp.eq.s32 	%p44, %r497, 101;
	mov.b32 	%r177, -1;
	vote.sync.ballot.b32 	%r179, %p44, %r177;
	// begin inline asm
	mov.u32 %r152, %lanemask_ge;
	// end inline asm
	and.b32  	%r180, %r179, %r152;
	or.b32  	%r181, %r180, -2147483648;
	add.s32 	%r182, %r181, -1;
	not.b32 	%r183, %r181;
	and.b32  	%r184, %r183, %r182;
	popc.b32 	%r156, %r184;
	mov.b32 	%r155, 1;
	// begin inline asm
	shfl.sync.down.b32 %r153, %r490, %r155, %r156, %r177;
	// end inline asm
	setp.lt.s32 	%p46, %r116, %r156;
	mov.b32 	%f207, %r153;
	add.f32 	%f208, %f206, %f207;
	selp.f32 	%f209, %f208, %f206, %p46;
	mov.b32 	%r159, %f209;
	mov.b32 	%r160, 2;
	// begin inline asm
	shfl.sync.down.b32 %r158, %r159, %r160, %r156, %r177;
	// end inline asm
	add.s32 	%r185, %r116, 2;
	setp.gt.s32 	%p47, %r185, %r156;
	mov.b32 	%f210, %r158;
	add.f32 	%f211, %f209, %f210;
	selp.f32 	%f212, %f209, %f211, %p47;
	mov.b32 	%r164, %f212;
	mov.b32 	%r165, 4;
	// begin inline asm
	shfl.sync.down.b32 %r163, %r164, %r165, %r156, %r177;
	// end inline asm
	add.s32 	%r186, %r116, 4;
	setp.gt.s32 	%p48, %r186, %r156;
	mov.b32 	%f213, %r163;
	add.f32 	%f214, %f212, %f213;
	selp.f32 	%f215, %f212, %f214, %p48;
	mov.b32 	%r169, %f215;
	mov.b32 	%r170, 8;
	// begin inline asm
	shfl.sync.down.b32 %r168, %r169, %r170, %r156, %r177;
	// end inline asm
	add.s32 	%r187, %r116, 8;
	setp.gt.s32 	%p49, %r187, %r156;
	mov.b32 	%f216, %r168;
	add.f32 	%f217, %f215, %f216;
	selp.f32 	%f218, %f215, %f217, %p49;
	mov.b32 	%r174, %f218;
	mov.b32 	%r175, 16;
	// begin inline asm
	shfl.sync.down.b32 %r173, %r174, %r175, %r156, %r177;
	// end inline asm
	add.s32 	%r188, %r116, 16;
	setp.gt.s32 	%p50, %r188, %r156;
	mov.b32 	%f219, %r173;
	add.f32 	%f220, %f218, %f219;
	selp.f32 	%f599, %f218, %f220, %p50;
	add.s64 	%rd10, %rd2, 256;
	mov.b32 	%r492, 952;
$L__BB6_84:
	setp.ne.s32 	%p51, %r497, 101;
	mov.b32 	%r189, -1;
	vote.sync.all.pred 	%p52, %p51, %r189;
	not.pred 	%p53, %p52;
	@%p53 bra 	$L__BB6_89;
	shr.u32 	%r492, %r492, 1;
	mul.wide.s32 	%rd24, %r495, 8;
	add.s64 	%rd25, %rd10, %rd24;
	add.s64 	%rd23, %rd25, -256;
	// begin inline asm
	ld.relaxed.gpu.v2.u32 {%r497, %r498}, [%rd23];
	// end inline asm
	mov.u32 	%r499, %r492;
$L__BB6_86:
	setp.eq.s32 	%p57, %r497, 99;
	mov.b32 	%r195, -1;
	vote.sync.any.pred 	%p58, %p57, %r195;
	not.pred 	%p59, %p58;
	@%p59 bra 	$L__BB6_88;
	mul.lo.s32 	%r235, %r476, 16807;
	and.b32  	%r476, %r235, 2147483647;
	add.s32 	%r236, %r499, 1;
	rem.u32 	%r232, %r476, %r236;
	// begin inline asm
	nanosleep.u32 %r232;
	// end inline asm
	shr.u32 	%r499, %r499, 1;
	// begin inline asm
	ld.relaxed.gpu.v2.u32 {%r497, %r498}, [%rd23];
	// end inline asm
	bra.uni 	$L__BB6_86;
$L__BB6_88:
	mov.b32 	%f225, %r498;
	setp.eq.s32 	%p60, %r497, 101;
	mov.b32 	%r221, -1;
	vote.sync.ballot.b32 	%r222, %p60, %r221;
	and.b32  	%r223, %r222, %r152;
	or.b32  	%r224, %r223, -2147483648;
	add.s32 	%r225, %r224, -1;
	not.b32 	%r226, %r224;
	and.b32  	%r227, %r226, %r225;
	popc.b32 	%r200, %r227;
	mov.b32 	%r199, 1;
	// begin inline asm
	shfl.sync.down.b32 %r197, %r498, %r199, %r200, %r221;
	// end inline asm
	setp.lt.s32 	%p62, %r116, %r200;
	mov.b32 	%f226, %r197;
	add.f32 	%f227, %f225, %f226;
	selp.f32 	%f228, %f227, %f225, %p62;
	mov.b32 	%r203, %f228;
	mov.b32 	%r204, 2;
	// begin inline asm
	shfl.sync.down.b32 %r202, %r203, %r204, %r200, %r221;
	// end inline asm
	add.s32 	%r228, %r116, 2;
	setp.gt.s32 	%p63, %r228, %r200;
	mov.b32 	%f229, %r202;
	add.f32 	%f230, %f228, %f229;
	selp.f32 	%f231, %f228, %f230, %p63;
	mov.b32 	%r208, %f231;
	mov.b32 	%r209, 4;
	// begin inline asm
	shfl.sync.down.b32 %r207, %r208, %r209, %r200, %r221;
	// end inline asm
	add.s32 	%r229, %r116, 4;
	setp.gt.s32 	%p64, %r229, %r200;
	mov.b32 	%f232, %r207;
	add.f32 	%f233, %f231, %f232;
	selp.f32 	%f234, %f231, %f233, %p64;
	mov.b32 	%r213, %f234;
	mov.b32 	%r214, 8;
	// begin inline asm
	shfl.sync.down.b32 %r212, %r213, %r214, %r200, %r221;
	// end inline asm
	add.s32 	%r230, %r116, 8;
	setp.gt.s32 	%p65, %r230, %r200;
	mov.b32 	%f235, %r212;
	add.f32 	%f236, %f234, %f235;
	selp.f32 	%f237, %f234, %f236, %p65;
	mov.b32 	%r218, %f237;
	mov.b32 	%r219, 16;
	// begin inline asm
	shfl.sync.down.b32 %r217, %r218, %r219, %r200, %r221;
	// end inline asm
	add.s32 	%r231, %r116, 16;
	setp.gt.s32 	%p66, %r231, %r200;
	mov.b32 	%f238, %r217;
	add.f32 	%f239, %f237, %f238;
	selp.f32 	%f240, %f237, %f239, %p66;
	add.f32 	%f599, %f599, %f240;
	add.s32 	%r495, %r495, -32;
	bra.uni 	$L__BB6_84;
$L__BB6_89:
	@%p40 bra 	$L__BB6_91;
	add.f32 	%f221, %f106, %f599;
	mov.b32 	%r192, %f221;
	add.s64 	%rd22, %rd9, 256;
	mov.b32 	%r191, 101;
	// begin inline asm
	st.relaxed.gpu.v2.u32 [%rd22], {%r191, %r192};
	// end inline asm
	st.shared.f32 	[_ZZN3cub18CUB_300001_SM_10006detail4scan16DeviceScanKernelINS2_10policy_hubIfffjN4cuda3std3__44plusIvEEE10Policy1000EPfSC_NS0_13ScanTileStateIfLb1EEES9_NS0_8NullTypeEjfLb0ESF_EEvT0_T1_T2_iT3_T4_T5_E12temp_storage+4], %f599;
	st.shared.f32 	[_ZZN3cub18CUB_300001_SM_10006detail4scan16DeviceScanKernelINS2_10policy_hubIfffjN4cuda3std3__44plusIvEEE10Policy1000EPfSC_NS0_13ScanTileStateIfLb1EEES9_NS0_8NullTypeEjfLb0ESF_EEvT0_T1_T2_iT3_T4_T5_E12temp_storage+8], %f221;
$L__BB6_91:
	setp.ne.s32 	%p55, %r116, 0;
	mov.f32 	%f600, %f108;
	@%p55 bra 	$L__BB6_93;
	st.shared.f32 	[_ZZN3cub18CUB_300001_SM_10006detail4scan16DeviceScanKernelINS2_10policy_hubIfffjN4cuda3std3__44plusIvEEE10Policy1000EPfSC_NS0_13ScanTileStateIfLb1EEES9_NS0_8NullTypeEjfLb0ESF_EEvT0_T1_T2_iT3_T4_T5_E12temp_storage+76], %f599;
	mov.f32 	%f600, %f599;
$L__BB6_93:
	bar.sync 	0;
	setp.eq.s32 	%p56, %r47, 0;
	ld.shared.f32 	%f222, [_ZZN3cub18CUB_300001_SM_10006detail4scan16DeviceScanKernelINS2_10policy_hubIfffjN4cuda3std3__44plusIvEEE10Policy1000EPfSC_NS0_13ScanTileStateIfLb1EEES9_NS0_8NullTypeEjfLb0ESF_EEvT0_T1_T2_iT3_T4_T5_E12temp_storage+76];
	add.f32 	%f223, %f600, %f222;
	selp.f32 	%f224, %f600, %f223, %p56;
	add.f32 	%f601, %f81, %f224;
$L__BB6_94:
	add.f32 	%f313, %f601, %f82;
	add.f32 	%f314, %f313, %f83;
	add.f32 	%f315, %f314, %f84;
	add.f32 	%f316, %f315, %f85;
	add.f32 	%f317, %f316, %f86;
	add.f32 	%f318, %f317, %f87;
	add.f32 	%f319, %f318, %f88;
	add.f32 	%f320, %f319, %f89;
	add.f32 	%f321, %f320, %f90;
	add.f32 	%f322, %f321, %f91;
	add.f32 	%f323, %f322, %f92;
	add.f32 	%f324, %f323, %f93;
	add.f32 	%f325, %f324, %f94;
	add.f32 	%f326, %f325, %f95;
	add.f32 	%f327, %f326, %f96;
	add.f32 	%f328, %f327, %f97;
	add.f32 	%f329, %f328, %f98;
	add.f32 	%f330, %f329, %f99;
	add.f32 	%f331, %f330, %f100;
	add.f32 	%f332, %f331, %f101;
	add.f32 	%f333, %f332, %f102;
	bar.sync 	0;
	st.shared.v2.f32 	[%r63], {%f601, %f313};
	st.shared.v2.f32 	[%r63+8], {%f314, %f315};
	st.shared.v2.f32 	[%r63+16], {%f316, %f317};
	st.shared.v2.f32 	[%r63+24], {%f318, %f319};
	st.shared.v2.f32 	[%r63+32], {%f320, %f321};
	st.shared.v2.f32 	[%r63+40], {%f322, %f323};
	st.shared.v2.f32 	[%r63+48], {%f324, %f325};
	st.shared.v2.f32 	[%r63+56], {%f326, %f327};
	st.shared.v2.f32 	[%r63+64], {%f328, %f329};
	st.shared.v2.f32 	[%r63+72], {%f330, %f331};
	st.shared.v2.f32 	[%r63+80], {%f332, %f333};
	bar.warp.sync 	-1;
	ld.shared.f32 	%f115, [%r62];
	ld.shared.f32 	%f116, [%r62+128];
	ld.shared.f32 	%f117, [%r62+256];
	ld.shared.f32 	%f118, [%r62+384];
	ld.shared.f32 	%f119, [%r62+512];
	ld.shared.f32 	%f120, [%r62+640];
	ld.shared.f32 	%f121, [%r62+768];
	ld.shared.f32 	%f122, [%r62+896];
	ld.shared.f32 	%f123, [%r62+1024];
	ld.shared.f32 	%f124, [%r62+1152];
	ld.shared.f32 	%f125, [%r62+1280];
	ld.shared.f32 	%f126, [%r62+1408];
	ld.shared.f32 	%f127, [%r62+1536];
	ld.shared.f32 	%f128, [%r62+1664];
	ld.shared.f32 	%f129, [%r62+1792];
	ld.shared.f32 	%f130, [%r62+1920];
	ld.shared.f32 	%f131, [%r62+2048];
	ld.shared.f32 	%f132, [%r62+2176];
	ld.shared.f32 	%f133, [%r62+2304];
	ld.shared.f32 	%f134, [%r62+2432];
	ld.shared.f32 	%f135, [%r62+2560];
	ld.shared.f32 	%f136, [%r62+2688];
	setp.ne.s32 	%p81, %r47, 0;
	@%p81 bra 	$L__BB6_96;
	st.volatile.shared.u32 	[_ZZN3cub18CUB_300001_SM_10006detail4scan16DeviceScanKernelINS2_10policy_hubIfffjN4cuda3std3__44plusIvEEE10Policy1000EPfSC_NS0_13ScanTileStateIfLb1EEES9_NS0_8NullTypeEjfLb0ESF_EEvT0_T1_T2_iT3_T4_T5_E12temp_storage+33792], %r3;
$L__BB6_96:
	ld.param.u32 	%r475, [_ZN3cub18CUB_300001_SM_10006detail4scan16DeviceScanKernelINS2_10policy_hubIfffjN4cuda3std3__44plusIvEEE10Policy1000EPfSC_NS0_13ScanTileStateIfLb1EEES9_NS0_8NullTypeEjfLb0ESF_EEvT0_T1_T2_iT3_T4_T5__param_3];
	ld.param.u64 	%rd56, [_ZN3cub18CUB_300001_SM_10006detail4scan16DeviceScanKernelINS2_10policy_hubIfffjN4cuda3std3__44plusIvEEE10Policy1000EPfSC_NS0_13ScanTileStateIfLb1EEES9_NS0_8NullTypeEjfLb0ESF_EEvT0_T1_T2_iT3_T4_T5__param_1];
	bar.sync 	0;
	ld.volatile.shared.u32 	%r98, [_ZZN3cub18CUB_300001_SM_10006detail4scan16DeviceScanKernelINS2_10policy_hubIfffjN4cuda3std3__44plusIvEEE10Policy1000EPfSC_NS0_13ScanTileStateIfLb1EEES9_NS0_8NullTypeEjfLb0ESF_EEvT0_T1_T2_iT3_T4_T5_E12temp_storage+33792];
	setp.ge.s32 	%p82, %r48, %r98;
	cvt.u64.u32 	%rd32, %r48;
	mov.u32 	%r265, %ctaid.x;
	add.s32 	%r266, %r475, %r265;
	mul.lo.s32 	%r267, %r266, 8448;
	cvt.u64.u32 	%rd33, %r267;
	add.s64 	%rd34, %rd32, %rd33;
	cvta.to.global.u64 	%rd35, %rd56;
	shl.b64 	%rd36, %rd34, 2;
	add.s64 	%rd11, %rd35, %rd36;
	@%p82 bra 	$L__BB6_98;
	st.global.f32 	[%rd11], %f115;
$L__BB6_98:
	setp.ge.s32 	%p83, %r49, %r98;
	@%p83 bra 	$L__BB6_100;
	st.global.f32 	[%rd11+128], %f116;
$L__BB6_100:
	mov.u32 	%r268, %tid.x;
	and.b32  	%r269, %r268, 992;
	mul.lo.s32 	%r270, %r269, 22;
	and.b32  	%r271, %r268, 31;
	or.b32  	%r272, %r270, %r271;
	add.s32 	%r273, %r272, 64;
	setp.ge.s32 	%p84, %r273, %r98;
	@%p84 bra 	$L__BB6_102;
	st.global.f32 	[%rd11+256], %f117;
$L__BB6_102:
	setp.ge.s32 	%p85, %r50, %r98;
	@%p85 bra 	$L__BB6_104;
	st.global.f32 	[%rd11+384], %f118;
$L__BB6_104:
	setp.ge.s32 	%p86, %r51, %r98;
	@%p86 bra 	$L__BB6_106;
	st.global.f32 	[%rd11+512], %f119;
$L__BB6_106:
	add.s32 	%r279, %r272, 160;
	setp.ge.s32 	%p87, %r279, %r98;
	@%p87 bra 	$L__BB6_108;
	st.global.f32 	[%rd11+640], %f120;
$L__BB6_108:
	add.s32 	%r285, %r272, 192;
	setp.ge.s32 	%p88, %r285, %r98;
	@%p88 bra 	$L__BB6_110;
	st.global.f32 	[%rd11+768], %f121;
$L__BB6_110:
	add.s32 	%r291, %r272, 224;
	setp.ge.s32 	%p89, %r291, %r98;
	@%p89 bra 	$L__BB6_112;
	st.global.f32 	[%rd11+896], %f122;
$L__BB6_112:
	add.s32 	%r297, %r272, 256;
	setp.ge.s32 	%p90, %r297, %r98;
	@%p90 bra 	$L__BB6_114;
	st.global.f32 	[%rd11+1024], %f123;
$L__BB6_114:
	setp.ge.s32 	%p91, %r52, %r98;
	@%p91 bra 	$L__BB6_116;
	st.global.f32 	[%rd11+1152], %f124;
$L__BB6_116:
	add.s32 	%r303, %r272, 320;
	setp.ge.s32 	%p92, %r303, %r98;
	@%p92 bra 	$L__BB6_118;
	st.global.f32 	[%rd11+1280], %f125;
$L__BB6_118:
	setp.ge.s32 	%p93, %r53, %r98;
	@%p93 bra 	$L__BB6_120;
	st.global.f32 	[%rd11+1408], %f126;
$L__BB6_120:
	setp.ge.s32 	%p94, %r54, %r98;
	@%p94 bra 	$L__BB6_122;
	st.global.f32 	[%rd11+1536], %f127;
$L__BB6_122:
	add.s32 	%r309, %r272, 416;
	setp.ge.s32 	%p95, %r309, %r98;
	@%p95 bra 	$L__BB6_124;
	st.global.f32 	[%rd11+1664], %f128;
$L__BB6_124:
	setp.ge.s32 	%p96, %r55, %r98;
	@%p96 bra 	$L__BB6_126;
	st.global.f32 	[%rd11+1792], %f129;
$L__BB6_126:
	add.s32 	%r315, %r272, 480;
	setp.ge.s32 	%p97, %r315, %r98;
	@%p97 bra 	$L__BB6_128;
	st.global.f32 	[%rd11+1920], %f130;
$L__BB6_128:
	setp.ge.s32 	%p98, %r56, %r98;
	@%p98 bra 	$L__BB6_130;
	st.global.f32 	[%rd11+2048], %f131;
$L__BB6_130:
	setp.ge.s32 	%p99, %r57, %r98;
	@%p99 bra 	$L__BB6_132;
	st.global.f32 	[%rd11+2176], %f132;
$L__BB6_132:
	add.s32 	%r321, %r272, 576;
	setp.ge.s32 	%p100, %r321, %r98;
	@%p100 bra 	$L__BB6_134;
	st.global.f32 	[%rd11+2304], %f133;
$L__BB6_134:
	setp.ge.s32 	%p101, %r58, %r98;
	@%p101 bra 	$L__BB6_136;
	st.global.f32 	[%rd11+2432], %f134;
$L__BB6_136:
	setp.ge.s32 	%p102, %r59, %r98;
	@%p102 bra 	$L__BB6_138;
	st.global.f32 	[%rd11+2560], %f135;
$L__BB6_138:
	add.s32 	%r327, %r272, 672;
	setp.ge.s32 	%p103, %r327, %r98;
	@%p103 bra 	$L__BB6_140;
	st.global.f32 	[%rd11+2688], %f136;
$L__BB6_140:
	ret;

}
	// .globl	_ZN3cub18CUB_300001_SM_10006detail4scan16DeviceScanKernelINS2_10policy_hubIfffmN4cuda3std3__44plusIvEEE10Policy1000EPfSC_NS0_13ScanTileStateIfLb1EEES9_NS0_8NullTypeEmfLb0ESF_EEvT0_T1_T2_iT3_T4_T5_
.visible .entry _ZN3cub18CUB_300001_SM_10006detail4scan16DeviceScanKernelINS2_10policy_hubIfffmN4cuda3std3__44plusIvEEE10Policy1000EPfSC_NS0_13ScanTileStateIfLb1EEES9_NS0_8NullTypeEmfLb0ESF_EEvT0_T1_T2_iT3_T4_T5_(
	.param .u64 .ptr .align 1 _ZN3cub18CUB_300001_SM_10006detail4scan16DeviceScanKernelINS2_10policy_hubIfffmN4cuda3std3__44plusIvEEE10Policy1000EPfSC_NS0_13ScanTileStateIfLb1EEES9_NS0_8NullTypeEmfLb0ESF_EEvT0_T1_T2_iT3_T4_T5__param_0,
	.param .u64 .ptr .align 1 _ZN3cub18CUB_300001_SM_10006detail4scan16DeviceScanKernelINS2_10policy_hubIfffmN4cuda3std3__44plusIvEEE10Policy1000EPfSC_NS0_13ScanTileStateIfLb1EEES9_NS0_8NullTypeEmfLb0ESF_EEvT0_T1_T2_iT3_T4_T5__param_1,
	.param .align 8 .b8 _ZN3cub18CUB_300001_SM_10006detail4scan16DeviceScanKernelINS2_10policy_hubIfffmN4cuda3std3__44plusIvEEE10Policy1000EPfSC_NS0_13ScanTileStateIfLb1EEES9_NS0_8NullTypeEmfLb0ESF_EEvT0_T1_T2_iT3_T4_T5__param_2[8],
	.param .u32 _ZN3cub18CUB_300001_SM_10006detail4scan16DeviceScanKernelINS2_10policy_hubIfffmN4cuda3std3__44plusIvEEE10Policy1000EPfSC_NS0_13ScanTileStateIfLb1EEES9_NS0_8NullTypeEmfLb0ESF_EEvT0_T1_T2_iT3_T4_T5__param_3,
	.param .align 1 .b8 _ZN3cub18CUB_300001_SM_10006detail4scan16DeviceScanKernelINS2_10policy_hubIfffmN4cuda3std3__44plusIvEEE10Policy1000EPfSC_NS0_13ScanTileStateIfLb1EEES9_NS0_8NullTypeEmfLb0ESF_EEvT0_T1_T2_iT3_T4_T5__param_4[1],
	.param .align 1 .b8 _ZN3cub18CUB_300001_SM_10006detail4scan16DeviceScanKernelINS2_10policy_hubIfffmN4cuda3std3__44plusIvEEE10Policy1000EPfSC_NS0_13ScanTileStateIfLb1EEES9_NS0_8NullTypeEmfLb0ESF_EEvT0_T1_T2_iT3_T4_T5__param_5[1],
	.param .u64 _ZN3cub18CUB_300001_SM_10006detail4scan16DeviceScanKernelINS2_10policy_hubIfffmN4cuda3std3__44plusIvEEE10Policy1000EPfSC_NS0_13ScanTileStateIfLb1EEES9_NS0_8NullTypeEmfLb0ESF_EEvT0_T1_T2_iT3_T4_T5__param_6
)
.maxntid 416
{
	.reg .pred 	%p<158>;
	.reg .b32 	%r<588>;
	.reg .b32 	%f<494>;
	.reg .b64 	%rd<94>;
	// demoted variable
	.shared .align 16 .b8 _ZZN3cub18CUB_300001_SM_10006detail4scan16DeviceScanKernelINS2_10policy_hubIfffmN4cuda3std3__44plusIvEEE10Policy1000EPfSC_NS0_13ScanTileStateIfLb1EEES9_NS0_8NullTypeEmfLb0ESF_EEvT0_T1_T2_iT3_T4_T5_E12temp_storage[31632];
	ld.param.u64 	%rd14, [_ZN3cub18CUB_300001_SM_10006detail4scan16DeviceScanKernelINS2_10policy_hubIfffmN4cuda3std3__44plusIvEEE10Policy1000EPfSC_NS0_13ScanTileStateIfLb1EEES9_NS0_8NullTypeEmfLb0ESF_EEvT0_T1_T2_iT3_T4_T5__param_0];
	ld.param.u64 	%rd1, [_ZN3cub18CUB_300001_SM_10006detail4scan16DeviceScanKernelINS2_10policy_hubIfffmN4cuda3std3__44plusIvEEE10Policy1000EPfSC_NS0_13ScanTileStateIfLb1EEES9_NS0_8NullTypeEmfLb0ESF_EEvT0_T1_T2_iT3_T4_T5__param_2];
	ld.param.u32 	%r120, [_ZN3cub18CUB_300001_SM_10006detail4scan16DeviceScanKernelINS2_10policy_hubIfffmN4cuda3std3__44plusIvEEE10Policy1000EPfSC_NS0_13ScanTileStateIfLb1EEES9_NS0_8NullTypeEmfLb0ESF_EEvT0_T1_T2_iT3_T4_T5__param_3];
	ld.param.u64 	%rd16, [_ZN3cub18CUB_300001_SM_10006detail4scan16DeviceScanKernelINS2_10policy_hubIfffmN4cuda3std3__44plusIvEEE10Policy1000EPfSC_NS0_13ScanTileStateIfLb1EEES9_NS0_8NullTypeEmfLb0ESF_EEvT0_T1_T2_iT3_T4_T5__param_6];
	mov.u32 	%r121, %ctaid.x;
	add.s32 	%r1, %r120, %r121;
	mul.wide.s32 	%rd2, %r1, 7904;
	sub.s64 	%rd3, %rd16, %rd2;
	setp.lt.u64 	%p1, %rd3, 7905;
	@%p1 bra 	$L__BB7_26;
	mov.u32 	%r2, %tid.x;
	and.b32  	%r409, %r2, 31;
	and.b32  	%r410, %r2, 992;
	mul.lo.s32 	%r411, %r410, 19;
	or.b32  	%r412, %r411, %r409;
	cvt.u64.u32 	%rd75, %r412;
	add.s64 	%rd4, %rd2, %rd75;
	shl.b64 	%rd76, %rd4, 2;
	add.s64 	%rd56, %rd14, %rd76;
	// begin inline asm
	ld.ca.u32 %r389, [%rd56];
	// end inline asm
	add.s64 	%rd57, %rd56, 128;
	// begin inline asm
	ld.ca.u32 %r390, [%rd57];
	// end inline asm
	add.s64 	%rd58, %rd56, 256;
	// begin inline asm
	ld.ca.u32 %r391, [%rd58];
	// end inline asm
	add.s64 	%rd59, %rd56, 384;
	// begin inline asm
	ld.ca.u32 %r392, [%rd59];
	// end inline asm
	add.s64 	%rd60, %rd56, 512;
	// begin inline asm
	ld.ca.u32 %r393, [%rd60];
	// end inline asm
	add.s64 	%rd61, %rd56, 640;
	// begin inline asm
	ld.ca.u32 %r394, [%rd61];
	// end inline asm
	add.s64 	%rd62, %rd56, 768;
	// begin inline asm
	ld.ca.u32 %r395, [%rd62];
	// end inline asm
	add.s64 	%rd63, %rd56, 896;
	// begin inline asm
	ld.ca.u32 %r396, [%rd63];
	// end inline asm
	add.s64 	%rd64, %rd56, 1024;
	// begin inline asm
	ld.ca.u32 %r397, [%rd64];
	// end inline asm
	add.s64 	%rd65, %rd56, 1152;
	// begin inline asm
	ld.ca.u32 %r398, [%rd65];
	// end inline asm
	add.s64 	%rd66, %rd56, 1280;
	// begin inline asm
	ld.ca.u32 %r399, [%rd66];
	// end inline asm
	add.s64 	%rd67, %rd56, 1408;
	// begin inline asm
	ld.ca.u32 %r400, [%rd67];
	// end inline asm
	add.s64 	%rd68, %rd56, 1536;
	// begin inline asm
	ld.ca.u32 %r401, [%rd68];
	// end inline asm
	add.s64 	%rd69, %rd56, 1664;
	// begin inline asm
	ld.ca.u32 %r402, [%rd69];
	// end inline asm
	add.s64 	%rd70, %rd56, 1792;
	// begin inline asm
	ld.ca.u32 %r403, [%rd70];
	// end inline asm
	add.s64 	%rd71, %rd56, 1920;
	// begin inline asm
	ld.ca.u32 %r404, [%rd71];
	// end inline asm
	add.s64 	%rd72, %rd56, 2048;
	// begin inline asm
	ld.ca.u32 %r405, [%rd72];
	// end inline asm
	add.s64 	%rd73, %rd56, 2176;
	// begin inline asm
	ld.ca.u32 %r406, [%rd73];
	// end inline asm
	add.s64 	%rd74, %rd56, 2304;
	// begin inline asm
	ld.ca.u32 %r407, [%rd74];
	// end inline asm
	// begin inline asm
	mov.u32 %r408, %laneid;
	// end inline asm
	shr.u32 	%r4, %r2, 5;
	mad.lo.s32 	%r413, %r4, 608, %r408;
	shl.b32 	%r414, %r413, 2;
	mov.u32 	%r415, _ZZN3cub18CUB_300001_SM_10006detail4scan16DeviceScanKernelINS2_10policy_hubIfffmN4cuda3std3__44plusIvEEE10Policy1000EPfSC_NS0_13ScanTileStateIfLb1EEES9_NS0_8NullTypeEmfLb0ESF_EEvT0_T1_T2_iT3_T4_T5_E12temp_storage;
	add.s32 	%r5, %r415, %r414;
	st.shared.u32 	[%r5], %r389;
	st.shared.u32 	[%r5+128], %r390;
	st.shared.u32 	[%r5+256], %r391;
	st.shared.u32 	[%r5+384], %r392;
	st.shared.u32 	[%r5+512], %r393;
	st.shared.u32 	[%r5+640], %r394;
	st.shared.u32 	[%r5+768], %r395;
	st.shared.u32 	[%r5+896], %r396;
	st.shared.u32 	[%r5+1024], %r397;
	st.shared.u32 	[%r5+1152], %r398;
	st.shared.u32 	[%r5+1280], %r399;
	st.shared.u32 	[%r5+1408], %r400;
	st.shared.u32 	[%r5+1536], %r401;
	st.shared.u32 	[%r5+1664], %r402;
	st.shared.u32 	[%r5+1792], %r403;
	st.shared.u32 	[%r5+1920], %r404;
	st.shared.u32 	[%r5+2048], %r405;
	st.shared.u32 	[%r5+2176], %r406;
	st.shared.u32 	[%r5+2304], %r407;
	bar.warp.sync 	-1;
	mad.lo.s32 	%r6, %r408, 72, %r5;
	ld.shared.f32 	%f1, [%r6];
	ld.shared.f32 	%f2, [%r6+4];
	ld.shared.f32 	%f3, [%r6+8];
	ld.shared.f32 	%f4, [%r6+12];
	ld.shared.f32 	%f5, [%r6+16];
	ld.shared.f32 	%f6, [%r6+20];
	ld.shared.f32 	%f7, [%r6+24];
	ld.shared.f32 	%f8, [%r6+28];
	ld.shared.f32 	%f9, [%r6+32];
	ld.shared.f32 	%f10, [%r6+36];
	ld.shared.f32 	%f11, [%r6+40];
	ld.shared.f32 	%f12, [%r6+44];
	ld.shared.f32 	%f13, [%r6+48];
	ld.shared.f32 	%f14, [%r6+52];
	ld.shared.f32 	%f15, [%r6+56];
	ld.shared.f32 	%f16, [%r6+60];
	ld.shared.f32 	%f17, [%r6+64];
	ld.shared.f32 	%f18, [%r6+68];
	ld.shared.f32 	%f19, [%r6+72];
	bar.sync 	0;
	setp.ne.s32 	%p100, %r1, 0;
	@%p100 bra 	$L__BB7_6;
	add.f32 	%f395, %f1, %f2;
	add.f32 	%f396, %f3, %f4;
	add.f32 	%f397, %f5, %f6;
	add.f32 	%f398, %f7, %f8;
	add.f32 	%f399, %f9, %f10;
	add.f32 	%f400, %f11, %f12;
	add.f32 	%f401, %f13, %f14;
	add.f32 	%f402, %f15, %f16;
	add.f32 	%f403, %f17, %f18;
	add.f32 	%f404, %f395, %f396;
	add.f32 	%f405, %f397, %f398;
	add.f32 	%f406, %f399, %f400;
	add.f32 	%f407, %f401, %f402;
	add.f32 	%f408, %f403, %f19;
	add.f32 	%f409, %f404, %f405;
	add.f32 	%f410, %f406, %f407;
	add.f32 	%f411, %f409, %f410;
	add.f32 	%f382, %f411, %f408;
	mov.b32 	%r543, 1;
	mov.b32 	%r544, 0;
	mov.b32 	%r545, -1;
	// begin inline asm
	{  .reg .f32 r0;  .reg .pred p;  shfl.sync.up.b32 r0|p, %f382, %r543, %r544, %r545;  @p add.f32 r0, r0, %f382;  mov.f32 %f380, r0;}
	// end inline asm
	mov.b32 	%r529, 2;
	// begin inline asm
	{  .reg .f32 r0;  .reg .pred p;  shfl.sync.up.b32 r0|p, %f380, %r529, %r544, %r545;  @p add.f32 r0, r0, %f380;  mov.f32 %f383, r0;}
	// end inline asm
	mov.b32 	%r532, 4;
	// begin inline asm
	{  .reg .f32 r0;  .reg .pred p;  shfl.sync.up.b32 r0|p, %f383, %r532, %r544, %r545;  @p add.f32 r0, r0, %f383;  mov.f32 %f386, r0;}
	// end inline asm
	mov.b32 	%r535, 8;
	// begin inline asm
	{  .reg .f32 r0;  .reg .pred p;  shfl.sync.up.b32 r0|p, %f386, %r535, %r544, %r545;  @p add.f32 r0, r0, %f386;  mov.f32 %f389, r0;}
	// end inline asm
	mov.b32 	%r538, 16;
	// begin inline asm
	{  .reg .f32 r0;  .reg .pred p;  shfl.sync.up.b32 r0|p, %f389, %r538, %r544, %r545;  @p add.f32 r0, r0, %f389;  mov.f32 %f392, r0;}
	// end inline asm
	mov.b32 	%r542, %f392;
	// begin inline asm
	shfl.sync.up.b32 %r541, %r542, %r543, %r544, %r545;
	// end inline asm
	setp.ne.s32 	%p143, %r408, 31;
	@%p143 bra 	$L__BB7_4;
	shl.b32 	%r546, %r4, 2;
	mov.u32 	%r547, _ZZN3cub18CUB_300001_SM_10006detail4scan16DeviceScanKernelINS2_10policy_hubIfffmN4cuda3std3__44plusIvEEE10Policy1000EPfSC_NS0_13ScanTileStateIfLb1EEES9_NS0_8NullTypeEmfLb0ESF_EEvT0_T1_T2_iT3_T4_T5_E12temp_storage;
	add.s32 	%r548, %r547, %r546;
	st.shared.f32 	[%r548+16], %f392;
$L__BB7_4:
	mov.b32 	%f412, %r541;
	bar.sync 	0;
	ld.shared.v4.f32 	{%f413, %f414, %f415, %f416}, [_ZZN3cub18CUB_300001_SM_10006detail4scan16DeviceScanKernelINS2_10policy_hubIfffmN4cuda3std3__44plusIvEEE10Policy1000EPfSC_NS0_13ScanTileStateIfLb1EEES9_NS0_8NullTypeEmfLb0ESF_EEvT0_T1_T2_iT3_T4_T5_E12temp_storage+16];
	add.f32 	%f417, %f413, %f414;
	setp.eq.s32 	%p144, %r4, 2;
	selp.f32 	%f418, %f417, %f413, %p144;
	add.f32 	%f419, %f417, %f415;
	setp.eq.s32 	%p145, %r4, 3;
	selp.f32 	%f420, %f419, %f418, %p145;
	add.f32 	%f421, %f419, %f416;
	setp.eq.s32 	%p146, %r4, 4;
	selp.f32 	%f422, %f421, %f420, %p146;
	ld.shared.v4.f32 	{%f423, %f424, %f425, %f426}, [_ZZN3cub18CUB_300001_SM_10006detail4scan16DeviceScanKernelINS2_10policy_hubIfffmN4cuda3std3__44plusIvEEE10Policy1000EPfSC_NS0_13ScanTileStateIfLb1EEES9_NS0_8NullTypeEmfLb0ESF_EEvT0_T1_T2_iT3_T4_T5_E12temp_storage+32];
	add.f32 	%f427, %f421, %f423;
	setp.eq.s32 	%p147, %r4, 5;
	selp.f32 	%f428, %f427, %f422, %p147;
	add.f32 	%f429, %f427, %f424;
	setp.eq.s32 	%p148, %r4, 6;
	selp.f32 	%f430, %f429, %f428, %p148;
	add.f32 	%f431, %f429, %f425;
	setp.eq.s32 	%p149, %r4, 7;
	selp.f32 	%f432, %f431, %f430, %p149;
	add.f32 	%f433, %f431, %f426;
	setp.eq.s32 	%p150, %r4, 8;
	selp.f32 	%f434, %f433, %f432, %p150;
	ld.shared.v4.f32 	{%f435, %f436, %f437, %f438}, [_ZZN3cub18CUB_300001_SM_10006detail4scan16DeviceScanKernelINS2_10policy_hubIfffmN4cuda3std3__44plusIvEEE10Policy1000EPfSC_NS0_13ScanTileStateIfLb1EEES9_NS0_8NullTypeEmfLb0ESF_EEvT0_T1_T2_iT3_T4_T5_E12temp_storage+48];
	add.f32 	%f439, %f433, %f435;
	setp.eq.s32 	%p151, %r4, 9;
	selp.f32 	%f440, %f439, %f434, %p151;
	add.f32 	%f441, %f439, %f436;
	setp.eq.s32 	%p152, %r4, 10;
	selp.f32 	%f442, %f441, %f440, %p152;
	add.f32 	%f443, %f441, %f437;
	setp.eq.s32 	%p153, %r4, 11;
	selp.f32 	%f444, %f443, %f442, %p153;
	add.f32 	%f21, %f443, %f438;
	setp.eq.s32 	%p154, %r4, 12;
	selp.f32 	%f445, %f21, %f444, %p154;
	setp.lt.u32 	%p155, %r2, 32;
	add.f32 	%f446, %f445, %f412;
	setp.eq.s32 	%p156, %r408, 0;
	selp.f32 	%f447, %f445, %f446, %p156;
	selp.f32 	%f448, %f412, %f447, %p155;
	setp.ne.s32 	%p157, %r2, 0;
	add.f32 	%f490, %f1, %f448;
	@%p157 bra 	$L__BB7_25;
	ld.shared.f32 	%f449, [_ZZN3cub18CUB_300001_SM_10006detail4scan16DeviceScanKernelINS2_10policy_hubIfffmN4cuda3std3__44plusIvEEE10Policy1000EPfSC_NS0_13ScanTileStateIfLb1EEES9_NS0_8NullTypeEmfLb0ESF_EEvT0_T1_T2_iT3_T4_T5_E12temp_storage+64];
	add.f32 	%f450, %f21, %f449;
	mov.b32 	%r550, %f450;
	add.s64 	%rd88, %rd1, 256;
	mov.b32 	%r549, 101;
	// begin inline asm
	st.relaxed.gpu.v2.u32 [%rd88], {%r549, %r550};
	// end inline asm
	mov.f32 	%f490, %f1;
	bra.uni 	$L__BB7_25;
$L__BB7_6:
	add.f32 	%f291, %f1, %f2;
	add.f32 	%f292, %f3, %f4;
	add.f32 	%f293, %f5, %f6;
	add.f32 	%f294, %f7, %f8;
	add.f32 	%f295, %f9, %f10;
	add.f32 	%f296, %f11, %f12;
	add.f32 	%f297, %f13, %f14;
	add.f32 	%f298, %f15, %f16;
	add.f32 	%f299, %f17, %f18;
	add.f32 	%f300, %f291, %f292;
	add.f32 	%f301, %f293, %f294;
	add.f32 	%f302, %f295, %f296;
	add.f32 	%f303, %f297, %f298;
	add.f32 	%f304, %f299, %f19;
	add.f32 	%f305, %f300, %f301;
	add.f32 	%f306, %f302, %f303;
	add.f32 	%f307, %f305, %f306;
	add.f32 	%f278, %f307, %f304;
	mov.b32 	%r433, 1;
	mov.b32 	%r434, 0;
	mov.b32 	%r435, -1;
	// begin inline asm
	{  .reg .f32 r0;  .reg .pred p;  shfl.sync.up.b32 r0|p, %f278, %r433, %r434, %r435;  @p add.f32 r0, r0, %f278;  mov.f32 %f276, r0;}
	// end inline asm
	mov.b32 	%r419, 2;
	// begin inline asm
	{  .reg .f32 r0;  .reg .pred p;  shfl.sync.up.b32 r0|p, %f276, %r419, %r434, %r435;  @p add.f32 r0, r0, %f276;  mov.f32 %f279, r0;}
	// end inline asm
	mov.b32 	%r422, 4;
	// begin inline asm
	{  .reg .f32 r0;  .reg .pred p;  shfl.sync.up.b32 r0|p, %f279, %r422, %r434, %r435;  @p add.f32 r0, r0, %f279;  mov.f32 %f282, r0;}
	// end inline asm
	mov.b32 	%r425, 8;
	// begin inline asm
	{  .reg .f32 r0;  .reg .pred p;  shfl.sync.up.b32 r0|p, %f282, %r425, %r434, %r435;  @p add.f32 r0, r0, %f282;  mov.f32 %f285, r0;}
	// end inline asm
	mov.b32 	%r428, 16;
	// begin inline asm
	{  .reg .f32 r0;  .reg .pred p;  shfl.sync.up.b32 r0|p, %f285, %r428, %r434, %r435;  @p add.f32 r0, r0, %f285;  mov.f32 %f288, r0;}
	// end inline asm
	mov.b32 	%r432, %f288;
	// begin inline asm
	shfl.sync.up.b32 %r431, %r432, %r433, %r434, %r435;
	// end inline asm
	setp.ne.s32 	%p101, %r408, 31;
	@%p101 bra 	$L__BB7_8;
	shl.b32 	%r436, %r4, 2;
	mov.u32 	%r437, _ZZN3cub18CUB_300001_SM_10006detail4scan16DeviceScanKernelINS2_10policy_hubIfffmN4cuda3std3__44plusIvEEE10Policy1000EPfSC_NS0_13ScanTileStateIfLb1EEES9_NS0_8NullTypeEmfLb0ESF_EEvT0_T1_T2_iT3_T4_T5_E12temp_storage;
	add.s32 	%r438, %r437, %r436;
	st.shared.f32 	[%r438+16], %f288;
$L__BB7_8:
	mov.b32 	%f308, %r431;
	bar.sync 	0;
	ld.shared.v4.f32 	{%f309, %f310, %f311, %f312}, [_ZZN3cub18CUB_300001_SM_10006detail4scan16DeviceScanKernelINS2_10policy_hubIfffmN4cuda3std3__44plusIvEEE10Policy1000EPfSC_NS0_13ScanTileStateIfLb1EEES9_NS0_8NullTypeEmfLb0ESF_EEvT0_T1_T2_iT3_T4_T5_E12temp_storage+16];
	add.f32 	%f313, %f309, %f310;
	setp.eq.s32 	%p102, %r4, 2;
	selp.f32 	%f314, %f313, %f309, %p102;
	add.f32 	%f315, %f313, %f311;
	setp.eq.s32 	%p103, %r4, 3;
	selp.f32 	%f316, %f315, %f314, %p103;
	add.f32 	%f317, %f315, %f312;
	setp.eq.s32 	%p104, %r4, 4;
	selp.f32 	%f318, %f317, %f316, %p104;
	ld.shared.v4.f32 	{%f319, %f320, %f321, %f322}, [_ZZN3cub18CUB_300001_SM_10006detail4scan16DeviceScanKernelINS2_10policy_hubIfffmN4cuda3std3__44plusIvEEE10Policy1000EPfSC_NS0_13ScanTileStateIfLb1EEES9_NS0_8NullTypeEmfLb0ESF_EEvT0_T1_T2_iT3_T4_T5_E12temp_storage+32];
	add.f32 	%f323, %f317, %f319;
	setp.eq.s32 	%p105, %r4, 5;
	selp.f32 	%f324, %f323, %f318, %p105;
	add.f32 	%f325, %f323, %f320;
	setp.eq.s32 	%p106, %r4, 6;
	selp.f32 	%f326, %f325, %f324, %p106;
	add.f32 	%f327, %f325, %f321;
	setp.eq.s32 	%p107, %r4, 7;
	selp.f32 	%f328, %f327, %f326, %p107;
	add.f32 	%f329, %f327, %f322;
	setp.eq.s32 	%p108, %r4, 8;
	selp.f32 	%f330, %f329, %f328, %p108;
	ld.shared.v4.f32 	{%f331, %f332, %f333, %f334}, [_ZZN3cub18CUB_300001_SM_10006detail4scan16DeviceScanKernelINS2_10policy_hubIfffmN4cuda3std3__44plusIvEEE10Policy1000EPfSC_NS0_13ScanTileStateIfLb1EEES9_NS0_8NullTypeEmfLb0ESF_EEvT0_T1_T2_iT3_T4_T5_E12temp_storage+48];
	add.f32 	%f335, %f329, %f331;
	setp.eq.s32 	%p109, %r4, 9;
	selp.f32 	%f336, %f335, %f330, %p109;
	add.f32 	%f337, %f335, %f332;
	setp.eq.s32 	%p110, %r4, 10;
	selp.f32 	%f338, %f337, %f336, %p110;
	add.f32 	%f339, %f337, %f333;
	setp.eq.s32 	%p111, %r4, 11;
	selp.f32 	%f340, %f339, %f338, %p111;
	add.f32 	%f341, %f339, %f334;
	setp.eq.s32 	%p112, %r4, 12;
	selp.f32 	%f342, %f341, %f340, %p112;
	ld.shared.f32 	%f343, [_ZZN3cub18CUB_300001_SM_10006detail4scan16DeviceScanKernelINS2_10policy_hubIfffmN4cuda3std3__44plusIvEEE10Policy1000EPfSC_NS0_13ScanTileStateIfLb1EEES9_NS0_8NullTypeEmfLb0ESF_EEvT0_T1_T2_iT3_T4_T5_E12temp_storage+64];
	add.f32 	%f24, %f341, %f343;
	setp.gt.u32 	%p113, %r2, 31;
	setp.lt.u32 	%p114, %r2, 32;
	add.f32 	%f344, %f342, %f308;
	setp.eq.s32 	%p115, %r408, 0;
	selp.f32 	%f489, %f342, %f344, %p115;
	selp.f32 	%f26, %f308, %f489, %p114;
	@%p113 bra 	$L__BB7_24;
	setp.ne.s32 	%p116, %r2, 0;
	mul.wide.s32 	%rd77, %r1, 8;
	add.s64 	%rd5, %rd1, %rd77;
	@%p116 bra 	$L__BB7_11;
	st.shared.f32 	[_ZZN3cub18CUB_300001_SM_10006detail4scan16DeviceScanKernelINS2_10policy_hubIfffmN4cuda3std3__44plusIvEEE10Policy1000EPfSC_NS0_13ScanTileStateIfLb1EEES9_NS0_8NullTypeEmfLb0ESF_EEvT0_T1_T2_iT3_T4_T5_E12temp_storage+12], %f24;
	mov.b32 	%r440, %f24;
	add.s64 	%rd78, %rd5, 256;
	mov.b32 	%r439, 100;
	// begin inline asm
	st.relaxed.gpu.v2.u32 [%rd78], {%r439, %r440};
	// end inline asm
$L__BB7_11:
	not.b32 	%r445, %r2;
	add.s32 	%r556, %r1, %r445;
	mov.b32 	%r441, 550;
	// begin inline asm
	nanosleep.u32 %r441;
	// end inline asm
	mul.wide.s32 	%rd80, %r556, 8;
	add.s64 	%rd81, %rd1, %rd80;
	add.s64 	%rd79, %rd81, 256;
	// begin inline asm
	ld.relaxed.gpu.v2.u32 {%r557, %r552}, [%rd79];
	// end inline asm
	mov.b32 	%r553, 478;
$L__BB7_12:
	setp.eq.s32 	%p117, %r557, 99;
	mov.b32 	%r446, -1;
	vote.sync.any.pred 	%p118, %p117, %r446;
	not.pred 	%p119, %p118;
	@%p119 bra 	$L__BB7_14;
	// begin inline asm
	nanosleep.u32 %r553;
	// end inline asm
	shr.u32 	%r553, %r553, 1;
	// begin inline asm
	ld.relaxed.gpu.v2.u32 {%r557, %r552}, [%rd79];
	// end inline asm
	bra.uni 	$L__BB7_12;
$L__BB7_14:
	mov.b32 	%f345, %r552;
	setp.eq.s32 	%p120, %r557, 101;
	mov.b32 	%r473, -1;
	vote.sync.ballot.b32 	%r475, %p120, %r473;
	// begin inline asm
	mov.u32 %r448, %lanemask_ge;
	// end inline asm
	and.b32  	%r476, %r475, %r448;
	or.b32  	%r477, %r476, -2147483648;
	add.s32 	%r478, %r477, -1;
	not.b32 	%r479, %r477;
	and.b32  	%r480, %r479, %r478;
	popc.b32 	%r452, %r480;
	mov.b32 	%r451, 1;
	// begin inline asm
	shfl.sync.down.b32 %r449, %r552, %r451, %r452, %r473;
	// end inline asm
	setp.lt.s32 	%p122, %r408, %r452;
	mov.b32 	%f346, %r449;
	add.f32 	%f347, %f345, %f346;
	selp.f32 	%f348, %f347, %f345, %p122;
	mov.b32 	%r455, %f348;
	mov.b32 	%r456, 2;
	// begin inline asm
	shfl.sync.down.b32 %r454, %r455, %r456, %r452, %r473;
	// end inline asm
	add.s32 	%r21, %r408, 2;
	setp.gt.s32 	%p123, %r21, %r452;
	mov.b32 	%f349, %r454;
	add.f32 	%f350, %f348, %f349;
	selp.f32 	%f351, %f348, %f350, %p123;
	mov.b32 	%r460, %f351;
	mov.b32 	%r461, 4;
	// begin inline asm
	shfl.sync.down.b32 %r459, %r460, %r461, %r452, %r473;
	// end inline asm
	add.s32 	%r22, %r408, 4;
	setp.gt.s32 	%p124, %r22, %r452;
	mov.b32 	%f352, %r459;
	add.f32 	%f353, %f351, %f352;
	selp.f32 	%f354, %f351, %f353, %p124;
	mov.b32 	%r465, %f354;
	mov.b32 	%r466, 8;
	// begin inline asm
	shfl.sync.down.b32 %r464, %r465, %r466, %r452, %r473;
	// end inline asm
	add.s32 	%r23, %r408, 8;
	setp.gt.s32 	%p125, %r23, %r452;
	mov.b32 	%f355, %r464;
	add.f32 	%f356, %f354, %f355;
	selp.f32 	%f357, %f354, %f356, %p125;
	mov.b32 	%r470, %f357;
	mov.b32 	%r471, 16;
	// begin inline asm
	shfl.sync.down.b32 %r469, %r470, %r471, %r452, %r473;
	// end inline asm
	add.s32 	%r24, %r408, 16;
	setp.gt.s32 	%p126, %r24, %r452;
	mov.b32 	%f358, %r469;
	add.f32 	%f359, %f357, %f358;
	selp.f32 	%f488, %f357, %f359, %p126;
	add.s64 	%rd7, %rd1, 256;
	mov.b32 	%r554, 478;
$L__BB7_15:
	setp.ne.s32 	%p127, %r557, 101;
	mov.b32 	%r481, -1;
	vote.sync.all.pred 	%p128, %p127, %r481;
	not.pred 	%p129, %p128;
	@%p129 bra 	$L__BB7_20;
	shr.u32 	%r554, %r554, 1;
	mul.wide.s32 	%rd84, %r556, 8;
	add.s64 	%rd85, %rd7, %rd84;
	add.s64 	%rd83, %rd85, -256;
	// begin inline asm
	ld.relaxed.gpu.v2.u32 {%r557, %r558}, [%rd83];
	// end inline asm
	mov.u32 	%r559, %r554;
$L__BB7_17:
	setp.eq.s32 	%p133, %r557, 99;
	mov.b32 	%r487, -1;
	vote.sync.any.pred 	%p134, %p133, %r487;
	not.pred 	%p135, %p134;
	@%p135 bra 	$L__BB7_19;
	// begin inline asm
	nanosleep.u32 %r559;
	// end inline asm
	shr.u32 	%r559, %r559, 1;
	// begin inline asm
	ld.relaxed.gpu.v2.u32 {%r557, %r558}, [%rd83];
	// end inline asm
	bra.uni 	$L__BB7_17;
$L__BB7_19:
	mov.b32 	%f364, %r558;
	setp.eq.s32 	%p136, %r557, 101;
	mov.b32 	%r513, -1;
	vote.sync.ballot.b32 	%r514, %p136, %r513;
	and.b32  	%r515, %r514, %r448;
	or.b32  	%r516, %r515, -2147483648;
	add.s32 	%r517, %r516, -1;
	not.b32 	%r518, %r516;
	and.b32  	%r519, %r518, %r517;
	popc.b32 	%r492, %r519;
	mov.b32 	%r491, 1;
	// begin inline asm
	shfl.sync.down.b32 %r489, %r558, %r491, %r492, %r513;
	// end inline asm
	setp.lt.s32 	%p138, %r408, %r492;
	mov.b32 	%f365, %r489;
	add.f32 	%f366, %f364, %f365;
	selp.f32 	%f367, %f366, %f364, %p138;
	mov.b32 	%r495, %f367;
	mov.b32 	%r496, 2;
	// begin inline asm
	shfl.sync.down.b32 %r494, %r495, %r496, %r492, %r513;
	// end inline asm
	setp.gt.s32 	%p139, %r21, %r492;
	mov.b32 	%f368, %r494;
	add.f32 	%f369, %f367, %f368;
	selp.f32 	%f370, %f367, %f369, %p139;
	mov.b32 	%r500, %f370;
	mov.b32 	%r501, 4;
	// begin inline asm
	shfl.sync.down.b32 %r499, %r500, %r501, %r492, %r513;
	// end inline asm
	setp.gt.s32 	%p140, %r22, %r492;
	mov.b32 	%f371, %r499;
	add.f32 	%f372, %f370, %f371;
	selp.f32 	%f373, %f370, %f372, %p140;
	mov.b32 	%r505, %f373;
	mov.b32 	%r506, 8;
	// begin inline asm
	shfl.sync.down.b32 %r504, %r505, %r506, %r492, %r513;
	// end inline asm
	setp.gt.s32 	%p141, %r23, %r492;
	mov.b32 	%f374, %r504;
	add.f32 	%f375, %f373, %f374;
	selp.f32 	%f376, %f373, %f375, %p141;
	mov.b32 	%r510, %f376;
	mov.b32 	%r511, 16;
	// begin inline asm
	shfl.sync.down.b32 %r509, %r510, %r511, %r492, %r513;
	// end inline asm
	setp.gt.s32 	%p142, %r24, %r492;
	mov.b32 	%f377, %r509;
	add.f32 	%f378, %f376, %f377;
	selp.f32 	%f379, %f376, %f378, %p142;
	add.f32 	%f488, %f488, %f379;
	add.s32 	%r556, %r556, -32;
	bra.uni 	$L__BB7_15;
$L__BB7_20:
	@%p116 bra 	$L__BB7_22;
	add.f32 	%f360, %f24, %f488;
	mov.b32 	%r484, %f360;
	add.s64 	%rd82, %rd5, 256;
	mov.b32 	%r483, 101;
	// begin inline asm
	st.relaxed.gpu.v2.u32 [%rd82], {%r483, %r484};
	// end inline asm
	st.shared.f32 	[_ZZN3cub18CUB_300001_SM_10006detail4scan16DeviceScanKernelINS2_10policy_hubIfffmN4cuda3std3__44plusIvEEE10Policy1000EPfSC_NS0_13ScanTileStateIfLb1EEES9_NS0_8NullTypeEmfLb0ESF_EEvT0_T1_T2_iT3_T4_T5_E12temp_storage+4], %f488;
	st.shared.f32 	[_ZZN3cub18CUB_300001_SM_10006detail4scan16DeviceScanKernelINS2_10policy_hubIfffmN4cuda3std3__44plusIvEEE10Policy1000EPfSC_NS0_13ScanTileStateIfLb1EEES9_NS0_8NullTypeEmfLb0ESF_EEvT0_T1_T2_iT3_T4_T5_E12temp_storage+8], %f360;
$L__BB7_22:
	setp.ne.s32 	%p131, %r408, 0;
	mov.f32 	%f489, %f26;
	@%p131 bra 	$L__BB7_24;
	st.shared.f32 	[_ZZN3cub18CUB_300001_SM_10006detail4scan16DeviceScanKernelINS2_10policy_hubIfffmN4cuda3std3__44plusIvEEE10Policy1000EPfSC_NS0_13ScanTileStateIfLb1EEES9_NS0_8NullTypeEmfLb0ESF_EEvT0_T1_T2_iT3_T4_T5_E12temp_storage+84], %f488;
	mov.f32 	%f489, %f488;
$L__BB7_24:
	bar.sync 	0;
	setp.eq.s32 	%p132, %r2, 0;
	ld.shared.f32 	%f361, [_ZZN3cub18CUB_300001_SM_10006detail4scan16DeviceScanKernelINS2_10policy_hubIfffmN4cuda3std3__44plusIvEEE10Policy1000EPfSC_NS0_13ScanTileStateIfLb1EEES9_NS0_8NullTypeEmfLb0ESF_EEvT0_T1_T2_iT3_T4_T5_E12temp_storage+84];
	add.f32 	%f362, %f489, %f361;
	selp.f32 	%f363, %f489, %f362, %p132;
	add.f32 	%f490, %f1, %f363;
$L__BB7_25:
	ld.param.u64 	%rd93, [_ZN3cub18CUB_300001_SM_10006detail4scan16DeviceScanKernelINS2_10policy_hubIfffmN4cuda3std3__44plusIvEEE10Policy1000EPfSC_NS0_13ScanTileStateIfLb1EEES9_NS0_8NullTypeEmfLb0ESF_EEvT0_T1_T2_iT3_T4_T5__param_1];
	add.f32 	%f451, %f490, %f2;
	add.f32 	%f452, %f451, %f3;
	add.f32 	%f453, %f452, %f4;
	add.f32 	%f454, %f453, %f5;
	add.f32 	%f455, %f454, %f6;
	add.f32 	%f456, %f455, %f7;
	add.f32 	%f457, %f456, %f8;
	add.f32 	%f458, %f457, %f9;
	add.f32 	%f459, %f458, %f10;
	add.f32 	%f460, %f459, %f11;
	add.f32 	%f461, %f460, %f12;
	add.f32 	%f462, %f461, %f13;
	add.f32 	%f463, %f462, %f14;
	add.f32 	%f464, %f463, %f15;
	add.f32 	%f465, %f464, %f16;
	add.f32 	%f466, %f465, %f17;
	add.f32 	%f467, %f466, %f18;
	add.f32 	%f468, %f467, %f19;
	bar.sync 	0;
	st.shared.f32 	[%r6], %f490;
	st.shared.f32 	[%r6+4], %f451;
	st.shared.f32 	[%r6+8], %f452;
	st.shared.f32 	[%r6+12], %f453;
	st.shared.f32 	[%r6+16], %f454;
	st.shared.f32 	[%r6+20], %f455;
	st.shared.f32 	[%r6+24], %f456;
	st.shared.f32 	[%r6+28], %f457;
	st.shared.f32 	[%r6+32], %f458;
	st.shared.f32 	[%r6+36], %f459;
	st.shared.f32 	[%r6+40], %f460;
	st.shared.f32 	[%r6+44], %f461;
	st.shared.f32 	[%r6+48], %f462;
	st.shared.f32 	[%r6+52], %f463;
	st.shared.f32 	[%r6+56], %f464;
	st.shared.f32 	[%r6+60], %f465;
	st.shared.f32 	[%r6+64], %f466;
	st.shared.f32 	[%r6+68], %f467;
	st.shared.f32 	[%r6+72], %f468;
	bar.warp.sync 	-1;
	ld.shared.f32 	%f469, [%r5];
	ld.shared.f32 	%f470, [%r5+128];
	ld.shared.f32 	%f471, [%r5+256];
	ld.shared.f32 	%f472, [%r5+384];
	ld.shared.f32 	%f473, [%r5+512];
	ld.shared.f32 	%f474, [%r5+640];
	ld.shared.f32 	%f475, [%r5+768];
	ld.shared.f32 	%f476, [%r5+896];
	ld.shared.f32 	%f477, [%r5+1024];
	ld.shared.f32 	%f478, [%r5+1152];
	ld.shared.f32 	%f479, [%r5+1280];
	ld.shared.f32 	%f480, [%r5+1408];
	ld.shared.f32 	%f481, [%r5+1536];
	ld.shared.f32 	%f482, [%r5+1664];
	ld.shared.f32 	%f483, [%r5+1792];
	ld.shared.f32 	%f484, [%r5+1920];
	ld.shared.f32 	%f485, [%r5+2048];
	ld.shared.f32 	%f486, [%r5+2176];
	ld.shared.f32 	%f487, [%r5+2304];
	cvta.to.global.u64 	%rd89, %rd93;
	add.s64 	%rd91, %rd89, %rd76;
	st.global.f32 	[%rd91], %f469;
	st.global.f32 	[%rd91+128], %f470;
	st.global.f32 	[%rd91+256], %f471;
	st.global.f32 	[%rd91+384], %f472;
	st.global.f32 	[%rd91+512], %f473;
	st.global.f32 	[%rd91+640], %f474;
	st.global.f32 	[%rd91+768], %f475;
	st.global.f32 	[%rd91+896], %f476;
	st.global.f32 	[%rd91+1024], %f477;
	st.global.f32 	[%rd91+1152], %f478;
	st.global.f32 	[%rd91+1280], %f479;
	st.global.f32 	[%rd91+1408], %f480;
	st.global.f32 	[%rd91+1536], %f481;
	st.global.f32 	[%rd91+1664], %f482;
	st.global.f32 	[%rd91+1792], %f483;
	st.global.f32 	[%rd91+1920], %f484;
	st.global.f32 	[%rd91+2048], %f485;
	st.global.f32 	[%rd91+2176], %f486;
	st.global.f32 	[%rd91+2304], %f487;
	bra.uni 	$L__BB7_128;
$L__BB7_26:
	setp.eq.s64 	%p2, %rd3, 0;
	@%p2 bra 	$L__BB7_128;
	cvt.u32.u64 	%r40, %rd3;
	shl.b64 	%rd18, %rd2, 2;
	add.s64 	%rd17, %rd14, %rd18;
	// begin inline asm
	ld.ca.u32 %r578, [%rd17];
	// end inline asm
	mov.u32 	%r42, %tid.x;
	and.b32  	%r123, %r42, 31;
	and.b32  	%r124, %r42, 992;
	mul.lo.s32 	%r125, %r124, 19;
	or.b32  	%r43, %r125, %r123;
	setp.ge.u32 	%p3, %r43, %r40;
	shl.b32 	%r126, %r43, 2;
	cvt.u64.u32 	%rd19, %r126;
	add.s64 	%rd9, %rd17, %rd19;
	mov.u32 	%r560, %r578;
	@%p3 bra 	$L__BB7_29;
	// begin inline asm
	ld.ca.u32 %r560, [%rd9];
	// end inline asm
$L__BB7_29:
	add.s32 	%r46, %r43, 32;
	setp.ge.u32 	%p4, %r46, %r40;
	mov.u32 	%r561, %r578;
	@%p4 bra 	$L__BB7_31;
	add.s64 	%rd21, %rd9, 128;
	// begin inline asm
	ld.ca.u32 %r561, [%rd21];
	// end inline asm
$L__BB7_31:
	add.s32 	%r129, %r43, 64;
	setp.ge.u32 	%p5, %r129, %r40;
	mov.u32 	%r562, %r578;
	@%p5 bra 	$L__BB7_33;
	add.s64 	%rd22, %rd9, 256;
	// begin inline asm
	ld.ca.u32 %r562, [%rd22];
	// end inline asm
$L__BB7_33:
	add.s32 	%r131, %r43, 96;
	setp.ge.u32 	%p6, %r131, %r40;
	mov.u32 	%r563, %r578;
	@%p6 bra 	$L__BB7_35;
	add.s64 	%rd23, %rd9, 384;
	// begin inline asm
	ld.ca.u32 %r563, [%rd23];
	// end inline asm
$L__BB7_35:
	add.s32 	%r133, %r43, 128;
	setp.ge.u32 	%p7, %r133, %r40;
	mov.u32 	%r564, %r578;
	@%p7 bra 	$L__BB7_37;
	add.s64 	%rd24, %rd9, 512;
	// begin inline asm
	ld.ca.u32 %r564, [%rd24];
	// end inline asm
$L__BB7_37:
	add.s32 	%r135, %r43, 160;
	setp.ge.u32 	%p8, %r135, %r40;
	mov.u32 	%r565, %r578;
	@%p8 bra 	$L__BB7_39;
	add.s64 	%rd25, %rd9, 640;
	// begin inline asm
	ld.ca.u32 %r565, [%rd25];
	// end inline asm
$L__BB7_39:
	add.s32 	%r137, %r43, 192;
	setp.ge.u32 	%p9, %r137, %r40;
	mov.u32 	%r566, %r578;
	@%p9 bra 	$L__BB7_41;
	add.s64 	%rd26, %rd9, 768;
	// begin inline asm
	ld.ca.u32 %r566, [%rd26];
	// end inline asm
$L__BB7_41:
	add.s32 	%r139, %r43, 224;
	setp.ge.u32 	%p10, %r139, %r40;
	mov.u32 	%r567, %r578;
	@%p10 bra 	$L__BB7_43;
	add.s64 	%rd27, %rd9, 896;
	// begin inline asm
	ld.ca.u32 %r567, [%rd27];
	// end inline asm
$L__BB7_43:
	add.s32 	%r141, %r43, 256;
	setp.ge.u32 	%p11, %r141, %r40;
	mov.u32 	%r568, %r578;
	@%p11 bra 	$L__BB7_45;
	add.s64 	%rd28, %rd9, 1024;
	// begin inline asm
	ld.ca.u32 %r568, [%rd28];
	// end inline asm
$L__BB7_45:
	add.s32 	%r63, %r43, 288;
	setp.ge.u32 	%p12, %r63, %r40;
	mov.u32 	%r569, %r578;
	@%p12 bra 	$L__BB7_47;
	add.s64 	%rd29, %rd9, 1152;
	// begin inline asm
	ld.ca.u32 %r569, [%rd29];
	// end inline asm
$L__BB7_47:
	add.s32 	%r66, %r43, 320;
	setp.ge.u32 	%p13, %r66, %r40;
	mov.u32 	%r570, %r578;
	@%p13 bra 	$L__BB7_49;
	add.s64 	%rd30, %rd9, 1280;
	// begin inline asm
	ld.ca.u32 %r570, [%rd30];
	// end inline asm
$L__BB7_49:
	add.s32 	%r145, %r43, 352;
	setp.ge.u32 	%p14, %r145, %r40;
	mov.u32 	%r571, %r578;
	@%p14 bra 	$L__BB7_51;
	add.s64 	%rd31, %rd9, 1408;
	// begin inline asm
	ld.ca.u32 %r571, [%rd31];
	// end inline asm
$L__BB7_51:
	add.s32 	%r147, %r43, 384;
	setp.ge.u32 	%p15, %r147, %r40;
	mov.u32 	%r572, %r578;
	@%p15 bra 	$L__BB7_53;
	add.s64 	%rd32, %rd9, 1536;
	// begin inline asm
	ld.ca.u32 %r572, [%rd32];
	// end inline asm
$L__BB7_53:
	add.s32 	%r149, %r43, 416;
	setp.ge.u32 	%p16, %r149, %r40;
	mov.u32 	%r573, %r578;
	@%p16 bra 	$L__BB7_55;
	add.s64 	%rd33, %rd9, 1664;
	// begin inline asm
	ld.ca.u32 %r573, [%rd33];
	// end inline asm
$L__BB7_55:
	add.s32 	%r151, %r43, 448;
	setp.ge.u32 	%p17, %r151, %r40;
	mov.u32 	%r574, %r578;
	@%p17 bra 	$L__BB7_57;
	add.s64 	%rd34, %rd9, 1792;
	// begin inline asm
	ld.ca.u32 %r574, [%rd34];
	// end inline asm
$L__BB7_57:
	add.s32 	%r153, %r43, 480;
	setp.ge.u32 	%p18, %r153, %r40;
	mov.u32 	%r575, %r578;
	@%p18 bra 	$L__BB7_59;
	add.s64 	%rd35, %rd9, 1920;
	// begin inline asm
	ld.ca.u32 %r575, [%rd35];
	// end inline asm
$L__BB7_59:
	add.s32 	%r155, %r43, 512;
	setp.ge.u32 	%p19, %r155, %r40;
	mov.u32 	%r576, %r578;
	@%p19 bra 	$L__BB7_61;
	add.s64 	%rd36, %rd9, 2048;
	// begin inline asm
	ld.ca.u32 %r576, [%rd36];
	// end inline asm
$L__BB7_61:
	add.s32 	%r157, %r43, 544;
	setp.ge.u32 	%p20, %r157, %r40;
	mov.u32 	%r577, %r578;
	@%p20 bra 	$L__BB7_63;
	add.s64 	%rd37, %rd9, 2176;
	// begin inline asm
	ld.ca.u32 %r577, [%rd37];
	// end inline asm
$L__BB7_63:
	add.s32 	%r83, %r43, 576;
	setp.ge.u32 	%p21, %r83, %r40;
	@%p21 bra 	$L__BB7_65;
	add.s64 	%rd38, %rd9, 2304;
	// begin inline asm
	ld.ca.u32 %r578, [%rd38];
	// end inline asm
$L__BB7_65:
	// begin inline asm
	mov.u32 %r160, %laneid;
	// end inline asm
	shr.u32 	%r87, %r42, 5;
	mad.lo.s32 	%r161, %r87, 608, %r160;
	shl.b32 	%r162, %r161, 2;
	mov.u32 	%r163, _ZZN3cub18CUB_300001_SM_10006detail4scan16DeviceScanKernelINS2_10policy_hubIfffmN4cuda3std3__44plusIvEEE10Policy1000EPfSC_NS0_13ScanTileStateIfLb1EEES9_NS0_8NullTypeEmfLb0ESF_EEvT0_T1_T2_iT3_T4_T5_E12temp_storage;
	add.s32 	%r88, %r163, %r162;
	st.shared.u32 	[%r88], %r560;
	st.shared.u32 	[%r88+128], %r561;
	st.shared.u32 	[%r88+256], %r562;
	st.shared.u32 	[%r88+384], %r563;
	st.shared.u32 	[%r88+512], %r564;
	st.shared.u32 	[%r88+640], %r565;
	st.shared.u32 	[%r88+768], %r566;
	st.shared.u32 	[%r88+896], %r567;
	st.shared.u32 	[%r88+1024], %r568;
	st.shared.u32 	[%r88+1152], %r569;
	st.shared.u32 	[%r88+1280], %r570;
	st.shared.u32 	[%r88+1408], %r571;
	st.shared.u32 	[%r88+1536], %r572;
	st.shared.u32 	[%r88+1664], %r573;
	st.shared.u32 	[%r88+1792], %r574;
	st.shared.u32 	[%r88+1920], %r575;
	st.shared.u32 	[%r88+2048], %r576;
	st.shared.u32 	[%r88+2176], %r577;
	st.shared.u32 	[%r88+2304], %r578;
	bar.warp.sync 	-1;
	mad.lo.s32 	%r89, %r160, 72, %r88;
	ld.shared.f32 	%f33, [%r89];
	ld.shared.f32 	%f34, [%r89+4];
	ld.shared.f32 	%f35, [%r89+8];
	ld.shared.f32 	%f36, [%r89+12];
	ld.shared.f32 	%f37, [%r89+16];
	ld.shared.f32 	%f38, [%r89+20];
	ld.shared.f32 	%f39, [%r89+24];
	ld.shared.f32 	%f40, [%r89+28];
	ld.shared.f32 	%f41, [%r89+32];
	ld.shared.f32 	%f42, [%r89+36];
	ld.shared.f32 	%f43, [%r89+40];
	ld.shared.f32 	%f44, [%r89+44];
	ld.shared.f32 	%f45, [%r89+48];
	ld.shared.f32 	%f46, [%r89+52];
	ld.shared.f32 	%f47, [%r89+56];
	ld.shared.f32 	%f48, [%r89+60];
	ld.shared.f32 	%f49, [%r89+64];
	ld.shared.f32 	%f50, [%r89+68];
	ld.shared.f32 	%f51, [%r89+72];
	bar.sync 	0;
	setp.ne.s32 	%p22, %r1, 0;
	@%p22 bra 	$L__BB7_69;
	add.f32 	%f202, %f33, %f34;
	add.f32 	%f203, %f35, %f36;
	add.f32 	%f204, %f37, %f38;
	add.f32 	%f205, %f39, %f40;
	add.f32 	%f206, %f41, %f42;
	add.f32 	%f207, %f43, %f44;
	add.f32 	%f208, %f45, %f46;
	add.f32 	%f209, %f47, %f48;
	add.f32 	%f210, %f49, %f50;
	add.f32 	%f211, %f202, %f203;
	add.f32 	%f212, %f204, %f205;
	add.f32 	%f213, %f206, %f207;
	add.f32 	%f214, %f208, %f209;
	add.f32 	%f215, %f210, %f51;
	add.f32 	%f216, %f211, %f212;
	add.f32 	%f217, %f213, %f214;
	add.f32 	%f218, %f216, %f217;
	add.f32 	%f189, %f218, %f215;
	mov.b32 	%r299, 1;
	mov.b32 	%r300, 0;
	mov.b32 	%r301, -1;
	// begin inline asm
	{  .reg .f32 r0;  .reg .pred p;  shfl.sync.up.b32 r0|p, %f189, %r299, %r300, %r301;  @p add.f32 r0, r0, %f189;  mov.f32 %f187, r0;}
	// end inline asm
	mov.b32 	%r285, 2;
	// begin inline asm
	{  .reg .f32 r0;  .reg .pred p;  shfl.sync.up.b32 r0|p, %f187, %r285, %r300, %r301;  @p add.f32 r0, r0, %f187;  mov.f32 %f190, r0;}
	// end inline asm
	mov.b32 	%r288, 4;
	// begin inline asm
	{  .reg .f32 r0;  .reg .pred p;  shfl.sync.up.b32 r0|p, %f190, %r288, %r300, %r301;  @p add.f32 r0, r0, %f190;  mov.f32 %f193, r0;}
	// end inline asm
	mov.b32 	%r291, 8;
	// begin inline asm
	{  .reg .f32 r0;  .reg .pred p;  shfl.sync.up.b32 r0|p, %f193, %r291, %r300, %r301;  @p add.f32 r0, r0, %f193;  mov.f32 %f196, r0;}
	// end inline asm
	mov.b32 	%r294, 16;
	// begin inline asm
	{  .reg .f32 r0;  .reg .pred p;  shfl.sync.up.b32 r0|p, %f196, %r294, %r300, %r301;  @p add.f32 r0, r0, %f196;  mov.f32 %f199, r0;}
	// end inline asm
	mov.b32 	%r298, %f199;
	// begin inline asm
	shfl.sync.up.b32 %r297, %r298, %r299, %r300, %r301;
	// end inline asm
	setp.ne.s32 	%p65, %r160, 31;
	@%p65 bra 	$L__BB7_68;
	shl.b32 	%r302, %r87, 2;
	mov.u32 	%r303, _ZZN3cub18CUB_300001_SM_10006detail4scan16DeviceScanKernelINS2_10policy_hubIfffmN4cuda3std3__44plusIvEEE10Policy1000EPfSC_NS0_13ScanTileStateIfLb1EEES9_NS0_8NullTypeEmfLb0ESF_EEvT0_T1_T2_iT3_T4_T5_E12temp_storage;
	add.s32 	%r304, %r303, %r302;
	st.shared.f32 	[%r304+16], %f199;
$L__BB7_68:
	mov.b32 	%f219, %r297;
	bar.sync 	0;
	ld.shared.v4.f32 	{%f220, %f221, %f222, %f223}, [_ZZN3cub18CUB_300001_SM_10006detail4scan16DeviceScanKernelINS2_10policy_hubIfffmN4cuda3std3__44plusIvEEE10Policy1000EPfSC_NS0_13ScanTileStateIfLb1EEES9_NS0_8NullTypeEmfLb0ESF_EEvT0_T1_T2_iT3_T4_T5_E12temp_storage+16];
	add.f32 	%f224, %f220, %f221;
	setp.eq.s32 	%p66, %r87, 2;
	selp.f32 	%f225, %f224, %f220, %p66;
	add.f32 	%f226, %f224, %f222;
	setp.eq.s32 	%p67, %r87, 3;
	selp.f32 	%f227, %f226, %f225, %p67;
	add.f32 	%f228, %f226, %f223;
	setp.eq.s32 	%p68, %r87, 4;
	selp.f32 	%f229, %f228, %f227, %p68;
	ld.shared.v4.f32 	{%f230, %f231, %f232, %f233}, [_ZZN3cub18CUB_300001_SM_10006detail4scan16DeviceScanKernelINS2_10policy_hubIfffmN4cuda3std3__44plusIvEEE10Policy1000EPfSC_NS0_13ScanTileStateIfLb1EEES9_NS0_8NullTypeEmfLb0ESF_EEvT0_T1_T2_iT3_T4_T5_E12temp_storage+32];
	add.f32 	%f234, %f228, %f230;
	setp.eq.s32 	%p69, %r87, 5;
	selp.f32 	%f235, %f234, %f229, %p69;
	add.f32 	%f236, %f234, %f231;
	setp.eq.s32 	%p70, %r87, 6;
	selp.f32 	%f237, %f236, %f235, %p70;
	add.f32 	%f238, %f236, %f232;
	setp.eq.s32 	%p71, %r87, 7;
	selp.f32 	%f239, %f238, %f237, %p71;
	add.f32 	%f240, %f238, %f233;
	setp.eq.s32 	%p72, %r87, 8;
	selp.f32 	%f241, %f240, %f239, %p72;
	ld.shared.v4.f32 	{%f242, %f243, %f244, %f245}, [_ZZN3cub18CUB_300001_SM_10006detail4scan16DeviceScanKernelINS2_10policy_hubIfffmN4cuda3std3__44plusIvEEE10Policy1000EPfSC_NS0_13ScanTileStateIfLb1EEES9_NS0_8NullTypeEmfLb0ESF_EEvT0_T1_T2_iT3_T4_T5_E12temp_storage+48];
	add.f32 	%f246, %f240, %f242;
	setp.eq.s32 	%p73, %r87, 9;
	selp.f32 	%f247, %f246, %f241, %p73;
	add.f32 	%f248, %f246, %f243;
	setp.eq.s32 	%p74, %r87, 10;
	selp.f32 	%f249, %f248, %f247, %p74;
	add.f32 	%f250, %f248, %f244;
	setp.eq.s32 	%p75, %r87, 11;
	selp.f32 	%f251, %f250, %f249, %p75;
	add.f32 	%f252, %f250, %f245;
	setp.eq.s32 	%p76, %r87, 12;
	selp.f32 	%f253, %f252, %f251, %p76;
	setp.lt.u32 	%p77, %r42, 32;
	add.f32 	%f254, %f253, %f219;
	setp.eq.s32 	%p78, %r160, 0;
	selp.f32 	%f255, %f253, %f254, %p78;
	selp.f32 	%f256, %f219, %f255, %p77;
	setp.eq.s32 	%p79, %r42, 0;
	add.f32 	%f257, %f33, %f256;
	selp.f32 	%f493, %f33, %f257, %p79;
	bra.uni 	$L__BB7_88;
$L__BB7_69:
	add.f32 	%f98, %f33, %f34;
	add.f32 	%f99, %f35, %f36;
	add.f32 	%f100, %f37, %f38;
	add.f32 	%f101, %f39, %f40;
	add.f32 	%f102, %f41, %f42;
	add.f32 	%f103, %f43, %f44;
	add.f32 	%f104, %f45, %f46;
	add.f32 	%f105, %f47, %f48;
	add.f32 	%f106, %f49, %f50;
	add.f32 	%f107, %f98, %f99;
	add.f32 	%f108, %f100, %f101;
	add.f32 	%f109, %f102, %f103;
	add.f32 	%f110, %f104, %f105;
	add.f32 	%f111, %f106, %f51;
	add.f32 	%f112, %f107, %f108;
	add.f32 	%f113, %f109, %f110;
	add.f32 	%f114, %f112, %f113;
	add.f32 	%f85, %f114, %f111;
	mov.b32 	%r181, 1;
	mov.b32 	%r182, 0;
	mov.b32 	%r183, -1;
	// begin inline asm
	{  .reg .f32 r0;  .reg .pred p;  shfl.sync.up.b32 r0|p, %f85, %r181, %r182, %r183;  @p add.f32 r0, r0, %f85;  mov.f32 %f83, r0;}
	// end inline asm
	mov.b32 	%r167, 2;
	// begin inline asm
	{  .reg .f32 r0;  .reg .pred p;  shfl.sync.up.b32 r0|p, %f83, %r167, %r182, %r183;  @p add.f32 r0, r0, %f83;  mov.f32 %f86, r0;}
	// end inline asm
	mov.b32 	%r170, 4;
	// begin inline asm
	{  .reg .f32 r0;  .reg .pred p;  shfl.sync.up.b32 r0|p, %f86, %r170, %r182, %r183;  @p add.f32 r0, r0, %f86;  mov.f32 %f89, r0;}
	// end inline asm
	mov.b32 	%r173, 8;
	// begin inline asm
	{  .reg .f32 r0;  .reg .pred p;  shfl.sync.up.b32 r0|p, %f89, %r173, %r182, %r183;  @p add.f32 r0, r0, %f89;  mov.f32 %f92, r0;}
	// end inline asm
	mov.b32 	%r176, 16;
	// begin inline asm
	{  .reg .f32 r0;  .reg .pred p;  shfl.sync.up.b32 r0|p, %f92, %r176, %r182, %r183;  @p add.f32 r0, r0, %f92;  mov.f32 %f95, r0;}
	// end inline asm
	mov.b32 	%r180, %f95;
	// begin inline asm
	shfl.sync.up.b32 %r179, %r180, %r181, %r182, %r183;
	// end inline asm
	setp.ne.s32 	%p23, %r160, 31;
	@%p23 bra 	$L__BB7_71;
	shl.b32 	%r184, %r87, 2;
	mov.u32 	%r185, _ZZN3cub18CUB_300001_SM_10006detail4scan16DeviceScanKernelINS2_10policy_hubIfffmN4cuda3std3__44plusIvEEE10Policy1000EPfSC_NS0_13ScanTileStateIfLb1EEES9_NS0_8NullTypeEmfLb0ESF_EEvT0_T1_T2_iT3_T4_T5_E12temp_storage;
	add.s32 	%r186, %r185, %r184;
	st.shared.f32 	[%r186+16], %f95;
$L__BB7_71:
	mov.b32 	%f115, %r179;
	bar.sync 	0;
	ld.shared.v4.f32 	{%f116, %f117, %f118, %f119}, [_ZZN3cub18CUB_300001_SM_10006detail4scan16DeviceScanKernelINS2_10policy_hubIfffmN4cuda3std3__44plusIvEEE10Policy1000EPfSC_NS0_13ScanTileStateIfLb1EEES9_NS0_8NullTypeEmfLb0ESF_EEvT0_T1_T2_iT3_T4_T5_E12temp_storage+16];
	add.f32 	%f120, %f116, %f117;
	setp.eq.s32 	%p24, %r87, 2;
	selp.f32 	%f121, %f120, %f116, %p24;
	add.f32 	%f122, %f120, %f118;
	setp.eq.s32 	%p25, %r87, 3;
	selp.f32 	%f123, %f122, %f121, %p25;
	add.f32 	%f124, %f122, %f119;
	setp.eq.s32 	%p26, %r87, 4;
	selp.f32 	%f125, %f124, %f123, %p26;
	ld.shared.v4.f32 	{%f126, %f127, %f128, %f129}, [_ZZN3cub18CUB_300001_SM_10006detail4scan16DeviceScanKernelINS2_10policy_hubIfffmN4cuda3std3__44plusIvEEE10Policy1000EPfSC_NS0_13ScanTileStateIfLb1EEES9_NS0_8NullTypeEmfLb0ESF_EEvT0_T1_T2_iT3_T4_T5_E12temp_storage+32];
	add.f32 	%f130, %f124, %f126;
	setp.eq.s32 	%p27, %r87, 5;
	selp.f32 	%f131, %f130, %f125, %p27;
	add.f32 	%f132, %f130, %f127;
	setp.eq.s32 	%p28, %r87, 6;
	selp.f32 	%f133, %f132, %f131, %p28;
	add.f32 	%f134, %f132, %f128;
	setp.eq.s32 	%p29, %r87, 7;
	selp.f32 	%f135, %f134, %f133, %p29;
	add.f32 	%f136, %f134, %f129;
	setp.eq.s32 	%p30, %r87, 8;
	selp.f32 	%f137, %f136, %f135, %p30;
	ld.shared.v4.f32 	{%f138, %f139, %f140, %f141}, [_ZZN3cub18CUB_300001_SM_10006detail4scan16DeviceScanKernelINS2_10policy_hubIfffmN4cuda3std3__44plusIvEEE10Policy1000EPfSC_NS0_13ScanTileStateIfLb1EEES9_NS0_8NullTypeEmfLb0ESF_EEvT0_T1_T2_iT3_T4_T5_E12temp_storage+48];
	add.f32 	%f142, %f136, %f138;
	setp.eq.s32 	%p31, %r87, 9;
	selp.f32 	%f143, %f142, %f137, %p31;
	add.f32 	%f144, %f142, %f139;
	setp.eq.s32 	%p32, %r87, 10;
	selp.f32 	%f145, %f144, %f143, %p32;
	add.f32 	%f146, %f144, %f140;
	setp.eq.s32 	%p33, %r87, 11;
	selp.f32 	%f147, %f146, %f145, %p33;
	add.f32 	%f148, %f146, %f141;
	setp.eq.s32 	%p34, %r87, 12;
	selp.f32 	%f149, %f148, %f147, %p34;
	ld.shared.f32 	%f150, [_ZZN3cub18CUB_300001_SM_10006detail4scan16DeviceScanKernelINS2_10policy_hubIfffmN4cuda3std3__44plusIvEEE10Policy1000EPfSC_NS0_13ScanTileStateIfLb1EEES9_NS0_8NullTypeEmfLb0ESF_EEvT0_T1_T2_iT3_T4_T5_E12temp_storage+64];
	add.f32 	%f55, %f148, %f150;
	setp.gt.u32 	%p35, %r42, 31;
	setp.lt.u32 	%p36, %r42, 32;
	add.f32 	%f151, %f149, %f115;
	setp.eq.s32 	%p37, %r160, 0;
	selp.f32 	%f492, %f149, %f151, %p37;
	selp.f32 	%f57, %f115, %f492, %p36;
	@%p35 bra 	$L__BB7_87;
	setp.ne.s32 	%p38, %r42, 0;
	mul.wide.s32 	%rd39, %r1, 8;
	add.s64 	%rd10, %rd1, %rd39;
	@%p38 bra 	$L__BB7_74;
	st.shared.f32 	[_ZZN3cub18CUB_300001_SM_10006detail4scan16DeviceScanKernelINS2_10policy_hubIfffmN4cuda3std3__44plusIvEEE10Policy1000EPfSC_NS0_13ScanTileStateIfLb1EEES9_NS0_8NullTypeEmfLb0ESF_EEvT0_T1_T2_iT3_T4_T5_E12temp_storage+12], %f55;
	mov.b32 	%r188, %f55;
	add.s64 	%rd40, %rd10, 256;
	mov.b32 	%r187, 100;
	// begin inline asm
	st.relaxed.gpu.v2.u32 [%rd40], {%r187, %r188};
	// end inline asm
$L__BB7_74:
	not.b32 	%r193, %r42;
	add.s32 	%r584, %r1, %r193;
	mov.b32 	%r189, 550;
	// begin inline asm
	nanosleep.u32 %r189;
	// end inline asm
	mul.wide.s32 	%rd42, %r584, 8;
	add.s64 	%rd43, %rd1, %rd42;
	add.s64 	%rd41, %rd43, 256;
	// begin inline asm
	ld.relaxed.gpu.v2.u32 {%r585, %r580}, [%rd41];
	// end inline asm
	mov.b32 	%r581, 478;
$L__BB7_75:
	setp.eq.s32 	%p39, %r585, 99;
	mov.b32 	%r194, -1;
	vote.sync.any.pred 	%p40, %p39, %r194;
	not.pred 	%p41, %p40;
	@%p41 bra 	$L__BB7_77;
	// begin inline asm
	nanosleep.u32 %r581;
	// end inline asm
	shr.u32 	%r581, %r581, 1;
	// begin inline asm
	ld.relaxed.gpu.v2.u32 {%r585, %r580}, [%rd41];
	// end inline asm
	bra.uni 	$L__BB7_75;
$L__BB7_77:
	mov.b32 	%f152, %r580;
	setp.eq.s32 	%p42, %r585, 101;
	mov.b32 	%r221, -1;
	vote.sync.ballot.b32 	%r223, %p42, %r221;
	// begin inline asm
	mov.u32 %r196, %lanemask_ge;
	// end inline asm
	and.b32  	%r224, %r223, %r196;
	or.b32  	%r225, %r224, -2147483648;
	add.s32 	%r226, %r225, -1;
	not.b32 	%r227, %r225;
	and.b32  	%r228, %r227, %r226;
	popc.b32 	%r200, %r228;
	mov.b32 	%r199, 1;
	// begin inline asm
	shfl.sync.down.b32 %r197, %r580, %r199, %r200, %r221;
	// end inline asm
	setp.lt.s32 	%p44, %r160, %r200;
	mov.b32 	%f153, %r197;
	add.f32 	%f154, %f152, %f153;
	selp.f32 	%f155, %f154, %f152, %p44;
	mov.b32 	%r203, %f155;
	mov.b32 	%r204, 2;
	// begin inline asm
	shfl.sync.down.b32 %r202, %r203, %r204, %r200, %r221;
	// end inline asm
	add.s32 	%r229, %r160, 2;
	setp.gt.s32 	%p45, %r229, %r200;
	mov.b32 	%f156, %r202;
	add.f32 	%f157, %f155, %f156;
	selp.f32 	%f158, %f155, %f157, %p45;
	mov.b32 	%r208, %f158;
	mov.b32 	%r209, 4;
	// begin inline asm
	shfl.sync.down.b32 %r207, %r208, %r209, %r200, %r221;
	// end inline asm
	add.s32 	%r230, %r160, 4;
	setp.gt.s32 	%p46, %r230, %r200;
	mov.b32 	%f159, %r207;
	add.f32 	%f160, %f158, %f159;
	selp.f32 	%f161, %f158, %f160, %p46;
	mov.b32 	%r213, %f161;
	mov.b32 	%r214, 8;
	// begin inline asm
	shfl.sync.down.b32 %r212, %r213, %r214, %r200, %r221;
	// end inline asm
	add.s32 	%r231, %r160, 8;
	setp.gt.s32 	%p47, %r231, %r200;
	mov.b32 	%f162, %r212;
	add.f32 	%f163, %f161, %f162;
	selp.f32 	%f164, %f161, %f163, %p47;
	mov.b32 	%r218, %f164;
	mov.b32 	%r219, 16;
	// begin inline asm
	shfl.sync.down.b32 %r217, %r218, %r219, %r200, %r221;
	// end inline asm
	add.s32 	%r232, %r160, 16;
	setp.gt.s32 	%p48, %r232, %r200;
	mov.b32 	%f165, %r217;
	add.f32 	%f166, %f164, %f165;
	selp.f32 	%f491, %f164, %f166, %p48;
	add.s64 	%rd11, %rd1, 256;
	mov.b32 	%r582, 478;
$L__BB7_78:
	setp.ne.s32 	%p49, %r585, 101;
	mov.b32 	%r233, -1;
	vote.sync.all.pred 	%p50, %p49, %r233;
	not.pred 	%p51, %p50;
	@%p51 bra 	$L__BB7_83;
	shr.u32 	%r582, %r582, 1;
	mul.wide.s32 	%rd46, %r584, 8;
	add.s64 	%rd47, %rd11, %rd46;
	add.s64 	%rd45, %rd47, -256;
	// begin inline asm
	ld.relaxed.gpu.v2.u32 {%r585, %r586}, [%rd45];
	// end inline asm
	mov.u32 	%r587, %r582;
$L__BB7_80:
	setp.eq.s32 	%p55, %r585, 99;
	mov.b32 	%r239, -1;
	vote.sync.any.pred 	%p56, %p55, %r239;
	not.pred 	%p57, %p56;
	@%p57 bra 	$L__BB7_82;
	// begin inline asm
	nanosleep.u32 %r587;
	// end inline asm
	shr.u32 	%r587, %r587, 1;
	// begin inline asm
	ld.relaxed.gpu.v2.u32 {%r585, %r586}, [%rd45];
	// end inline asm
	bra.uni 	$L__BB7_80;
$L__BB7_82:
	mov.b32 	%f171, %r586;
	setp.eq.s32 	%p58, %r585, 101;
	mov.b32 	%r265, -1;
	vote.sync.ballot.b32 	%r266, %p58, %r265;
	and.b32  	%r267, %r266, %r196;
	or.b32  	%r268, %r267, -2147483648;
	add.s32 	%r269, %r268, -1;
	not.b32 	%r270, %r268;
	and.b32  	%r271, %r270, %r269;
	popc.b32 	%r244, %r271;
	mov.b32 	%r243, 1;
	// begin inline asm
	shfl.sync.down.b32 %r241, %r586, %r243, %r244, %r265;
	// end inline asm
	setp.lt.s32 	%p60, %r160, %r244;
	mov.b32 	%f172, %r241;
	add.f32 	%f173, %f171, %f172;
	selp.f32 	%f174, %f173, %f171, %p60;
	mov.b32 	%r247, %f174;
	mov.b32 	%r248, 2;
	// begin inline asm
	shfl.sync.down.b32 %r246, %r247, %r248, %r244, %r265;
	// end inline asm
	add.s32 	%r272, %r160, 2;
	setp.gt.s32 	%p61, %r272, %r244;
	mov.b32 	%f175, %r246;
	add.f32 	%f176, %f174, %f175;
	selp.f32 	%f177, %f174, %f176, %p61;
	mov.b32 	%r252, %f177;
	mov.b32 	%r253, 4;
	// begin inline asm
	shfl.sync.down.b32 %r251, %r252, %r253, %r244, %r265;
	// end inline asm
	add.s32 	%r273, %r160, 4;
	setp.gt.s32 	%p62, %r273, %r244;
	mov.b32 	%f178, %r251;
	add.f32 	%f179, %f177, %f178;
	selp.f32 	%f180, %f177, %f179, %p62;
	mov.b32 	%r257, %f180;
	mov.b32 	%r258, 8;
	// begin inline asm
	shfl.sync.down.b32 %r256, %r257, %r258, %r244, %r265;
	// end inline asm
	add.s32 	%r274, %r160, 8;
	setp.gt.s32 	%p63, %r274, %r244;
	mov.b32 	%f181, %r256;
	add.f32 	%f182, %f180, %f181;
	selp.f32 	%f183, %f180, %f182, %p63;
	mov.b32 	%r262, %f183;
	mov.b32 	%r263, 16;
	// begin inline asm
	shfl.sync.down.b32 %r261, %r262, %r263, %r244, %r265;
	// end inline asm
	add.s32 	%r275, %r160, 16;
	setp.gt.s32 	%p64, %r275, %r244;
	mov.b32 	%f184, %r261;
	add.f32 	%f185, %f183, %f184;
	selp.f32 	%f186, %f183, %f185, %p64;
	add.f32 	%f491, %f491, %f186;
	add.s32 	%r584, %r584, -32;
	bra.uni 	$L__BB7_78;
$L__BB7_83:
	@%p38 bra 	$L__BB7_85;
	add.f32 	%f167, %f55, %f491;
	mov.b32 	%r236, %f167;
	add.s64 	%rd44, %rd10, 256;
	mov.b32 	%r235, 101;
	// begin inline asm
	st.relaxed.gpu.v2.u32 [%rd44], {%r235, %r236};
	// end inline asm
	st.shared.f32 	[_ZZN3cub18CUB_300001_SM_10006detail4scan16DeviceScanKernelINS2_10policy_hubIfffmN4cuda3std3__44plusIvEEE10Policy1000EPfSC_NS0_13ScanTileStateIfLb1EEES9_NS0_8NullTypeEmfLb0ESF_EEvT0_T1_T2_iT3_T4_T5_E12temp_storage+4], %f491;
	st.shared.f32 	[_ZZN3cub18CUB_300001_SM_10006detail4scan16DeviceScanKernelINS2_10policy_hubIfffmN4cuda3std3__44plusIvEEE10Policy1000EPfSC_NS0_13ScanTileStateIfLb1EEES9_NS0_8NullTypeEmfLb0ESF_EEvT0_T1_T2_iT3_T4_T5_E12temp_storage+8], %f167;
$L__BB7_85:
	setp.ne.s32 	%p53, %r160, 0;
	mov.f32 	%f492, %f57;
	@%p53 bra 	$L__BB7_87;
	st.shared.f32 	[_ZZN3cub18CUB_300001_SM_10006detail4scan16DeviceScanKernelINS2_10policy_hubIfffmN4cuda3std3__44plusIvEEE10Policy1000EPfSC_NS0_13ScanTileStateIfLb1EEES9_NS0_8NullTypeEmfLb0ESF_EEvT0_T1_T2_iT3_T4_T5_E12temp_storage+84], %f491;
	mov.f32 	%f492, %f491;
$L__BB7_87:
	bar.sync 	0;
	setp.eq.s32 	%p54, %r42, 0;
	ld.shared.f32 	%f168, [_ZZN3cub18CUB_300001_SM_10006detail4scan16DeviceScanKernelINS2_10policy_hubIfffmN4cuda3std3__44plusIvEEE10Policy1000EPfSC_NS0_13ScanTileStateIfLb1EEES9_NS0_8NullTypeEmfLb0ESF_EEvT0_T1_T2_iT3_T4_T5_E12temp_storage+84];
	add.f32 	%f169, %f492, %f168;
	selp.f32 	%f170, %f492, %f169, %p54;
	add.f32 	%f493, %f33, %f170;
$L__BB7_88:
	add.f32 	%f258, %f493, %f34;
	add.f32 	%f259, %f258, %f35;
	add.f32 	%f260, %f259, %f36;
	add.f32 	%f261, %f260, %f37;
	add.f32 	%f262, %f261, %f38;
	add.f32 	%f263, %f262, %f39;
	add.f32 	%f264, %f263, %f40;
	add.f32 	%f265, %f264, %f41;
	add.f32 	%f266, %f265, %f42;
	add.f32 	%f267, %f266, %f43;
	add.f32 	%f268, %f267, %f44;
	add.f32 	%f269, %f268, %f45;
	add.f32 	%f270, %f269, %f46;
	add.f32 	%f271, %f270, %f47;
	add.f32 	%f272, %f271, %f48;
	add.f32 	%f273, %f272, %f49;
	add.f32 	%f274, %f273, %f50;
	add.f32 	%f275, %f274, %f51;
	bar.sync 	0;
	st.shared.f32 	[%r89], %f493;
	st.shared.f32 	[%r89+4], %f258;
	st.shared.f32 	[%r89+8], %f259;
	st.shared.f32 	[%r89+12], %f260;
	st.shared.f32 	[%r89+16], %f261;
	st.shared.f32 	[%r89+20], %f262;
	st.shared.f32 	[%r89+24], %f263;
	st.shared.f32 	[%r89+28], %f264;
	st.shared.f32 	[%r89+32], %f265;
	st.shared.f32 	[%r89+36], %f266;
	st.shared.f32 	[%r89+40], %f267;
	st.shared.f32 	[%r89+44], %f268;
	st.shared.f32 	[%r89+48], %f269;
	st.shared.f32 	[%r89+52], %f270;
	st.shared.f32 	[%r89+56], %f271;
	st.shared.f32 	[%r89+60], %f272;
	st.shared.f32 	[%r89+64], %f273;
	st.shared.f32 	[%r89+68], %f274;
	st.shared.f32 	[%r89+72], %f275;
	bar.warp.sync 	-1;
	ld.shared.f32 	%f64, [%r88];
	ld.shared.f32 	%f65, [%r88+128];
	ld.shared.f32 	%f66, [%r88+256];
	ld.shared.f32 	%f67, [%r88+384];
	ld.shared.f32 	%f68, [%r88+512];
	ld.shared.f32 	%f69, [%r88+640];
	ld.shared.f32 	%f70, [%r88+768];
	ld.shared.f32 	%f71, [%r88+896];
	ld.shared.f32 	%f72, [%r88+1024];
	ld.shared.f32 	%f73, [%r88+1152];
	ld.shared.f32 	%f74, [%r88+1280];
	ld.shared.f32 	%f75, [%r88+1408];
	ld.shared.f32 	%f76, [%r88+1536];
	ld.shared.f32 	%f77, [%r88+1664];
	ld.shared.f32 	%f78, [%r88+1792];
	ld.shared.f32 	%f79, [%r88+1920];
	ld.shared.f32 	%f80, [%r88+2048];
	ld.shared.f32 	%f81, [%r88+2176];
	ld.shared.f32 	%f82, [%r88+2304];
	setp.ne.s32 	%p80, %r42, 0;
	@%p80 bra 	$L__BB7_90;
	st.volatile.shared.u32 	[_ZZN3cub18CUB_300001_SM_10006detail4scan16DeviceScanKernelINS2_10policy_hubIfffmN4cuda3std3__44plusIvEEE10Policy1000EPfSC_NS0_13ScanTileStateIfLb1EEES9_NS0_8NullTypeEmfLb0ESF_EEvT0_T1_T2_iT3_T4_T5_E12temp_storage+31616], %r40;
$L__BB7_90:
	ld.param.u64 	%rd92, [_ZN3cub18CUB_300001_SM_10006detail4scan16DeviceScanKernelINS2_10policy_hubIfffmN4cuda3std3__44plusIvEEE10Policy1000EPfSC_NS0_13ScanTileStateIfLb1EEES9_NS0_8NullTypeEmfLb0ESF_EEvT0_T1_T2_iT3_T4_T5__param_1];
	bar.sync 	0;
	ld.volatile.shared.u32 	%r119, [_ZZN3cub18CUB_300001_SM_10006detail4scan16DeviceScanKernelINS2_10policy_hubIfffmN4cuda3std3__44plusIvEEE10Policy1000EPfSC_NS0_13ScanTileStateIfLb1EEES9_NS0_8NullTypeEmfLb0ESF_EEvT0_T1_T2_iT3_T4_T5_E12temp_storage+31616];
	setp.ge.s32 	%p81, %r43, %r119;
	cvt.u64.u32 	%rd52, %r43;
	add.s64 	%rd53, %rd2, %rd52;
	cvta.to.global.u64 	%rd54, %rd92;
	shl.b64 	%rd55, %rd53, 2;
	add.s64 	%rd13, %rd54, %rd55;
	@%p81 bra 	$L__BB7_92;
	st.global.f32 	[%rd13], %f64;
$L__BB7_92:
	setp.ge.s32 	%p82, %r46, %r119;
	@%p82 bra 	$L__BB7_94;
	st.global.f32 	[%rd13+128], %f65;
$L__BB7_94:
	mov.u32 	%r305, %tid.x;
	and.b32  	%r306, %r305, 992;
	mul.lo.s32 	%r307, %r306, 19;
	and.b32  	%r308, %r305, 31;
	or.b32  	%r309, %r307, %r308;
	add.s32 	%r310, %r309, 64;
	setp.ge.s32 	%p83, %r310, %r119;
	@%p83 bra 	$L__BB7_96;
	st.global.f32 	[%rd13+256], %f66;
$L__BB7_96:
	add.s32 	%r316, %r309, 96;
	setp.ge.s32 	%p84, %r316, %r119;
	@%p84 bra 	$L__BB7_98;
	st.global.f32 	[%rd13+384], %f67;
$L__BB7_98:
	add.s32 	%r322, %r309, 128;
	setp.ge.s32 	%p85, %r322, %r119;
	@%p85 bra 	$L__BB7_100;
	st.global.f32 	[%rd13+512], %f68;
$L__BB7_100:
	add.s32 	%r328, %r309, 160;
	setp.ge.s32 	%p86, %r328, %r119;
	@%p86 bra 	$L__BB7_102;
	st.global.f32 	[%rd13+640], %f69;
$L__BB7_102:
	add.s32 	%r334, %r309, 192;
	setp.ge.s32 	%p87, %r334, %r119;
	@%p87 bra 	$L__BB7_104;
	st.global.f32 	[%rd13+768], %f70;
$L__BB7_104:
	add.s32 	%r340, %r309, 224;
	setp.ge.s32 	%p88, %r340, %r119;
	@%p88 bra 	$L__BB7_106;
	st.global.f32 	[%rd13+896], %f71;
$L__BB7_106:
	add.s32 	%r346, %r309, 256;
	setp.ge.s32 	%p89, %r346, %r119;
	@%p89 bra 	$L__BB7_108;
	st.global.f32 	[%rd13+1024], %f72;
$L__BB7_108:
	setp.ge.s32 	%p90, %r63, %r119;
	@%p90 bra 	$L__BB7_110;
	st.global.f32 	[%rd13+1152], %f73;
$L__BB7_110:
	setp.ge.s32 	%p91, %r66, %r119;
	@%p91 bra 	$L__BB7_112;
	st.global.f32 	[%rd13+1280], %f74;
$L__BB7_112:
	add.s32 	%r352, %r309, 352;
	setp.ge.s32 	%p92, %r352, %r119;
	@%p92 bra 	$L__BB7_114;
	st.global.f32 	[%rd13+1408], %f75;
$L__BB7_114:
	add.s32 	%r358, %r309, 384;
	setp.ge.s32 	%p93, %r358, %r119;
	@%p93 bra 	$L__BB7_116;
	st.global.f32 	[%rd13+1536], %f76;
$L__BB7_116:
	add.s32 	%r364, %r309, 416;
	setp.ge.s32 	%p94, %r364, %r119;
	@%p94 bra 	$L__BB7_118;
	st.global.f32 	[%rd13+1664], %f77;
$L__BB7_118:
	add.s32 	%r370, %r309, 448;
	setp.ge.s32 	%p95, %r370, %r119;
	@%p95 bra 	$L__BB7_120;
	st.global.f32 	[%rd13+1792], %f78;
$L__BB7_120:
	add.s32 	%r376, %r309, 480;
	setp.ge.s32 	%p96, %r376, %r119;
	@%p96 bra 	$L__BB7_122;
	st.global.f32 	[%rd13+1920], %f79;
$L__BB7_122:
	add.s32 	%r382, %r309, 512;
	setp.ge.s32 	%p97, %r382, %r119;
	@%p97 bra 	$L__BB7_124;
	st.global.f32 	[%rd13+2048], %f80;
$L__BB7_124:
	add.s32 	%r388, %r309, 544;
	setp.ge.s32 	%p98, %r388, %r119;
	@%p98 bra 	$L__BB7_126;
	st.global.f32 	[%rd13+2176], %f81;
$L__BB7_126:
	setp.ge.s32 	%p99, %r83, %r119;
	@%p99 bra 	$L__BB7_128;
	st.global.f32 	[%rd13+2304], %f82;
$L__BB7_128:
	ret;

}
	// .globl	_ZN3cub18CUB_300001_SM_10006detail10radix_sort31DeviceRadixSortSingleTileKernelINS1_5radix10policy_hubIfiyE10Policy1000ELNS0_9SortOrderE0EfiyNS1_21identity_decomposer_tEEEvPKT1_PSA_PKT2_PSE_T3_iiT4_
.visible .entry _ZN3cub18CUB_300001_SM_10006detail10radix_sort31DeviceRadixSortSingleTileKernelINS1_5radix10policy_hubIfiyE10Policy1000ELNS0_9SortOrderE0EfiyNS1_21identity_decomposer_tEEEvPKT1_PSA_PKT2_PSE_T3_iiT4_(
	.param .u64 .ptr .align 1 _ZN3cub18CUB_300001_SM_10006detail10radix_sort31DeviceRadixSortSingleTileKernelINS1_5radix10policy_hubIfiyE10Policy1000ELNS0_9SortOrderE0EfiyNS1_21identity_decomposer_tEEEvPKT1_PSA_PKT2_PSE_T3_iiT4__param_0,
	.param .u64 .ptr .align 1 _ZN3cub18CUB_300001_SM_10006detail10radix_sort31DeviceRadixSortSingleTileKernelINS1_5radix10policy_hubIfiyE10Policy1000ELNS0_9SortOrderE0EfiyNS1_21identity_decomposer_tEEEvPKT1_PSA_PKT2_PSE_T3_iiT4__param_1,
	.param .u64 .ptr .align 1 _ZN3cub18CUB_300001_SM_10006detail10radix_sort31DeviceRadixSortSingleTileKernelINS1_5radix10policy_hubIfiyE10Policy1000ELNS0_9SortOrderE0EfiyNS1_21identity_decomposer_tEEEvPKT1_PSA_PKT2_PSE_T3_iiT4__param_2,
	.param .u64 .ptr .align 1 _ZN3cub18CUB_300001_SM_10006detail10radix_sort31DeviceRadixSortSingleTileKernelINS1_5radix10policy_hubIfiyE10Policy1000ELNS0_9SortOrderE0EfiyNS1_21identity_decomposer_tEEEvPKT1_PSA_PKT2_PSE_T3_iiT4__param_3,
	.param .u64 _ZN3cub18CUB_300001_SM_10006detail10radix_sort31DeviceRadixSortSingleTileKernelINS1_5radix10policy_hubIfiyE10Policy1000ELNS0_9SortOrderE0EfiyNS1_21identity_decomposer_tEEEvPKT1_PSA_PKT2_PSE_T3_iiT4__param_4,
	.param .u32 _ZN3cub18CUB_300001_SM_10006detail10radix_sort31DeviceRadixSortSingleTileKernelINS1_5radix10policy_hubIfiyE10Policy1000ELNS0_9SortOrderE0EfiyNS1_21identity_decomposer_tEEEvPKT1_PSA_PKT2_PSE_T3_iiT4__param_5,
	.param .u32 _ZN3cub18CUB_300001_SM_10006detail10radix_sort31DeviceRadixSortSingleTileKernelINS1_5radix10policy_hubIfiyE10Policy1000ELNS0_9SortOrderE0EfiyNS1_21identity_decomposer_tEEEvPKT1_PSA_PKT2_PSE_T3_iiT4__param_6,
	.param .align 1 .b8 _ZN3cub18CUB_300001_SM_10006detail10radix_sort31DeviceRadixSortSingleTileKernelINS1_5radix10policy_hubIfiyE10Policy1000ELNS0_9SortOrderE0EfiyNS1_21identity_decomposer_tEEEvPKT1_PSA_PKT2_PSE_T3_iiT4__param_7[1]
)
.maxntid 256
.minnctapersm 1
{
	.reg .pred 	%p<130>;
	.reg .b16 	%rs<39>;
	.reg .b32 	%r<938>;
	.reg .b64 	%rd<37>;
	// demoted variable
	.shared .align 16 .b8 _ZZN3cub18CUB_300001_SM_10006detail10radix_sort31DeviceRadixSortSingleTileKernelINS1_5radix10policy_hubIfiyE10Policy1000ELNS0_9SortOrderE0EfiyNS1_21identity_decomposer_tEEEvPKT1_PSA_PKT2_PSE_T3_iiT4_E12temp_storage[33856];
	ld.param.u64 	%rd10, [_ZN3cub18CUB_300001_SM_10006detail10radix_sort31DeviceRadixSortSingleTileKernelINS1_5radix10policy_hubIfiyE10Policy1000ELNS0_9SortOrderE0EfiyNS1_21identity_decomposer_tEEEvPKT1_PSA_PKT2_PSE_T3_iiT4__param_0];
	ld.param.u64 	%rd6, [_ZN3cub18CUB_300001_SM_10006detail10radix_sort31DeviceRadixSortSingleTileKernelINS1_5radix10policy_hubIfiyE10Policy1000ELNS0_9SortOrderE0EfiyNS1_21identity_decomposer_tEEEvPKT1_PSA_PKT2_PSE_T3_iiT4__param_1];
	ld.param.u64 	%rd7, [_ZN3cub18CUB_300001_SM_10006detail10radix_sort31DeviceRadixSortSingleTileKernelINS1_5radix10policy_hubIfiyE10Policy1000ELNS0_9SortOrderE0EfiyNS1_21identity_decomposer_tEEEvPKT1_PSA_PKT2_PSE_T3_iiT4__param_2];
	ld.param.u64 	%rd8, [_ZN3cub18CUB_300001_SM_10006detail10radix_sort31DeviceRadixSortSingleTileKernelINS1_5radix10policy_hubIfiyE10Policy1000ELNS0_9SortOrderE0EfiyNS1_21identity_decomposer_tEEEvPKT1_PSA_PKT2_PSE_T3_iiT4__param_3];
	ld.param.u64 	%rd9, [_ZN3cub18CUB_300001_SM_10006detail10radix_sort31DeviceRadixSortSingleTileKernelINS1_5radix10policy_hubIfiyE10Policy1000ELNS0_9SortOrderE0EfiyNS1_21identity_decomposer_tEEEvPKT1_PSA_PKT2_PSE_T3_iiT4__param_4];
	ld.param.u32 	%r322, [_ZN3cub18CUB_300001_SM_10006detail10radix_sort31DeviceRadixSortSingleTileKernelINS1_5radix10policy_hubIfiyE10Policy1000ELNS0_9SortOrderE0EfiyNS1_21identity_decomposer_tEEEvPKT1_PSA_PKT2_PSE_T3_iiT4__param_5];
	ld.param.u32 	%r323, [_ZN3cub18CUB_300001_SM_10006detail10radix_sort31DeviceRadixSortSingleTileKernelINS1_5radix10policy_hubIfiyE10Policy1000ELNS0_9SortOrderE0EfiyNS1_21identity_decomposer_tEEEvPKT1_PSA_PKT2_PSE_T3_iiT4__param_6];
	cvta.to.global.u64 	%rd11, %rd10;
	cvt.u32.u64 	%r1, %rd9;
	mov.u32 	%r2, %tid.x;
	mul.lo.s32 	%r3, %r2, 19;
	setp.ge.s32 	%p1, %r3, %r1;
	mul.wide.u32 	%rd12, %r3, 4;
	add.s64 	%rd1, %rd11, %rd12;
	mov.b32 	%r858, 2147483647;
	@%p1 bra 	$L__BB8_2;
	ld.global.u32 	%r858, [%rd1];
$L__BB8_2:
	add.s32 	%r6, %r3, 1;
	setp.ge.s32 	%p2, %r6, %r1;
	mov.b32 	%r859, 2147483647;
	@%p2 bra 	$L__BB8_4;
	ld.global.u32 	%r859, [%rd1+4];
$L__BB8_4:
	add.s32 	%r9, %r3, 2;
	setp.ge.s32 	%p3, %r9, %r1;
	mov.b32 	%r860, 2147483647;
	@%p3 bra 	$L__BB8_6;
	ld.global.u32 	%r860, [%rd1+8];
$L__BB8_6:
	add.s32 	%r12, %r3, 3;
	setp.ge.s32 	%p4, %r12, %r1;
	mov.b32 	%r861, 2147483647;
	@%p4 bra 	$L__BB8_8;
	ld.global.u32 	%r861, [%rd1+12];
$L__BB8_8:
	add.s32 	%r15, %r3, 4;
	setp.ge.s32 	%p5, %r15, %r1;
	mov.b32 	%r862, 2147483647;
	@%p5 bra 	$L__BB8_10;
	ld.global.u32 	%r862, [%rd1+16];
$L__BB8_10:
	add.s32 	%r18, %r3, 5;
	setp.ge.s32 	%p6, %r18, %r1;
	mov.b32 	%r863, 2147483647;
	@%p6 bra 	$L__BB8_12;
	ld.global.u32 	%r863, [%rd1+20];
$L__BB8_12:
	add.s32 	%r21, %r3, 6;
	setp.ge.s32 	%p7, %r21, %r1;
	mov.b32 	%r864, 2147483647;
	@%p7 bra 	$L__BB8_14;
	ld.global.u32 	%r864, [%rd1+24];
$L__BB8_14:
	add.s32 	%r24, %r3, 7;
	setp.ge.s32 	%p8, %r24, %r1;
	mov.b32 	%r865, 2147483647;
	@%p8 bra 	$L__BB8_16;
	ld.global.u32 	%r865, [%rd1+28];
$L__BB8_16:
	add.s32 	%r27, %r3, 8;
	setp.ge.s32 	%p9, %r27, %r1;
	mov.b32 	%r866, 2147483647;
	@%p9 bra 	$L__BB8_18;
	ld.global.u32 	%r866, [%rd1+32];
$L__BB8_18:
	add.s32 	%r30, %r3, 9;
	setp.ge.s32 	%p10, %r30, %r1;
	mov.b32 	%r867, 2147483647;
	@%p10 bra 	$L__BB8_20;
	ld.global.u32 	%r867, [%rd1+36];
$L__BB8_20:
	add.s32 	%r33, %r3, 10;
	setp.ge.s32 	%p11, %r33, %r1;
	mov.b32 	%r868, 2147483647;
	@%p11 bra 	$L__BB8_22;
	ld.global.u32 	%r868, [%rd1+40];
$L__BB8_22:
	add.s32 	%r36, %r3, 11;
	setp.ge.s32 	%p12, %r36, %r1;
	mov.b32 	%r869, 2147483647;
	@%p12 bra 	$L__BB8_24;
	ld.global.u32 	%r869, [%rd1+44];
$L__BB8_24:
	add.s32 	%r39, %r3, 12;
	setp.ge.s32 	%p13, %r39, %r1;
	mov.b32 	%r870, 2147483647;
	@%p13 bra 	$L__BB8_26;
	ld.global.u32 	%r870, [%rd1+48];
$L__BB8_26:
	add.s32 	%r42, %r3, 13;
	setp.ge.s32 	%p14, %r42, %r1;
	mov.b32 	%r871, 2147483647;
	@%p14 bra 	$L__BB8_28;
	ld.global.u32 	%r871, [%rd1+52];
$L__BB8_28:
	add.s32 	%r45, %r3, 14;
	setp.ge.s32 	%p15, %r45, %r1;
	mov.b32 	%r872, 2147483647;
	@%p15 bra 	$L__BB8_30;
	ld.global.u32 	%r872, [%rd1+56];
$L__BB8_30:
	add.s32 	%r48, %r3, 15;
	setp.ge.s32 	%p16, %r48, %r1;
	mov.b32 	%r873, 2147483647;
	@%p16 bra 	$L__BB8_32;
	ld.global.u32 	%r873, [%rd1+60];
$L__BB8_32:
	add.s32 	%r51, %r3, 16;
	setp.ge.s32 	%p17, %r51, %r1;
	mov.b32 	%r874, 2147483647;
	@%p17 bra 	$L__BB8_34;
	ld.global.u32 	%r874, [%rd1+64];
$L__BB8_34:
	add.s32 	%r54, %r3, 17;
	setp.ge.s32 	%p18, %r54, %r1;
	mov.b32 	%r875, 2147483647;
	@%p18 bra 	$L__BB8_36;
	ld.global.u32 	%r875, [%rd1+68];
$L__BB8_36:
	add.s32 	%r57, %r3, 18;
	setp.ge.s32 	%p19, %r57, %r1;
	mov.b32 	%r876, 2147483647;
	@%p19 bra 	$L__BB8_38;
	ld.global.u32 	%r876, [%rd1+72];
$L__BB8_38:
	bar.sync 	0;
	mov.b64 	{%r344, %r345}, %rd9;
	shfl.sync.idx.b32	%r60|%p20, %r344, 0, 31, -1;
	shfl.sync.idx.b32	%r346|%p21, %r345, 0, 31, -1;
	mov.b64 	%rd2, {%r60, %r346};
	setp.ge.s32 	%p22, %r3, %r60;
	cvta.to.global.u64 	%rd13, %rd7;
	add.s64 	%rd3, %rd13, %rd12;
	@%p22 bra 	$L__BB8_40;
	ld.global.u32 	%r935, [%rd3];
$L__BB8_40:
	setp.ge.s32 	%p23, %r6, %r60;
	@%p23 bra 	$L__BB8_42;
	ld.global.u32 	%r934, [%rd3+4];
$L__BB8_42:
	setp.ge.s32 	%p24, %r9, %r60;
	@%p24 bra 	$L__BB8_44;
	ld.global.u32 	%r933, [%rd3+8];
$L__BB8_44:
	setp.ge.s32 	%p25, %r12, %r60;
	@%p25 bra 	$L__BB8_46;
	ld.global.u32 	%r932, [%rd3+12];
$L__BB8_46:
	setp.ge.s32 	%p26, %r15, %r60;
	@%p26 bra 	$L__BB8_48;
	ld.global.u32 	%r931, [%rd3+16];
$L__BB8_48:
	setp.ge.s32 	%p27, %r18, %r60;
	@%p27 bra 	$L__BB8_50;
	ld.global.u32 	%r930, [%rd3+20];
$L__BB8_50:
	setp.ge.s32 	%p28, %r21, %r60;
	@%p28 bra 	$L__BB8_52;
	ld.global.u32 	%r929, [%rd3+24];
$L__BB8_52:
	setp.ge.s32 	%p29, %r24, %r60;
	@%p29 bra 	$L__BB8_54;
	ld.global.u32 	%r928, [%rd3+28];
$L__BB8_54:
	setp.ge.s32 	%p30, %r27, %r60;
	@%p30 bra 	$L__BB8_56;
	ld.global.u32 	%r927, [%rd3+32];
$L__BB8_56:
	setp.ge.s32 	%p31, %r30, %r60;
	@%p31 bra 	$L__BB8_58;
	ld.global.u32 	%r926, [%rd3+36];
$L__BB8_58:
	setp.ge.s32 	%p32, %r33, %r60;
	@%p32 bra 	$L__BB8_60;
	ld.global.u32 	%r925, [%rd3+40];
$L__BB8_60:
	setp.ge.s32 	%p33, %r36, %r60;
	@%p33 bra 	$L__BB8_62;
	ld.global.u32 	%r924, [%rd3+44];
$L__BB8_62:
	setp.ge.s32 	%p34, %r39, %r60;
	@%p34 bra 	$L__BB8_64;
	ld.global.u32 	%r923, [%rd3+48];
$L__BB8_64:
	setp.ge.s32 	%p35, %r42, %r60;
	@%p35 bra 	$L__BB8_66;
	ld.global.u32 	%r922, [%rd3+52];
$L__BB8_66:
	setp.ge.s32 	%p36, %r45, %r60;
	@%p36 bra 	$L__BB8_68;
	ld.global.u32 	%r921, [%rd3+56];
$L__BB8_68:
	setp.ge.s32 	%p37, %r48, %r60;
	@%p37 bra 	$L__BB8_70;
	ld.global.u32 	%r920, [%rd3+60];
$L__BB8_70:
	setp.ge.s32 	%p38, %r51, %r60;
	@%p38 bra 	$L__BB8_72;
	ld.global.u32 	%r919, [%rd3+64];
$L__BB8_72:
	setp.ge.s32 	%p39, %r54, %r60;
	@%p39 bra 	$L__BB8_74;
	ld.global.u32 	%r918, [%rd3+68];
$L__BB8_74:
	setp.ge.s32 	%p40, %r57, %r60;
	@%p40 bra 	$L__BB8_76;
	ld.global.u32 	%r917, [%rd3+72];
$L__BB8_76:
	bar.sync 	0;
	setp.gt.s32 	%p41, %r858, -1;
	selp.b32 	%r366, -2147483648, -1, %p41;
	xor.b32  	%r916, %r366, %r858;
	setp.gt.s32 	%p42, %r859, -1;
	selp.b32 	%r367, -2147483648, -1, %p42;
	xor.b32  	%r915, %r367, %r859;
	setp.gt.s32 	%p43, %r860, -1;
	selp.b32 	%r368, -2147483648, -1, %p43;
	xor.b32  	%r914, %r368, %r860;
	setp.gt.s32 	%p44, %r861, -1;
	selp.b32 	%r369, -2147483648, -1, %p44;
	xor.b32  	%r913, %r369, %r861;
	setp.gt.s32 	%p45, %r862, -1;
	selp.b32 	%r370, -2147483648, -1, %p45;
	xor.b32  	%r912, %r370, %r862;
	setp.gt.s32 	%p46, %r863, -1;
	selp.b32 	%r371, -2147483648, -1, %p46;
	xor.b32  	%r911, %r371, %r863;
	setp.gt.s32 	%p47, %r864, -1;
	selp.b32 	%r372, -2147483648, -1, %p47;
	xor.b32  	%r910, %r372, %r864;
	setp.gt.s32 	%p48, %r865, -1;
	selp.b32 	%r373, -2147483648, -1, %p48;
	xor.b32  	%r909, %r373, %r865;
	setp.gt.s32 	%p49, %r866, -1;
	selp.b32 	%r374, -2147483648, -1, %p49;
	xor.b32  	%r908, %r374, %r866;
	setp.gt.s32 	%p50, %r867, -1;
	selp.b32 	%r375, -2147483648, -1, %p50;
	xor.b32  	%r907, %r375, %r867;
	setp.gt.s32 	%p51, %r868, -1;
	selp.b32 	%r376, -2147483648, -1, %p51;
	xor.b32  	%r906, %r376, %r868;
	setp.gt.s32 	%p52, %r869, -1;
	selp.b32 	%r377, -2147483648, -1, %p52;
	xor.b32  	%r905, %r377, %r869;
	setp.gt.s32 	%p53, %r870, -1;
	selp.b32 	%r378, -2147483648, -1, %p53;
	xor.b32  	%r904, %r378, %r870;
	setp.gt.s32 	%p54, %r871, -1;
	selp.b32 	%r379, -2147483648, -1, %p54;
	xor.b32  	%r903, %r379, %r871;
	setp.gt.s32 	%p55, %r872, -1;
	selp.b32 	%r380, -2147483648, -1, %p55;
	xor.b32  	%r902, %r380, %r872;
	setp.gt.s32 	%p56, %r873, -1;
	selp.b32 	%r381, -2147483648, -1, %p56;
	xor.b32  	%r901, %r381, %r873;
	setp.gt.s32 	%p57, %r874, -1;
	selp.b32 	%r382, -2147483648, -1, %p57;
	xor.b32  	%r900, %r382, %r874;
	setp.gt.s32 	%p58, %r875, -1;
	selp.b32 	%r383, -2147483648, -1, %p58;
	xor.b32  	%r899, %r383, %r875;
	setp.gt.s32 	%p59, %r876, -1;
	selp.b32 	%r384, -2147483648, -1, %p59;
	xor.b32  	%r898, %r384, %r876;
	shr.u32 	%r118, %r2, 5;
	shl.b32 	%r385, %r2, 2;
	mov.u32 	%r386, _ZZN3cub18CUB_300001_SM_10006detail10radix_sort31DeviceRadixSortSingleTileKernelINS1_5radix10policy_hubIfiyE10Policy1000ELNS0_9SortOrderE0EfiyNS1_21identity_decomposer_tEEEvPKT1_PSA_PKT2_PSE_T3_iiT4_E12temp_storage;
	add.s32 	%r119, %r386, %r385;
	shl.b32 	%r387, %r2, 7;
	add.s32 	%r120, %r119, %r387;
	shl.b32 	%r388, %r118, 2;
	add.s32 	%r389, %r386, %r388;
	add.s32 	%r121, %r389, 33792;
	mad.lo.s32 	%r122, %r2, -56, %r120;
	add.s32 	%r897, %r322, 6;
	sub.s32 	%r896, %r323, %r322;
$L__BB8_77:
	add.s32 	%r449, %r897, -6;
	min.s32 	%r392, %r896, 6;
	mov.b32 	%r478, 0;
	st.shared.u32 	[%r119], %r478;
	st.shared.u32 	[%r119+1024], %r478;
	st.shared.u32 	[%r119+2048], %r478;
	st.shared.u32 	[%r119+3072], %r478;
	st.shared.u32 	[%r119+4096], %r478;
	st.shared.u32 	[%r119+5120], %r478;
	st.shared.u32 	[%r119+6144], %r478;
	st.shared.u32 	[%r119+7168], %r478;
	st.shared.u32 	[%r119+8192], %r478;
	st.shared.u32 	[%r119+9216], %r478;
	st.shared.u32 	[%r119+10240], %r478;
	st.shared.u32 	[%r119+11264], %r478;
	st.shared.u32 	[%r119+12288], %r478;
	st.shared.u32 	[%r119+13312], %r478;
	st.shared.u32 	[%r119+14336], %r478;
	st.shared.u32 	[%r119+15360], %r478;
	st.shared.u32 	[%r119+16384], %r478;
	st.shared.u32 	[%r119+17408], %r478;
	st.shared.u32 	[%r119+18432], %r478;
	st.shared.u32 	[%r119+19456], %r478;
	st.shared.u32 	[%r119+20480], %r478;
	st.shared.u32 	[%r119+21504], %r478;
	st.shared.u32 	[%r119+22528], %r478;
	st.shared.u32 	[%r119+23552], %r478;
	st.shared.u32 	[%r119+24576], %r478;
	st.shared.u32 	[%r119+25600], %r478;
	st.shared.u32 	[%r119+26624], %r478;
	st.shared.u32 	[%r119+27648], %r478;
	st.shared.u32 	[%r119+28672], %r478;
	st.shared.u32 	[%r119+29696], %r478;
	st.shared.u32 	[%r119+30720], %r478;
	st.shared.u32 	[%r119+31744], %r478;
	st.shared.u32 	[%r119+32768], %r478;
	// begin inline asm
	bmsk.clamp.b32 %r390, %r478, %r392;
	// end inline asm
	setp.eq.s32 	%p60, %r916, 2147483647;
	selp.b32 	%r394, -2147483648, %r916, %p60;
	// begin inline asm
	shr.b32 %r393, %r394, %r449;
	// end inline asm
	and.b32  	%r481, %r390, %r393;
	shl.b32 	%r482, %r481, 10;
	and.b32  	%r483, %r482, 31744;
	add.s32 	%r484, %r119, %r483;
	shr.u32 	%r485, %r481, 4;
	and.b32  	%r486, %r485, 268435454;
	add.s32 	%r166, %r484, %r486;
	ld.shared.u16 	%rs1, [%r166];
	add.s16 	%rs20, %rs1, 1;
	st.shared.u16 	[%r166], %rs20;
	setp.eq.s32 	%p61, %r915, 2147483647;
	selp.b32 	%r397, -2147483648, %r915, %p61;
	// begin inline asm
	shr.b32 %r396, %r397, %r449;
	// end inline asm
	and.b32  	%r487, %r390, %r396;
	shl.b32 	%r488, %r487, 10;
	and.b32  	%r489, %r488, 31744;
	add.s32 	%r490, %r119, %r489;
	shr.u32 	%r491, %r487, 4;
	and.b32  	%r492, %r491, 268435454;
	add.s32 	%r167, %r490, %r492;
	ld.shared.u16 	%rs2, [%r167];
	add.s16 	%rs21, %rs2, 1;
	st.shared.u16 	[%r167], %rs21;
	setp.eq.s32 	%p62, %r914, 2147483647;
	selp.b32 	%r400, -2147483648, %r914, %p62;
	// begin inline asm
	shr.b32 %r399, %r400, %r449;
	// end inline asm
	and.b32  	%r493, %r390, %r399;
	shl.b32 	%r494, %r493, 10;
	and.b32  	%r495, %r494, 31744;
	add.s32 	%r496, %r119, %r495;
	shr.u32 	%r497, %r493, 4;
	and.b32  	%r498, %r497, 268435454;
	add.s32 	%r168, %r496, %r498;
	ld.shared.u16 	%rs3, [%r168];
	add.s16 	%rs22, %rs3, 1;
	st.shared.u16 	[%r168], %rs22;
	setp.eq.s32 	%p63, %r913, 2147483647;
	selp.b32 	%r403, -2147483648, %r913, %p63;
	// begin inline asm
	shr.b32 %r402, %r403, %r449;
	// end inline asm
	and.b32  	%r499, %r390, %r402;
	shl.b32 	%r500, %r499, 10;
	and.b32  	%r501, %r500, 31744;
	add.s32 	%r502, %r119, %r501;
	shr.u32 	%r503, %r499, 4;
	and.b32  	%r504, %r503, 268435454;
	add.s32 	%r169, %r502, %r504;
	ld.shared.u16 	%rs4, [%r169];
	add.s16 	%rs23, %rs4, 1;
	st.shared.u16 	[%r169], %rs23;
	setp.eq.s32 	%p64, %r912, 2147483647;
	selp.b32 	%r406, -2147483648, %r912, %p64;
	// begin inline asm
	shr.b32 %r405, %r406, %r449;
	// end inline asm
	and.b32  	%r505, %r390, %r405;
	shl.b32 	%r506, %r505, 10;
	and.b32  	%r507, %r506, 31744;
	add.s32 	%r508, %r119, %r507;
	shr.u32 	%r509, %r505, 4;
	and.b32  	%r510, %r509, 268435454;
	add.s32 	%r170, %r508, %r510;
	ld.shared.u16 	%rs5, [%r170];
	add.s16 	%rs24, %rs5, 1;
	st.shared.u16 	[%r170], %rs24;
	setp.eq.s32 	%p65, %r911, 2147483647;
	selp.b32 	%r409, -2147483648, %r911, %p65;
	// begin inline asm
	shr.b32 %r408, %r409, %r449;
	// end inline asm
	and.b32  	%r511, %r390, %r408;
	shl.b32 	%r512, %r511, 10;
	and.b32  	%r513, %r512, 31744;
	add.s32 	%r514, %r119, %r513;
	shr.u32 	%r515, %r511, 4;
	and.b32  	%r516, %r515, 268435454;
	add.s32 	%r171, %r514, %r516;
	ld.shared.u16 	%rs6, [%r171];
	add.s16 	%rs25, %rs6, 1;
	st.shared.u16 	[%r171], %rs25;
	setp.eq.s32 	%p66, %r910, 2147483647;
	selp.b32 	%r412, -2147483648, %r910, %p66;
	// begin inline asm
	shr.b32 %r411, %r412, %r449;
	// end inline asm
	and.b32  	%r517, %r390, %r411;
	shl.b32 	%r518, %r517, 10;
	and.b32  	%r519, %r518, 31744;
	add.s32 	%r520, %r119, %r519;
	shr.u32 	%r521, %r517, 4;
	and.b32  	%r522, %r521, 268435454;
	add.s32 	%r172, %r520, %r522;
	ld.shared.u16 	%rs7, [%r172];
	add.s16 	%rs26, %rs7, 1;
	st.shared.u16 	[%r172], %rs26;
	setp.eq.s32 	%p67, %r909, 2147483647;
	selp.b32 	%r415, -2147483648, %r909, %p67;
	// begin inline asm
	shr.b32 %r414, %r415, %r449;
	// end inline asm
	and.b32  	%r523, %r390, %r414;
	shl.b32 	%r524, %r523, 10;
	and.b32  	%r525, %r524, 31744;
	add.s32 	%r526, %r119, %r525;
	shr.u32 	%r527, %r523, 4;
	and.b32  	%r528, %r527, 268435454;
	add.s32 	%r173, %r526, %r528;
	ld.shared.u16 	%rs8, [%r173];
	add.s16 	%rs27, %rs8, 1;
	st.shared.u16 	[%r173], %rs27;
	setp.eq.s32 	%p68, %r908, 2147483647;
	selp.b32 	%r418, -2147483648, %r908, %p68;
	// begin inline asm
	shr.b32 %r417, %r418, %r449;
	// end inline asm
	and.b32  	%r529, %r390, %r417;
	shl.b32 	%r530, %r529, 10;
	and.b32  	%r531, %r530, 31744;
	add.s32 	%r532, %r119, %r531;
	shr.u32 	%r533, %r529, 4;
	and.b32  	%r534, %r533, 268435454;
	add.s32 	%r174, %r532, %r534;
	ld.shared.u16 	%rs9, [%r174];
	add.s16 	%rs28, %rs9, 1;
	st.shared.u16 	[%r174], %rs28;
	setp.eq.s32 	%p69, %r907, 2147483647;
	selp.b32 	%r421, -2147483648, %r907, %p69;
	// begin inline asm
	shr.b32 %r420, %r421, %r449;
	// end inline asm
	and.b32  	%r535, %r390, %r420;
	shl.b32 	%r536, %r535, 10;
	and.b32  	%r537, %r536, 31744;
	add.s32 	%r538, %r119, %r537;
	shr.u32 	%r539, %r535, 4;
	and.b32  	%r540, %r539, 268435454;
	add.s32 	%r175, %r538, %r540;
	ld.shared.u16 	%rs10, [%r175];
	add.s16 	%rs29, %rs10, 1;
	st.shared.u16 	[%r175], %rs29;
	setp.eq.s32 	%p70, %r906, 2147483647;
	selp.b32 	%r424, -2147483648, %r906, %p70;
	// begin inline asm
	shr.b32 %r423, %r424, %r449;
	// end inline asm
	and.b32  	%r541, %r390, %r423;
	shl.b32 	%r542, %r541, 10;
	and.b32  	%r543, %r542, 31744;
	add.s32 	%r544, %r119, %r543;
	shr.u32 	%r545, %r541, 4;
	and.b32  	%r546, %r545, 268435454;
	add.s32 	%r176, %r544, %r546;
	ld.shared.u16 	%rs11, [%r176];
	add.s16 	%rs30, %rs11, 1;
	st.shared.u16 	[%r176], %rs30;
	setp.eq.s32 	%p71, %r905, 2147483647;
	selp.b32 	%r427, -2147483648, %r905, %p71;
	// begin inline asm
	shr.b32 %r426, %r427, %r449;
	// end inline asm
	and.b32  	%r547, %r390, %r426;
	shl.b32 	%r548, %r547, 10;
	and.b32  	%r549, %r548, 31744;
	add.s32 	%r550, %r119, %r549;
	shr.u32 	%r551, %r547, 4;
	and.b32  	%r552, %r551, 268435454;
	add.s32 	%r177, %r550, %r552;
	ld.shared.u16 	%rs12, [%r177];
	add.s16 	%rs31, %rs12, 1;
	st.shared.u16 	[%r177], %rs31;
	setp.eq.s32 	%p72, %r904, 2147483647;
	selp.b32 	%r430, -2147483648, %r904, %p72;
	// begin inline asm
	shr.b32 %r429, %r430, %r449;
	// end inline asm
	and.b32  	%r553, %r390, %r429;
	shl.b32 	%r554, %r553, 10;
	and.b32  	%r555, %r554, 31744;
	add.s32 	%r556, %r119, %r555;
	shr.u32 	%r557, %r553, 4;
	and.b32  	%r558, %r557, 268435454;
	add.s32 	%r178, %r556, %r558;
	ld.shared.u16 	%rs13, [%r178];
	add.s16 	%rs32, %rs13, 1;
	st.shared.u16 	[%r178], %rs32;
	setp.eq.s32 	%p73, %r903, 2147483647;
	selp.b32 	%r433, -2147483648, %r903, %p73;
	// begin inline asm
	shr.b32 %r432, %r433, %r449;
	// end inline asm
	and.b32  	%r559, %r390, %r432;
	shl.b32 	%r560, %r559, 10;
	and.b32  	%r561, %r560, 31744;
	add.s32 	%r562, %r119, %r561;
	shr.u32 	%r563, %r559, 4;
	and.b32  	%r564, %r563, 268435454;
	add.s32 	%r179, %r562, %r564;
	ld.shared.u16 	%rs14, [%r179];
	add.s16 	%rs33, %rs14, 1;
	st.shared.u16 	[%r179], %rs33;
	setp.eq.s32 	%p74, %r902, 2147483647;
	selp.b32 	%r436, -2147483648, %r902, %p74;
	// begin inline asm
	shr.b32 %r435, %r436, %r449;
	// end inline asm
	and.b32  	%r565, %r390, %r435;
	shl.b32 	%r566, %r565, 10;
	and.b32  	%r567, %r566, 31744;
	add.s32 	%r568, %r119, %r567;
	shr.u32 	%r569, %r565, 4;
	and.b32  	%r570, %r569, 268435454;
	add.s32 	%r180, %r568, %r570;
	ld.shared.u16 	%rs15, [%r180];
	add.s16 	%rs34, %rs15, 1;
	st.shared.u16 	[%r180], %rs34;
	setp.eq.s32 	%p75, %r901, 2147483647;
	selp.b32 	%r439, -2147483648, %r901, %p75;
	// begin inline asm
	shr.b32 %r438, %r439, %r449;
	// end inline asm
	and.b32  	%r571, %r390, %r438;
	shl.b32 	%r572, %r571, 10;
	and.b32  	%r573, %r572, 31744;
	add.s32 	%r574, %r119, %r573;
	shr.u32 	%r575, %r571, 4;
	and.b32  	%r576, %r575, 268435454;
	add.s32 	%r181, %r574, %r576;
	ld.shared.u16 	%rs16, [%r181];
	add.s16 	%rs35, %rs16, 1;
	st.shared.u16 	[%r181], %rs35;
	setp.eq.s32 	%p76, %r900, 2147483647;
	selp.b32 	%r442, -2147483648, %r900, %p76;
	// begin inline asm
	shr.b32 %r441, %r442, %r449;
	// end inline asm
	and.b32  	%r577, %r390, %r441;
	shl.b32 	%r578, %r577, 10;
	and.b32  	%r579, %r578, 31744;
	add.s32 	%r580, %r119, %r579;
	shr.u32 	%r581, %r577, 4;
	and.b32  	%r582, %r581, 268435454;
	add.s32 	%r182, %r580, %r582;
	ld.shared.u16 	%rs17, [%r182];
	add.s16 	%rs36, %rs17, 1;
	st.shared.u16 	[%r182], %rs36;
	setp.eq.s32 	%p77, %r899, 2147483647;
	selp.b32 	%r445, -2147483648, %r899, %p77;
	// begin inline asm
	shr.b32 %r444, %r445, %r449;
	// end inline asm
	and.b32  	%r583, %r390, %r444;
	shl.b32 	%r584, %r583, 10;
	and.b32  	%r585, %r584, 31744;
	add.s32 	%r586, %r119, %r585;
	shr.u32 	%r587, %r583, 4;
	and.b32  	%r588, %r587, 268435454;
	add.s32 	%r183, %r586, %r588;
	ld.shared.u16 	%rs18, [%r183];
	add.s16 	%rs37, %rs18, 1;
	st.shared.u16 	[%r183], %rs37;
	setp.eq.s32 	%p78, %r898, 2147483647;
	selp.b32 	%r448, -2147483648, %r898, %p78;
	// begin inline asm
	shr.b32 %r447, %r448, %r449;
	// end inline asm
	and.b32  	%r589, %r390, %r447;
	shl.b32 	%r590, %r589, 10;
	and.b32  	%r591, %r590, 31744;
	add.s32 	%r592, %r119, %r591;
	shr.u32 	%r593, %r589, 4;
	and.b32  	%r594, %r593, 268435454;
	add.s32 	%r184, %r592, %r594;
	ld.shared.u16 	%rs19, [%r184];
	add.s16 	%rs38, %rs19, 1;
	st.shared.u16 	[%r184], %rs38;
	bar.sync 	0;
	ld.shared.u32 	%r185, [%r120];
	ld.shared.u32 	%r595, [%r120+4];
	ld.shared.u32 	%r596, [%r120+8];
	ld.shared.u32 	%r597, [%r120+12];
	ld.shared.u32 	%r598, [%r120+16];
	ld.shared.u32 	%r599, [%r120+20];
	ld.shared.u32 	%r600, [%r120+24];
	ld.shared.u32 	%r601, [%r120+28];
	ld.shared.u32 	%r602, [%r120+32];
	ld.shared.u32 	%r603, [%r120+36];
	ld.shared.u32 	%r604, [%r120+40];
	ld.shared.u32 	%r605, [%r120+44];
	ld.shared.u32 	%r606, [%r120+48];
	ld.shared.u32 	%r607, [%r120+52];
	ld.shared.u32 	%r608, [%r120+56];
	ld.shared.u32 	%r609, [%r120+60];
	ld.shared.u32 	%r610, [%r120+64];
	ld.shared.u32 	%r611, [%r120+68];
	ld.shared.u32 	%r612, [%r120+72];
	ld.shared.u32 	%r613, [%r120+76];
	ld.shared.u32 	%r614, [%r120+80];
	ld.shared.u32 	%r615, [%r120+84];
	ld.shared.u32 	%r616, [%r120+88];
	ld.shared.u32 	%r617, [%r120+92];
	ld.shared.u32 	%r618, [%r120+96];
	ld.shared.u32 	%r619, [%r120+100];
	ld.shared.u32 	%r620, [%r120+104];
	ld.shared.u32 	%r621, [%r120+108];
	ld.shared.u32 	%r622, [%r120+112];
	ld.shared.u32 	%r623, [%r120+116];
	ld.shared.u32 	%r624, [%r120+120];
	ld.shared.u32 	%r625, [%r120+124];
	ld.shared.u32 	%r626, [%r120+128];
	add.s32 	%r186, %r595, %r185;
	add.s32 	%r187, %r596, %r186;
	add.s32 	%r188, %r597, %r187;
	add.s32 	%r189, %r598, %r188;
	add.s32 	%r190, %r599, %r189;
	add.s32 	%r191, %r600, %r190;
	add.s32 	%r192, %r601, %r191;
	add.s32 	%r193, %r602, %r192;
	add.s32 	%r194, %r603, %r193;
	add.s32 	%r195, %r604, %r194;
	add.s32 	%r196, %r605, %r195;
	add.s32 	%r197, %r606, %r196;
	add.s32 	%r198, %r607, %r197;
	add.s32 	%r199, %r608, %r198;
	add.s32 	%r200, %r609, %r199;
	add.s32 	%r201, %r610, %r200;
	add.s32 	%r202, %r611, %r201;
	add.s32 	%r203, %r612, %r202;
	add.s32 	%r204, %r613, %r203;
	add.s32 	%r205, %r614, %r204;
	add.s32 	%r206, %r615, %r205;
	add.s32 	%r207, %r616, %r206;
	add.s32 	%r208, %r617, %r207;
	add.s32 	%r209, %r618, %r208;
	add.s32 	%r210, %r619, %r209;
	add.s32 	%r211, %r620, %r210;
	add.s32 	%r212, %r621, %r211;
	add.s32 	%r213, %r622, %r212;
	add.s32 	%r214, %r623, %r213;
	add.s32 	%r215, %r624, %r214;
	add.s32 	%r216, %r625, %r215;
	add.s32 	%r455, %r626, %r216;
	// begin inline asm
	mov.u32 %r450, %laneid;
	// end inline asm
	mov.b32 	%r453, 1;
	mov.b32 	%r480, -1;
	// begin inline asm
	{  .reg .u32 r0;  .reg .pred p;  shfl.sync.up.b32 r0|p, %r455, %r453, %r478, %r480;  @p add.u32 r0, r0, %r455;  mov.u32 %r451, r0;}
	// end inline asm
	mov.b32 	%r459, 2;
	// begin inline asm
	{  .reg .u32 r0;  .reg .pred p;  shfl.sync.up.b32 r0|p, %r451, %r459, %r478, %r480;  @p add.u32 r0, r0, %r451;  mov.u32 %r457, r0;}
	// end inline asm
	mov.b32 	%r465, 4;
	// begin inline asm
	{  .reg .u32 r0;  .reg .pred p;  shfl.sync.up.b32 r0|p, %r457, %r465, %r478, %r480;  @p add.u32 r0, r0, %r457;  mov.u32 %r463, r0;}
	// end inline asm
	mov.b32 	%r471, 8;
	// begin inline asm
	{  .reg .u32 r0;  .reg .pred p;  shfl.sync.up.b32 r0|p, %r463, %r471, %r478, %r480;  @p add.u32 r0, r0, %r463;  mov.u32 %r469, r0;}
	// end inline asm
	mov.b32 	%r477, 16;
	// begin inline asm
	{  .reg .u32 r0;  .reg .pred p;  shfl.sync.up.b32 r0|p, %r469, %r477, %r478, %r480;  @p add.u32 r0, r0, %r469;  mov.u32 %r475, r0;}
	// end inline asm
	setp.ne.s32 	%p79, %r450, 31;
	@%p79 bra 	$L__BB8_79;
	st.shared.u32 	[%r121], %r475;
$L__BB8_79:
	sub.s32 	%r627, %r475, %r455;
	setp.gt.u32 	%p80, %r2, 31;
	setp.eq.s32 	%p81, %r118, 7;
	setp.eq.s32 	%p82, %r118, 6;
	setp.eq.s32 	%p83, %r118, 5;
	setp.eq.s32 	%p84, %r118, 4;
	setp.eq.s32 	%p85, %r118, 3;
	setp.eq.s32 	%p86, %r118, 2;
	setp.eq.s32 	%p87, %r118, 1;
	bar.sync 	0;
	ld.shared.v4.u32 	{%r628, %r629, %r630, %r631}, [_ZZN3cub18CUB_300001_SM_10006detail10radix_sort31DeviceRadixSortSingleTileKernelINS1_5radix10policy_hubIfiyE10Policy1000ELNS0_9SortOrderE0EfiyNS1_21identity_decomposer_tEEEvPKT1_PSA_PKT2_PSE_T3_iiT4_E12temp_storage+33792];
	selp.b32 	%r632, %r628, %r936, %p87;
	add.s32 	%r633, %r629, %r628;
	selp.b32 	%r634, %r633, %r632, %p86;
	add.s32 	%r635, %r633, %r630;
	selp.b32 	%r636, %r635, %r634, %p85;
	add.s32 	%r637, %r635, %r631;
	selp.b32 	%r638, %r637, %r636, %p84;
	ld.shared.v4.u32 	{%r639, %r640, %r641, %r642}, [_ZZN3cub18CUB_300001_SM_10006detail10radix_sort31DeviceRadixSortSingleTileKernelINS1_5radix10policy_hubIfiyE10Policy1000ELNS0_9SortOrderE0EfiyNS1_21identity_decomposer_tEEEvPKT1_PSA_PKT2_PSE_T3_iiT4_E12temp_storage+33808];
	add.s32 	%r643, %r637, %r639;
	selp.b32 	%r644, %r643, %r638, %p83;
	add.s32 	%r645, %r643, %r640;
	selp.b32 	%r646, %r645, %r644, %p82;
	add.s32 	%r647, %r645, %r641;
	selp.b32 	%r936, %r647, %r646, %p81;
	add.s32 	%r221, %r647, %r642;
	setp.ne.s32 	%p88, %r450, 0;
	selp.b32 	%r648, %r627, 0, %p88;
	add.s32 	%r649, %r936, %r648;
	or.pred  	%p89, %p80, %p88;
	selp.b32 	%r937, %r649, %r627, %p80;
	@%p89 bra 	$L__BB8_81;
	shl.b32 	%r937, %r221, 16;
	st.shared.u32 	[_ZZN3cub18CUB_300001_SM_10006detail10radix_sort31DeviceRadixSortSingleTileKernelINS1_5radix10policy_hubIfiyE10Policy1000ELNS0_9SortOrderE0EfiyNS1_21identity_decomposer_tEEEvPKT1_PSA_PKT2_PSE_T3_iiT4_E12temp_storage+33832], %r937;
$L__BB8_81:
	setp.eq.s32 	%p90, %r2, 0;
	bar.sync 	0;
	ld.shared.u32 	%r650, [_ZZN3cub18CUB_300001_SM_10006detail10radix_sort31DeviceRadixSortSingleTileKernelINS1_5radix10policy_hubIfiyE10Policy1000ELNS0_9SortOrderE0EfiyNS1_21identity_decomposer_tEEEvPKT1_PSA_PKT2_PSE_T3_iiT4_E12temp_storage+33832];
	selp.b32 	%r651, 0, %r650, %p90;
	add.s32 	%r652, %r937, %r651;
	add.s32 	%r653, %r185, %r652;
	add.s32 	%r654, %r186, %r652;
	add.s32 	%r655, %r187, %r652;
	add.s32 	%r656, %r188, %r652;
	add.s32 	%r657, %r189, %r652;
	add.s32 	%r658, %r190, %r652;
	add.s32 	%r659, %r191, %r652;
	add.s32 	%r660, %r192, %r652;
	add.s32 	%r661, %r193, %r652;
	add.s32 	%r662, %r194, %r652;
	add.s32 	%r663, %r195, %r652;
	add.s32 	%r664, %r196, %r652;
	add.s32 	%r665, %r197, %r652;
	add.s32 	%r666, %r198, %r652;
	add.s32 	%r667, %r199, %r652;
	add.s32 	%r668, %r200, %r652;
	add.s32 	%r669, %r201, %r652;
	add.s32 	%r670, %r202, %r652;
	add.s32 	%r671, %r203, %r652;
	add.s32 	%r672, %r204, %r652;
	add.s32 	%r673, %r205, %r652;
	add.s32 	%r674, %r206, %r652;
	add.s32 	%r675, %r207, %r652;
	add.s32 	%r676, %r208, %r652;
	add.s32 	%r677, %r209, %r652;
	add.s32 	%r678, %r210, %r652;
	add.s32 	%r679, %r211, %r652;
	add.s32 	%r680, %r212, %r652;
	add.s32 	%r681, %r213, %r652;
	add.s32 	%r682, %r214, %r652;
	add.s32 	%r683, %r215, %r652;
	add.s32 	%r684, %r216, %r652;
	st.shared.u32 	[%r120], %r652;
	st.shared.u32 	[%r120+4], %r653;
	st.shared.u32 	[%r120+8], %r654;
	st.shared.u32 	[%r120+12], %r655;
	st.shared.u32 	[%r120+16], %r656;
	st.shared.u32 	[%r120+20], %r657;
	st.shared.u32 	[%r120+24], %r658;
	st.shared.u32 	[%r120+28], %r659;
	st.shared.u32 	[%r120+32], %r660;
	st.shared.u32 	[%r120+36], %r661;
	st.shared.u32 	[%r120+40], %r662;
	st.shared.u32 	[%r120+44], %r663;
	st.shared.u32 	[%r120+48], %r664;
	st.shared.u32 	[%r120+52], %r665;
	st.shared.u32 	[%r120+56], %r666;
	st.shared.u32 	[%r120+60], %r667;
	st.shared.u32 	[%r120+64], %r668;
	st.shared.u32 	[%r120+68], %r669;
	st.shared.u32 	[%r120+72], %r670;
	st.shared.u32 	[%r120+76], %r671;
	st.shared.u32 	[%r120+80], %r672;
	st.shared.u32 	[%r120+84], %r673;
	st.shared.u32 	[%r120+88], %r674;
	st.shared.u32 	[%r120+92], %r675;
	st.shared.u32 	[%r120+96], %r676;
	st.shared.u32 	[%r120+100], %r677;
	st.shared.u32 	[%r120+104], %r678;
	st.shared.u32 	[%r120+108], %r679;
	st.shared.u32 	[%r120+112], %r680;
	st.shared.u32 	[%r120+116], %r681;
	st.shared.u32 	[%r120+120], %r682;
	st.shared.u32 	[%r120+124], %r683;
	st.shared.u32 	[%r120+128], %r684;
	bar.sync 	0;
	cvt.u32.u16 	%r685, %rs1;
	ld.shared.u16 	%r686, [%r166];
	add.s32 	%r225, %r686, %r685;
	cvt.u32.u16 	%r687, %rs2;
	ld.shared.u16 	%r688, [%r167];
	add.s32 	%r226, %r688, %r687;
	cvt.u32.u16 	%r689, %rs3;
	ld.shared.u16 	%r690, [%r168];
	add.s32 	%r227, %r690, %r689;
	cvt.u32.u16 	%r691, %rs4;
	ld.shared.u16 	%r692, [%r169];
	add.s32 	%r228, %r692, %r691;
	cvt.u32.u16 	%r693, %rs5;
	ld.shared.u16 	%r694, [%r170];
	add.s32 	%r229, %r694, %r693;
	cvt.u32.u16 	%r695, %rs6;
	ld.shared.u16 	%r696, [%r171];
	add.s32 	%r230, %r696, %r695;
	cvt.u32.u16 	%r697, %rs7;
	ld.shared.u16 	%r698, [%r172];
	add.s32 	%r231, %r698, %r697;
	cvt.u32.u16 	%r699, %rs8;
	ld.shared.u16 	%r700, [%r173];
	add.s32 	%r232, %r700, %r699;
	cvt.u32.u16 	%r701, %rs9;
	ld.shared.u16 	%r702, [%r174];
	add.s32 	%r233, %r702, %r701;
	cvt.u32.u16 	%r703, %rs10;
	ld.shared.u16 	%r704, [%r175];
	add.s32 	%r234, %r704, %r703;
	cvt.u32.u16 	%r705, %rs11;
	ld.shared.u16 	%r706, [%r176];
	add.s32 	%r235, %r706, %r705;
	cvt.u32.u16 	%r707, %rs12;
	ld.shared.u16 	%r708, [%r177];
	add.s32 	%r236, %r708, %r707;
	cvt.u32.u16 	%r709, %rs13;
	ld.shared.u16 	%r710, [%r178];
	add.s32 	%r237, %r710, %r709;
	cvt.u32.u16 	%r711, %rs14;
	ld.shared.u16 	%r712, [%r179];
	add.s32 	%r238, %r712, %r711;
	cvt.u32.u16 	%r713, %rs15;
	ld.shared.u16 	%r714, [%r180];
	add.s32 	%r239, %r714, %r713;
	cvt.u32.u16 	%r715, %rs16;
	ld.shared.u16 	%r716, [%r181];
	add.s32 	%r240, %r716, %r715;
	cvt.u32.u16 	%r717, %rs17;
	ld.shared.u16 	%r718, [%r182];
	add.s32 	%r241, %r718, %r717;
	cvt.u32.u16 	%r719, %rs18;
	ld.shared.u16 	%r720, [%r183];
	add.s32 	%r242, %r720, %r719;
	cvt.u32.u16 	%r721, %rs19;
	ld.shared.u16 	%r722, [%r184];
	add.s32 	%r243, %r722, %r721;
	bar.sync 	0;
	setp.lt.s32 	%p91, %r897, %r323;
	@%p91 bra 	$L__BB8_121;
	cvt.u64.u32 	%rd15, %r2;
	shl.b32 	%r723, %r225, 2;
	mov.u32 	%r724, _ZZN3cub18CUB_300001_SM_10006detail10radix_sort31DeviceRadixSortSingleTileKernelINS1_5radix10policy_hubIfiyE10Policy1000ELNS0_9SortOrderE0EfiyNS1_21identity_decomposer_tEEEvPKT1_PSA_PKT2_PSE_T3_iiT4_E12temp_storage;
	add.s32 	%r725, %r724, %r723;
	st.shared.u32 	[%r725], %r916;
	shl.b32 	%r726, %r226, 2;
	add.s32 	%r727, %r724, %r726;
	st.shared.u32 	[%r727], %r915;
	shl.b32 	%r728, %r227, 2;
	add.s32 	%r729, %r724, %r728;
	st.shared.u32 	[%r729], %r914;
	shl.b32 	%r730, %r228, 2;
	add.s32 	%r731, %r724, %r730;
	st.shared.u32 	[%r731], %r913;
	shl.b32 	%r732, %r229, 2;
	add.s32 	%r733, %r724, %r732;
	st.shared.u32 	[%r733], %r912;
	shl.b32 	%r734, %r230, 2;
	add.s32 	%r735, %r724, %r734;
	st.shared.u32 	[%r735], %r911;
	shl.b32 	%r736, %r231, 2;
	add.s32 	%r737, %r724, %r736;
	st.shared.u32 	[%r737], %r910;
	shl.b32 	%r738, %r232, 2;
	add.s32 	%r739, %r724, %r738;
	st.shared.u32 	[%r739], %r909;
	shl.b32 	%r740, %r233, 2;
	add.s32 	%r741, %r724, %r740;
	st.shared.u32 	[%r741], %r908;
	shl.b32 	%r742, %r234, 2;
	add.s32 	%r743, %r724, %r742;
	st.shared.u32 	[%r743], %r907;
	shl.b32 	%r744, %r235, 2;
	add.s32 	%r745, %r724, %r744;
	st.shared.u32 	[%r745], %r906;
	shl.b32 	%r746, %r236, 2;
	add.s32 	%r747, %r724, %r746;
	st.shared.u32 	[%r747], %r905;
	shl.b32 	%r748, %r237, 2;
	add.s32 	%r749, %r724, %r748;
	st.shared.u32 	[%r749], %r904;
	shl.b32 	%r750, %r238, 2;
	add.s32 	%r751, %r724, %r750;
	st.shared.u32 	[%r751], %r903;
	shl.b32 	%r752, %r239, 2;
	add.s32 	%r753, %r724, %r752;
	st.shared.u32 	[%r753], %r902;
	shl.b32 	%r754, %r240, 2;
	add.s32 	%r755, %r724, %r754;
	st.shared.u32 	[%r755], %r901;
	shl.b32 	%r756, %r241, 2;
	add.s32 	%r757, %r724, %r756;
	st.shared.u32 	[%r757], %r900;
	shl.b32 	%r758, %r242, 2;
	add.s32 	%r759, %r724, %r758;
	st.shared.u32 	[%r759], %r899;
	shl.b32 	%r760, %r243, 2;
	add.s32 	%r761, %r724, %r760;
	st.shared.u32 	[%r761], %r898;
	bar.sync 	0;
	mad.lo.s32 	%r244, %r2, -72, %r122;
	ld.shared.u32 	%r245, [%r244];
	ld.shared.u32 	%r246, [%r244+1024];
	ld.shared.u32 	%r247, [%r244+2048];
	ld.shared.u32 	%r248, [%r244+3072];
	ld.shared.u32 	%r249, [%r244+4096];
	ld.shared.u32 	%r250, [%r244+5120];
	ld.shared.u32 	%r251, [%r244+6144];
	ld.shared.u32 	%r252, [%r244+7168];
	ld.shared.u32 	%r253, [%r244+8192];
	ld.shared.u32 	%r254, [%r244+9216];
	ld.shared.u32 	%r255, [%r244+10240];
	ld.shared.u32 	%r256, [%r244+11264];
	ld.shared.u32 	%r257, [%r244+12288];
	ld.shared.u32 	%r258, [%r244+13312];
	ld.shared.u32 	%r259, [%r244+14336];
	ld.shared.u32 	%r260, [%r244+15360];
	ld.shared.u32 	%r261, [%r244+16384];
	ld.shared.u32 	%r262, [%r244+17408];
	ld.shared.u32 	%r263, [%r244+18432];
	bar.sync 	0;
	st.shared.u32 	[%r725], %r935;
	st.shared.u32 	[%r727], %r934;
	st.shared.u32 	[%r729], %r933;
	st.shared.u32 	[%r731], %r932;
	st.shared.u32 	[%r733], %r931;
	st.shared.u32 	[%r735], %r930;
	st.shared.u32 	[%r737], %r929;
	st.shared.u32 	[%r739], %r928;
	st.shared.u32 	[%r741], %r927;
	st.shared.u32 	[%r743], %r926;
	st.shared.u32 	[%r745], %r925;
	st.shared.u32 	[%r747], %r924;
	st.shared.u32 	[%r749], %r923;
	st.shared.u32 	[%r751], %r922;
	st.shared.u32 	[%r753], %r921;
	st.shared.u32 	[%r755], %r920;
	st.shared.u32 	[%r757], %r919;
	st.shared.u32 	[%r759], %r918;
	st.shared.u32 	[%r761], %r917;
	bar.sync 	0;
	ld.shared.u32 	%r264, [%r244+1024];
	ld.shared.u32 	%r265, [%r244+2048];
	ld.shared.u32 	%r266, [%r244+3072];
	ld.shared.u32 	%r267, [%r244+4096];
	ld.shared.u32 	%r268, [%r244+5120];
	ld.shared.u32 	%r269, [%r244+6144];
	ld.shared.u32 	%r270, [%r244+7168];
	ld.shared.u32 	%r271, [%r244+8192];
	ld.shared.u32 	%r272, [%r244+9216];
	ld.shared.u32 	%r273, [%r244+10240];
	ld.shared.u32 	%r274, [%r244+11264];
	ld.shared.u32 	%r275, [%r244+12288];
	ld.shared.u32 	%r276, [%r244+13312];
	ld.shared.u32 	%r277, [%r244+14336];
	ld.shared.u32 	%r278, [%r244+15360];
	ld.shared.u32 	%r279, [%r244+16384];
	ld.shared.u32 	%r280, [%r244+17408];
	ld.shared.u32 	%r281, [%r244+18432];
	setp.gt.u64 	%p92, %rd2, %rd15;
	cvta.to.global.u64 	%rd16, %rd6;
	mul.wide.u32 	%rd17, %r2, 4;
	add.s64 	%rd4, %rd16, %rd17;
	cvta.to.global.u64 	%rd18, %rd8;
	add.s64 	%rd5, %rd18, %rd17;
	@%p92 bra 	$L__BB8_83;
	bra.uni 	$L__BB8_84;
$L__BB8_83:
	ld.shared.u32 	%r762, [%r244];
	setp.gt.s32 	%p93, %r245, -1;
	selp.b32 	%r763, -1, -2147483648, %p93;
	xor.b32  	%r764, %r763, %r245;
	st.global.u32 	[%rd4], %r764;
	st.global.u32 	[%rd5], %r762;
$L__BB8_84:
	add.s32 	%r765, %r2, 256;
	cvt.u64.u32 	%rd19, %r765;
	setp.le.u64 	%p94, %rd2, %rd19;
	@%p94 bra 	$L__BB8_86;
	setp.gt.s32 	%p95, %r246, -1;
	selp.b32 	%r766, -1, -2147483648, %p95;
	xor.b32  	%r767, %r766, %r246;
	st.global.u32 	[%rd4+1024], %r767;
	st.global.u32 	[%rd5+1024], %r264;
$L__BB8_86:
	add.s32 	%r768, %r2, 512;
	cvt.u64.u32 	%rd20, %r768;
	setp.le.u64 	%p96, %rd2, %rd20;
	@%p96 bra 	$L__BB8_88;
	setp.gt.s32 	%p97, %r247, -1;
	selp.b32 	%r769, -1, -2147483648, %p97;
	xor.b32  	%r770, %r769, %r247;
	st.global.u32 	[%rd4+2048], %r770;
	st.global.u32 	[%rd5+2048], %r265;
$L__BB8_88:
	add.s32 	%r771, %r2, 768;
	cvt.u64.u32 	%rd21, %r771;
	setp.le.u64 	%p98, %rd2, %rd21;
	@%p98 bra 	$L__BB8_90;
	setp.gt.s32 	%p99, %r248, -1;
	selp.b32 	%r772, -1, -2147483648, %p99;
	xor.b32  	%r773, %r772, %r248;
	st.global.u32 	[%rd4+3072], %r773;
	st.global.u32 	[%rd5+3072], %r266;
$L__BB8_90:
	or.b32  	%r774, %r2, 1024;
	cvt.u64.u32 	%rd22, %r774;
	setp.le.u64 	%p100, %rd2, %rd22;
	@%p100 bra 	$L__BB8_92;
	setp.gt.s32 	%p101, %r249, -1;
	selp.b32 	%r775, -1, -2147483648, %p101;
	xor.b32  	%r776, %r775, %r249;
	st.global.u32 	[%rd4+4096], %r776;
	st.global.u32 	[%rd5+4096], %r267;
$L__BB8_92:
	add.s32 	%r777, %r2, 1280;
	cvt.u64.u32 	%rd23, %r777;
	setp.le.u64 	%p102, %rd2, %rd23;
	@%p102 bra 	$L__BB8_94;
	setp.gt.s32 	%p103, %r250, -1;
	selp.b32 	%r778, -1, -2147483648, %p103;
	xor.b32  	%r779, %r778, %r250;
	st.global.u32 	[%rd4+5120], %r779;
	st.global.u32 	[%rd5+5120], %r268;
$L__BB8_94:
	add.s32 	%r780, %r2, 1536;
	cvt.u64.u32 	%rd24, %r780;
	setp.le.u64 	%p104, %rd2, %rd24;
	@%p104 bra 	$L__BB8_96;
	setp.gt.s32 	%p105, %r251, -1;
	selp.b32 	%r781, -1, -2147483648, %p105;
	xor.b32  	%r782, %r781, %r251;
	st.global.u32 	[%rd4+6144], %r782;
	st.global.u32 	[%rd5+6144], %r269;
$L__BB8_96:
	add.s32 	%r783, %r2, 1792;
	cvt.u64.u32 	%rd25, %r783;
	setp.le.u64 	%p106, %rd2, %rd25;
	@%p106 bra 	$L__BB8_98;
	setp.gt.s32 	%p107, %r252, -1;
	selp.b32 	%r784, -1, -2147483648, %p107;
	xor.b32  	%r785, %r784, %r252;
	st.global.u32 	[%rd4+7168], %r785;
	st.global.u32 	[%rd5+7168], %r270;
$L__BB8_98:
	or.b32  	%r786, %r2, 2048;
	cvt.u64.u32 	%rd26, %r786;
	setp.le.u64 	%p108, %rd2, %rd26;
	@%p108 bra 	$L__BB8_100;
	setp.gt.s32 	%p109, %r253, -1;
	selp.b32 	%r787, -1, -2147483648, %p109;
	xor.b32  	%r788, %r787, %r253;
	st.global.u32 	[%rd4+8192], %r788;
	st.global.u32 	[%rd5+8192], %r271;
$L__BB8_100:
	add.s32 	%r789, %r2, 2304;
	cvt.u64.u32 	%rd27, %r789;
	setp.le.u64 	%p110, %rd2, %rd27;
	@%p110 bra 	$L__BB8_102;
	setp.gt.s32 	%p111, %r254, -1;
	selp.b32 	%r790, -1, -2147483648, %p111;
	xor.b32  	%r791, %r790, %r254;
	st.global.u32 	[%rd4+9216], %r791;
	st.global.u32 	[%rd5+9216], %r272;
$L__BB8_102:
	add.s32 	%r792, %r2, 2560;
	cvt.u64.u32 	%rd28, %r792;
	setp.le.u64 	%p112, %rd2, %rd28;
	@%p112 bra 	$L__BB8_104;
	setp.gt.s32 	%p113, %r255, -1;
	selp.b32 	%r793, -1, -2147483648, %p113;
	xor.b32  	%r794, %r793, %r255;
	st.global.u32 	[%rd4+10240], %r794;
	st.global.u32 	[%rd5+10240], %r273;
$L__BB8_104:
	add.s32 	%r795, %r2, 2816;
	cvt.u64.u32 	%rd29, %r795;
	setp.le.u64 	%p114, %rd2, %rd29;
	@%p114 bra 	$L__BB8_106;
	setp.gt.s32 	%p115, %r256, -1;
	selp.b32 	%r796, -1, -2147483648, %p115;
	xor.b32  	%r797, %r796, %r256;
	st.global.u32 	[%rd4+11264], %r797;
	st.global.u32 	[%rd5+11264], %r274;
$L__BB8_106:
	or.b32  	%r798, %r2, 3072;
	cvt.u64.u32 	%rd30, %r798;
	setp.le.u64 	%p116, %rd2, %rd30;
	@%p116 bra 	$L__BB8_108;
	setp.gt.s32 	%p117, %r257, -1;
	selp.b32 	%r799, -1, -2147483648, %p117;
	xor.b32  	%r800, %r799, %r257;
	st.global.u32 	[%rd4+12288], %r800;
	st.global.u32 	[%rd5+12288], %r275;
$L__BB8_108:
	add.s32 	%r801, %r2, 3328;
	cvt.u64.u32 	%rd31, %r801;
	setp.le.u64 	%p118, %rd2, %rd31;
	@%p118 bra 	$L__BB8_110;
	setp.gt.s32 	%p119, %r258, -1;
	selp.b32 	%r802, -1, -2147483648, %p119;
	xor.b32  	%r803, %r802, %r258;
	st.global.u32 	[%rd4+13312], %r803;
	st.global.u32 	[%rd5+13312], %r276;
$L__BB8_110:
	add.s32 	%r804, %r2, 3584;
	cvt.u64.u32 	%rd32, %r804;
	setp.le.u64 	%p120, %rd2, %rd32;
	@%p120 bra 	$L__BB8_112;
	setp.gt.s32 	%p121, %r259, -1;
	selp.b32 	%r805, -1, -2147483648, %p121;
	xor.b32  	%r806, %r805, %r259;
	st.global.u32 	[%rd4+14336], %r806;
	st.global.u32 	[%rd5+14336], %r277;
$L__BB8_112:
	add.s32 	%r807, %r2, 3840;
	cvt.u64.u32 	%rd33, %r807;
	setp.le.u64 	%p122, %rd2, %rd33;
	@%p122 bra 	$L__BB8_114;
	setp.gt.s32 	%p123, %r260, -1;
	selp.b32 	%r808, -1, -2147483648, %p123;
	xor.b32  	%r809, %r808, %r260;
	st.global.u32 	[%rd4+15360], %r809;
	st.global.u32 	[%rd5+15360], %r278;
$L__BB8_114:
	or.b32  	%r810, %r2, 4096;
	cvt.u64.u32 	%rd34, %r810;
	setp.le.u64 	%p124, %rd2, %rd34;
	@%p124 bra 	$L__BB8_116;
	setp.gt.s32 	%p125, %r261, -1;
	selp.b32 	%r811, -1, -2147483648, %p125;
	xor.b32  	%r812, %r811, %r261;
	st.global.u32 	[%rd4+16384], %r812;
	st.global.u32 	[%rd5+16384], %r279;
$L__BB8_116:
	add.s32 	%r813, %r2, 4352;
	cvt.u64.u32 	%rd35, %r813;
	setp.le.u64 	%p126, %rd2, %rd35;
	@%p126 bra 	$L__BB8_118;
	setp.gt.s32 	%p127, %r262, -1;
	selp.b32 	%r814, -1, -2147483648, %p127;
	xor.b32  	%r815, %r814, %r262;
	st.global.u32 	[%rd4+17408], %r815;
	st.global.u32 	[%rd5+17408], %r280;
$L__BB8_118:
	add.s32 	%r816, %r2, 4608;
	cvt.u64.u32 	%rd36, %r816;
	setp.le.u64 	%p128, %rd2, %rd36;
	@%p128 bra 	$L__BB8_120;
	setp.gt.s32 	%p129, %r263, -1;
	selp.b32 	%r817, -1, -2147483648, %p129;
	xor.b32  	%r818, %r817, %r263;
	st.global.u32 	[%rd4+18432], %r818;
	st.global.u32 	[%rd5+18432], %r281;
$L__BB8_120:
	ret;
$L__BB8_121:
	shl.b32 	%r819, %r225, 2;
	mov.u32 	%r820, _ZZN3cub18CUB_300001_SM_10006detail10radix_sort31DeviceRadixSortSingleTileKernelINS1_5radix10policy_hubIfiyE10Policy1000ELNS0_9SortOrderE0EfiyNS1_21identity_decomposer_tEEEvPKT1_PSA_PKT2_PSE_T3_iiT4_E12temp_storage;
	add.s32 	%r821, %r820, %r819;
	st.shared.u32 	[%r821], %r916;
	shl.b32 	%r822, %r226, 2;
	add.s32 	%r823, %r820, %r822;
	st.shared.u32 	[%r823], %r915;
	shl.b32 	%r824, %r227, 2;
	add.s32 	%r825, %r820, %r824;
	st.shared.u32 	[%r825], %r914;
	shl.b32 	%r826, %r228, 2;
	add.s32 	%r827, %r820, %r826;
	st.shared.u32 	[%r827], %r913;
	shl.b32 	%r828, %r229, 2;
	add.s32 	%r829, %r820, %r828;
	st.shared.u32 	[%r829], %r912;
	shl.b32 	%r830, %r230, 2;
	add.s32 	%r831, %r820, %r830;
	st.shared.u32 	[%r831], %r911;
	shl.b32 	%r832, %r231, 2;
	add.s32 	%r833, %r820, %r832;
	st.shared.u32 	[%r833], %r910;
	shl.b32 	%r834, %r232, 2;
	add.s32 	%r835, %r820, %r834;
	st.shared.u32 	[%r835], %r909;
	shl.b32 	%r836, %r233, 2;
	add.s32 	%r837, %r820, %r836;
	st.shared.u32 	[%r837], %r908;
	shl.b32 	%r838, %r234, 2;
	add.s32 	%r839, %r820, %r838;
	st.shared.u32 	[%r839], %r907;
	shl.b32 	%r840, %r235, 2;
	add.s32 	%r841, %r820, %r840;
	st.shared.u32 	[%r841], %r906;
	shl.b32 	%r842, %r236, 2;
	add.s32 	%r843, %r820, %r842;
	st.shared.u32 	[%r843], %r905;
	shl.b32 	%r844, %r237, 2;
	add.s32 	%r845, %r820, %r844;
	st.shared.u32 	[%r845], %r904;
	shl.b32 	%r846, %r238, 2;
	add.s32 	%r847, %r820, %r846;
	st.shared.u32 	[%r847], %r903;
	shl.b32 	%r848, %r239, 2;
	add.s32 	%r849, %r820, %r848;
	st.shared.u32 	[%r849], %r902;
	shl.b32 	%r850, %r240, 2;
	add.s32 	%r851, %r820, %r850;
	st.shared.u32 	[%r851], %r901;
	shl.b32 	%r852, %r241, 2;
	add.s32 	%r853, %r820, %r852;
	st.shared.u32 	[%r853], %r900;
	shl.b32 	%r854, %r242, 2;
	add.s32 	%r855, %r820, %r854;
	st.shared.u32 	[%r855], %r899;
	shl.b32 	%r856, %r243, 2;
	add.s32 	%r857, %r820, %r856;
	st.shared.u32 	[%r857], %r898;
	bar.sync 	0;
	ld.shared.u32 	%r916, [%r122];
	ld.shared.u32 	%r915, [%r122+4];
	ld.shared.u32 	%r914, [%r122+8];
	ld.shared.u32 	%r913, [%r122+12];
	ld.shared.u32 	%r912, [%r122+16];
	ld.shared.u32 	%r911, [%r122+20];
	ld.shared.u32 	%r910, [%r122+24];
	ld.shared.u32 	%r909, [%r122+28];
	ld.shared.u32 	%r908, [%r122+32];
	ld.shared.u32 	%r907, [%r122+36];
	ld.shared.u32 	%r906, [%r122+40];
	ld.shared.u32 	%r905, [%r122+44];
	ld.shared.u32 	%r904, [%r122+48];
	ld.shared.u32 	%r903, [%r122+52];
	ld.shared.u32 	%r902, [%r122+56];
	ld.shared.u32 	%r901, [%r122+60];
	ld.shared.u32 	%r900, [%r122+64];
	ld.shared.u32 	%r899, [%r122+68];
	ld.shared.u32 	%r898, [%r122+72];
	bar.sync 	0;
	st.shared.u32 	[%r821], %r935;
	st.shared.u32 	[%r823], %r934;
	st.shared.u32 	[%r825], %r933;
	st.shared.u32 	[%r827], %r932;
	st.shared.u32 	[%r829], %r931;
	st.shared.u32 	[%r831], %r930;
	st.shared.u32 	[%r833], %r929;
	st.shared.u32 	[%r835], %r928;
	st.shared.u32 	[%r837], %r927;
	st.shared.u32 	[%r839], %r926;
	st.shared.u32 	[%r841], %r925;
	st.shared.u32 	[%r843], %r924;
	st.shared.u32 	[%r845], %r923;
	st.shared.u32 	[%r847], %r922;
	st.shared.u32 	[%r849], %r921;
	st.shared.u32 	[%r851], %r920;
	st.shared.u32 	[%r853], %r919;
	st.shared.u32 	[%r855], %r918;
	st.shared.u32 	[%r857], %r917;
	bar.sync 	0;
	ld.shared.u32 	%r935, [%r122];
	ld.shared.u32 	%r934, [%r122+4];
	ld.shared.u32 	%r933, [%r122+8];
	ld.shared.u32 	%r932, [%r122+12];
	ld.shared.u32 	%r931, [%r122+16];
	ld.shared.u32 	%r930, [%r122+20];
	ld.shared.u32 	%r929, [%r122+24];
	ld.shared.u32 	%r928, [%r122+28];
	ld.shared.u32 	%r927, [%r122+32];
	ld.shared.u32 	%r926, [%r122+36];
	ld.shared.u32 	%r925, [%r122+40];
	ld.shared.u32 	%r924, [%r122+44];
	ld.shared.u32 	%r923, [%r122+48];
	ld.shared.u32 	%r922, [%r122+52];
	ld.shared.u32 	%r921, [%r122+56];
	ld.shared.u32 	%r920, [%r122+60];
	ld.shared.u32 	%r919, [%r122+64];
	ld.shared.u32 	%r918, [%r122+68];
	ld.shared.u32 	%r917, [%r122+72];
	bar.sync 	0;
	add.s32 	%r897, %r897, 6;
	add.s32 	%r896, %r896, -6;
	bra.uni 	$L__BB8_77;

}
	// .globl	_ZN3cub18CUB_300001_SM_10006detail10radix_sort30DeviceRadixSortHistogramKernelINS1_5radix10policy_hubIfiyE10Policy1000ELNS0_9SortOrderE0EfyNS1_21identity_decomposer_tEEEvPT2_PKT1_SA_iiT3_
.visible .entry _ZN3cub18CUB_300001_SM_10006detail10radix_sort30DeviceRadixSortHistogramKernelINS1_5radix10policy_hubIfiyE10Policy1000ELNS0_9SortOrderE0EfyNS1_21identity_decomposer_tEEEvPT2_PKT1_SA_iiT3_(
	.param .u64 .ptr .align 1 _ZN3cub18CUB_300001_SM_10006detail10radix_sort30DeviceRadixSortHistogramKernelINS1_5radix10policy_hubIfiyE10Policy1000ELNS0_9SortOrderE0EfyNS1_21identity_decomposer_tEEEvPT2_PKT1_SA_iiT3__param_0,
	.param .u64 .ptr .align 1 _ZN3cub18CUB_300001_SM_10006detail10radix_sort30DeviceRadixSortHistogramKernelINS1_5radix10policy_hubIfiyE10Policy1000ELNS0_9SortOrderE0EfyNS1_21identity_decomposer_tEEEvPT2_PKT1_SA_iiT3__param_1,
	.param .u64 _ZN3cub18CUB_300001_SM_10006detail10radix_sort30DeviceRadixSortHistogramKernelINS1_5radix10policy_hubIfiyE10Policy1000ELNS0_9SortOrderE0EfyNS1_21identity_decomposer_tEEEvPT2_PKT1_SA_iiT3__param_2,
	.param .u32 _ZN3cub18CUB_300001_SM_10006detail10radix_sort30DeviceRadixSortHistogramKernelINS1_5radix10policy_hubIfiyE10Policy1000ELNS0_9SortOrderE0EfyNS1_21identity_decomposer_tEEEvPT2_PKT1_SA_iiT3__param_3,
	.param .u32 _ZN3cub18CUB_300001_SM_10006detail10radix_sort30DeviceRadixSortHistogramKernelINS1_5radix10policy_hubIfiyE10Policy1000ELNS0_9SortOrderE0EfyNS1_21identity_decomposer_tEEEvPT2_PKT1_SA_iiT3__param_4,
	.param .align 1 .b8 _ZN3cub18CUB_300001_SM_10006detail10radix_sort30DeviceRadixSortHistogramKernelINS1_5radix10policy_hubIfiyE10Policy1000ELNS0_9SortOrderE0EfyNS1_21identity_decomposer_tEEEvPT2_PKT1_SA_iiT3__param_5[1]
)
.maxntid 128
{
	.reg .pred 	%p<123>;
	.reg .b32 	%r<518>;
	.reg .b64 	%rd<137>;
	// demoted variable
	.shared .align 4 .b8 _ZZN3cub18CUB_300001_SM_10006detail10radix_sort30DeviceRadixSortHistogramKernelINS1_5radix10policy_hubIfiyE10Policy1000ELNS0_9SortOrderE0EfyNS1_21identity_decomposer_tEEEvPT2_PKT1_SA_iiT3_E12temp_storage[4096];
	ld.param.u64 	%rd18, [_ZN3cub18CUB_300001_SM_10006detail10radix_sort30DeviceRadixSortHistogramKernelINS1_5radix10policy_hubIfiyE10Policy1000ELNS0_9SortOrderE0EfyNS1_21identity_decomposer_tEEEvPT2_PKT1_SA_iiT3__param_0];
	ld.param.u64 	%rd19, [_ZN3cub18CUB_300001_SM_10006detail10radix_sort30DeviceRadixSortHistogramKernelINS1_5radix10policy_hubIfiyE10Policy1000ELNS0_9SortOrderE0EfyNS1_21identity_decomposer_tEEEvPT2_PKT1_SA_iiT3__param_1];
	ld.param.u64 	%rd17, [_ZN3cub18CUB_300001_SM_10006detail10radix_sort30DeviceRadixSortHistogramKernelINS1_5radix10policy_hubIfiyE10Policy1000ELNS0_9SortOrderE0EfyNS1_21identity_decomposer_tEEEvPT2_PKT1_SA_iiT3__param_2];
	ld.param.u32 	%r174, [_ZN3cub18CUB_300001_SM_10006detail10radix_sort30DeviceRadixSortHistogramKernelINS1_5radix10policy_hubIfiyE10Policy1000ELNS0_9SortOrderE0EfyNS1_21identity_decomposer_tEEEvPT2_PKT1_SA_iiT3__param_3];
	ld.param.u32 	%r175, [_ZN3cub18CUB_300001_SM_10006detail10radix_sort30DeviceRadixSortHistogramKernelINS1_5radix10policy_hubIfiyE10Policy1000ELNS0_9SortOrderE0EfyNS1_21identity_decomposer_tEEEvPT2_PKT1_SA_iiT3__param_4];
	cvta.to.global.u64 	%rd1, %rd19;
	cvta.to.global.u64 	%rd2, %rd18;
	setp.eq.s64 	%p2, %rd17, 0;
	@%p2 bra 	$L__BB9_153;
	sub.s32 	%r176, %r175, %r174;
	add.s32 	%r177, %r176, 7;
	shr.s32 	%r178, %r177, 31;
	shr.u32 	%r179, %r178, 29;
	add.s32 	%r180, %r177, %r179;
	shr.s32 	%r181, %r180, 3;
	mov.u32 	%r182, %tid.x;
	setp.gt.u32 	%p3, %r182, 255;
	setp.lt.s32 	%p4, %r177, 8;
	mov.u32 	%r183, %ctaid.x;
	shl.b32 	%r184, %r183, 11;
	cvt.u64.u32 	%rd3, %r184;
	mov.u32 	%r185, %nctaid.x;
	shl.b32 	%r186, %r185, 11;
	cvt.u64.u32 	%rd4, %r186;
	add.s32 	%r1, %r181, -1;
	and.b32  	%r2, %r181, 15;
	and.b32  	%r3, %r181, 7;
	add.s32 	%r4, %r3, -1;
	and.b32  	%r5, %r181, 3;
	or.pred  	%p1, %p3, %p4;
	shl.b32 	%r187, %r182, 2;
	mov.u32 	%r188, _ZZN3cub18CUB_300001_SM_10006detail10radix_sort30DeviceRadixSortHistogramKernelINS1_5radix10policy_hubIfiyE10Policy1000ELNS0_9SortOrderE0EfyNS1_21identity_decomposer_tEEEvPT2_PKT1_SA_iiT3_E12temp_storage;
	add.s32 	%r6, %r188, %r187;
	and.b32  	%r7, %r181, 268435440;
	cvt.u64.u32 	%rd5, %r182;
	add.s32 	%r8, %r182, 128;
	add.s32 	%r9, %r182, 256;
	add.s32 	%r10, %r182, 384;
	add.s32 	%r11, %r182, 512;
	add.s32 	%r12, %r182, 640;
	add.s32 	%r13, %r182, 768;
	or.b32  	%r14, %r182, 1024;
	add.s32 	%r15, %r182, 1920;
	and.b32  	%r16, %r181, 268435448;
	and.b32  	%r17, %r181, 1;
	neg.s32 	%r18, %r7;
	add.s32 	%r19, %r6, 8192;
	add.s64 	%rd21, %rd17, -1;
	shr.u64 	%rd22, %rd21, 30;
	add.s64 	%rd23, %rd22, 1;
	min.u64 	%rd6, %rd23, %rd17;
	mov.b64 	%rd135, 0;
$L__BB9_2:
	@%p1 bra 	$L__BB9_30;
	setp.lt.u32 	%p5, %r1, 15;
	mov.b32 	%r471, 0;
	@%p5 bra 	$L__BB9_6;
	mov.u32 	%r468, %r19;
	mov.u32 	%r469, %r18;
$L__BB9_5:
	.pragma "nounroll";
	mov.b32 	%r190, 0;
	st.shared.u32 	[%r468+-8192], %r190;
	st.shared.u32 	[%r468+-7168], %r190;
	st.shared.u32 	[%r468+-6144], %r190;
	st.shared.u32 	[%r468+-5120], %r190;
	st.shared.u32 	[%r468+-4096], %r190;
	st.shared.u32 	[%r468+-3072], %r190;
	st.shared.u32 	[%r468+-2048], %r190;
	st.shared.u32 	[%r468+-1024], %r190;
	st.shared.u32 	[%r468], %r190;
	st.shared.u32 	[%r468+1024], %r190;
	st.shared.u32 	[%r468+2048], %r190;
	st.shared.u32 	[%r468+3072], %r190;
	st.shared.u32 	[%r468+4096], %r190;
	st.shared.u32 	[%r468+5120], %r190;
	st.shared.u32 	[%r468+6144], %r190;
	st.shared.u32 	[%r468+7168], %r190;
	add.s32 	%r469, %r469, 16;
	add.s32 	%r468, %r468, 16384;
	setp.ne.s32 	%p6, %r469, 0;
	mov.u32 	%r471, %r7;
	@%p6 bra 	$L__BB9_5;
$L__BB9_6:
	add.s32 	%r25, %r2, -1;
	setp.eq.s32 	%p7, %r2, 0;
	@%p7 bra 	$L__BB9_16;
	setp.lt.u32 	%p8, %r25, 7;
	@%p8 bra 	$L__BB9_9;
	shl.b32 	%r191, %r471, 10;
	add.s32 	%r192, %r6, %r191;
	mov.b32 	%r193, 0;
	st.shared.u32 	[%r192], %r193;
	st.shared.u32 	[%r192+1024], %r193;
	st.shared.u32 	[%r192+2048], %r193;
	st.shared.u32 	[%r192+3072], %r193;
	st.shared.u32 	[%r192+4096], %r193;
	st.shared.u32 	[%r192+5120], %r193;
	st.shared.u32 	[%r192+6144], %r193;
	st.shared.u32 	[%r192+7168], %r193;
	add.s32 	%r471, %r471, 8;
$L__BB9_9:
	setp.eq.s32 	%p9, %r3, 0;
	@%p9 bra 	$L__BB9_16;
	setp.lt.u32 	%p10, %r4, 3;
	@%p10 bra 	$L__BB9_12;
	shl.b32 	%r194, %r471, 10;
	add.s32 	%r195, %r6, %r194;
	mov.b32 	%r196, 0;
	st.shared.u32 	[%r195], %r196;
	st.shared.u32 	[%r195+1024], %r196;
	st.shared.u32 	[%r195+2048], %r196;
	st.shared.u32 	[%r195+3072], %r196;
	add.s32 	%r471, %r471, 4;
$L__BB9_12:
	setp.eq.s32 	%p11, %r5, 0;
	@%p11 bra 	$L__BB9_16;
	setp.eq.s32 	%p12, %r5, 1;
	shl.b32 	%r197, %r471, 10;
	add.s32 	%r30, %r6, %r197;
	mov.b32 	%r198, 0;
	st.shared.u32 	[%r30], %r198;
	@%p12 bra 	$L__BB9_16;
	setp.eq.s32 	%p13, %r5, 2;
	mov.b32 	%r199, 0;
	st.shared.u32 	[%r30+1024], %r199;
	@%p13 bra 	$L__BB9_16;
	mov.b32 	%r200, 0;
	st.shared.u32 	[%r30+2048], %r200;
$L__BB9_16:
	cvt.u32.u64 	%r201, %rd5;
	setp.gt.u32 	%p14, %r201, 127;
	@%p14 bra 	$L__BB9_30;
	setp.lt.u32 	%p15, %r1, 15;
	mov.b32 	%r475, 0;
	@%p15 bra 	$L__BB9_20;
	mov.b32 	%r473, 0;
$L__BB9_19:
	.pragma "nounroll";
	shl.b32 	%r204, %r473, 10;
	add.s32 	%r205, %r6, %r204;
	mov.b32 	%r206, 0;
	st.shared.u32 	[%r205+512], %r206;
	st.shared.u32 	[%r205+1536], %r206;
	st.shared.u32 	[%r205+2560], %r206;
	st.shared.u32 	[%r205+3584], %r206;
	st.shared.u32 	[%r205+4608], %r206;
	st.shared.u32 	[%r205+5632], %r206;
	st.shared.u32 	[%r205+6656], %r206;
	st.shared.u32 	[%r205+7680], %r206;
	st.shared.u32 	[%r205+8704], %r206;
	st.shared.u32 	[%r205+9728], %r206;
	st.shared.u32 	[%r205+10752], %r206;
	st.shared.u32 	[%r205+11776], %r206;
	st.shared.u32 	[%r205+12800], %r206;
	st.shared.u32 	[%r205+13824], %r206;
	st.shared.u32 	[%r205+14848], %r206;
	st.shared.u32 	[%r205+15872], %r206;
	add.s32 	%r473, %r473, 16;
	setp.ne.s32 	%p16, %r473, %r7;
	mov.u32 	%r475, %r7;
	@%p16 bra 	$L__BB9_19;
$L__BB9_20:
	setp.eq.s32 	%p17, %r2, 0;
	@%p17 bra 	$L__BB9_30;
	setp.lt.u32 	%p18, %r25, 7;
	@%p18 bra 	$L__BB9_23;
	shl.b32 	%r207, %r475, 10;
	add.s32 	%r208, %r6, %r207;
	mov.b32 	%r209, 0;
	st.shared.u32 	[%r208+512], %r209;
	st.shared.u32 	[%r208+1536], %r209;
	st.shared.u32 	[%r208+2560], %r209;
	st.shared.u32 	[%r208+3584], %r209;
	st.shared.u32 	[%r208+4608], %r209;
	st.shared.u32 	[%r208+5632], %r209;
	st.shared.u32 	[%r208+6656], %r209;
	st.shared.u32 	[%r208+7680], %r209;
	add.s32 	%r475, %r475, 8;
$L__BB9_23:
	setp.eq.s32 	%p19, %r3, 0;
	@%p19 bra 	$L__BB9_30;
	setp.lt.u32 	%p20, %r4, 3;
	@%p20 bra 	$L__BB9_26;
	shl.b32 	%r210, %r475, 10;
	add.s32 	%r211, %r6, %r210;
	mov.b32 	%r212, 0;
	st.shared.u32 	[%r211+512], %r212;
	st.shared.u32 	[%r211+1536], %r212;
	st.shared.u32 	[%r211+2560], %r212;
	st.shared.u32 	[%r211+3584], %r212;
	add.s32 	%r475, %r475, 4;
$L__BB9_26:
	setp.eq.s32 	%p21, %r5, 0;
	@%p21 bra 	$L__BB9_30;
	setp.eq.s32 	%p22, %r5, 1;
	shl.b32 	%r213, %r475, 10;
	add.s32 	%r38, %r6, %r213;
	mov.b32 	%r214, 0;
	st.shared.u32 	[%r38+512], %r214;
	@%p22 bra 	$L__BB9_30;
	setp.eq.s32 	%p23, %r5, 2;
	mov.b32 	%r215, 0;
	st.shared.u32 	[%r38+1536], %r215;
	@%p23 bra 	$L__BB9_30;
	mov.b32 	%r216, 0;
	st.shared.u32 	[%r38+2560], %r216;
$L__BB9_30:
	bar.sync 	0;
	bar.sync 	0;
	shl.b64 	%rd8, %rd135, 30;
	sub.s64 	%rd24, %rd17, %rd8;
	min.u64 	%rd9, %rd24, 1073741824;
	setp.le.u64 	%p24, %rd9, %rd3;
	@%p24 bra 	$L__BB9_70;
	mov.u64 	%rd136, %rd3;
$L__BB9_32:
	add.s64 	%rd11, %rd136, %rd8;
	sub.s64 	%rd12, %rd17, %rd11;
	setp.lt.u64 	%p25, %rd12, 2048;
	@%p25 bra 	$L__BB9_34;
	add.s64 	%rd27, %rd11, %rd5;
	shl.b64 	%rd28, %rd27, 2;
	add.s64 	%rd29, %rd1, %rd28;
	ld.global.u32 	%r507, [%rd29];
	ld.global.u32 	%r506, [%rd29+512];
	ld.global.u32 	%r505, [%rd29+1024];
	ld.global.u32 	%r504, [%rd29+1536];
	ld.global.u32 	%r503, [%rd29+2048];
	ld.global.u32 	%r502, [%rd29+2560];
	ld.global.u32 	%r501, [%rd29+3072];
	ld.global.u32 	%r500, [%rd29+3584];
	ld.global.u32 	%r499, [%rd29+4096];
	ld.global.u32 	%r498, [%rd29+4608];
	ld.global.u32 	%r497, [%rd29+5120];
	ld.global.u32 	%r496, [%rd29+5632];
	ld.global.u32 	%r495, [%rd29+6144];
	ld.global.u32 	%r494, [%rd29+6656];
	ld.global.u32 	%r493, [%rd29+7168];
	ld.global.u32 	%r492, [%rd29+7680];
	bra.uni 	$L__BB9_66;
$L__BB9_34:
	cvt.u32.u64 	%r218, %rd5;
	cvt.u32.u64 	%r55, %rd12;
	setp.ge.s32 	%p26, %r218, %r55;
	add.s64 	%rd25, %rd11, %rd5;
	shl.b64 	%rd26, %rd25, 2;
	add.s64 	%rd13, %rd1, %rd26;
	mov.b32 	%r507, 2147483647;
	@%p26 bra 	$L__BB9_36;
	ld.global.u32 	%r507, [%rd13];
$L__BB9_36:
	setp.ge.s32 	%p27, %r8, %r55;
	mov.b32 	%r506, 2147483647;
	@%p27 bra 	$L__BB9_38;
	ld.global.u32 	%r506, [%rd13+512];
$L__BB9_38:
	setp.ge.s32 	%p28, %r9, %r55;
	mov.b32 	%r505, 2147483647;
	@%p28 bra 	$L__BB9_40;
	ld.global.u32 	%r505, [%rd13+1024];
$L__BB9_40:
	setp.ge.s32 	%p29, %r10, %r55;
	mov.b32 	%r504, 2147483647;
	@%p29 bra 	$L__BB9_42;
	ld.global.u32 	%r504, [%rd13+1536];
$L__BB9_42:
	setp.ge.s32 	%p30, %r11, %r55;
	mov.b32 	%r503, 2147483647;
	@%p30 bra 	$L__BB9_44;
	ld.global.u32 	%r503, [%rd13+2048];
$L__BB9_44:
	setp.ge.s32 	%p31, %r12, %r55;
	mov.b32 	%r502, 2147483647;
	@%p31 bra 	$L__BB9_46;
	ld.global.u32 	%r502, [%rd13+2560];
$L__BB9_46:
	setp.ge.s32 	%p32, %r13, %r55;
	mov.b32 	%r501, 2147483647;
	@%p32 bra 	$L__BB9_48;
	ld.global.u32 	%r501, [%rd13+3072];
$L__BB9_48:
	mov.u32 	%r226, %tid.x;
	add.s32 	%r227, %r226, 896;
	setp.ge.s32 	%p33, %r227, %r55;
	mov.b32 	%r500, 2147483647;
	@%p33 bra 	$L__BB9_50;
	ld.global.u32 	%r500, [%rd13+3584];
$L__BB9_50:
	setp.ge.s32 	%p34, %r14, %r55;
	mov.b32 	%r499, 2147483647;
	@%p34 bra 	$L__BB9_52;
	ld.global.u32 	%r499, [%rd13+4096];
$L__BB9_52:
	add.s32 	%r231, %r226, 1152;
	setp.ge.s32 	%p35, %r231, %r55;
	mov.b32 	%r498, 2147483647;
	@%p35 bra 	$L__BB9_54;
	ld.global.u32 	%r498, [%rd13+4608];
$L__BB9_54:
	add.s32 	%r234, %r226, 1280;
	setp.ge.s32 	%p36, %r234, %r55;
	mov.b32 	%r497, 2147483647;
	@%p36 bra 	$L__BB9_56;
	ld.global.u32 	%r497, [%rd13+5120];
$L__BB9_56:
	add.s32 	%r237, %r226, 1408;
	setp.ge.s32 	%p37, %r237, %r55;
	mov.b32 	%r496, 2147483647;
	@%p37 bra 	$L__BB9_58;
	ld.global.u32 	%r496, [%rd13+5632];
$L__BB9_58:
	add.s32 	%r240, %r226, 1536;
	setp.ge.s32 	%p38, %r240, %r55;
	mov.b32 	%r495, 2147483647;
	@%p38 bra 	$L__BB9_60;
	ld.global.u32 	%r495, [%rd13+6144];
$L__BB9_60:
	add.s32 	%r243, %r226, 1664;
	setp.ge.s32 	%p39, %r243, %r55;
	mov.b32 	%r494, 2147483647;
	@%p39 bra 	$L__BB9_62;
	ld.global.u32 	%r494, [%rd13+6656];
$L__BB9_62:
	add.s32 	%r246, %r226, 1792;
	setp.ge.s32 	%p40, %r246, %r55;
	mov.b32 	%r493, 2147483647;
	@%p40 bra 	$L__BB9_64;
	ld.global.u32 	%r493, [%rd13+7168];
$L__BB9_64:
	setp.ge.s32 	%p41, %r15, %r55;
	mov.b32 	%r492, 2147483647;
	@%p41 bra 	$L__BB9_66;
	ld.global.u32 	%r492, [%rd13+7680];
$L__BB9_66:
	setp.le.s32 	%p42, %r175, %r174;
	@%p42 bra 	$L__BB9_69;
	setp.gt.s32 	%p43, %r507, -1;
	selp.b32 	%r249, -2147483648, -1, %p43;
	xor.b32  	%r250, %r249, %r507;
	setp.gt.s32 	%p44, %r506, -1;
	selp.b32 	%r251, -2147483648, -1, %p44;
	xor.b32  	%r252, %r251, %r506;
	setp.gt.s32 	%p45, %r505, -1;
	selp.b32 	%r253, -2147483648, -1, %p45;
	xor.b32  	%r254, %r253, %r505;
	setp.gt.s32 	%p46, %r504, -1;
	selp.b32 	%r255, -2147483648, -1, %p46;
	xor.b32  	%r256, %r255, %r504;
	setp.gt.s32 	%p47, %r503, -1;
	selp.b32 	%r257, -2147483648, -1, %p47;
	xor.b32  	%r258, %r257, %r503;
	setp.gt.s32 	%p48, %r502, -1;
	selp.b32 	%r259, -2147483648, -1, %p48;
	xor.b32  	%r260, %r259, %r502;
	setp.gt.s32 	%p49, %r501, -1;
	selp.b32 	%r261, -2147483648, -1, %p49;
	xor.b32  	%r262, %r261, %r501;
	setp.gt.s32 	%p50, %r500, -1;
	selp.b32 	%r263, -2147483648, -1, %p50;
	xor.b32  	%r264, %r263, %r500;
	setp.gt.s32 	%p51, %r499, -1;
	selp.b32 	%r265, -2147483648, -1, %p51;
	xor.b32  	%r266, %r265, %r499;
	setp.gt.s32 	%p52, %r498, -1;
	selp.b32 	%r267, -2147483648, -1, %p52;
	xor.b32  	%r268, %r267, %r498;
	setp.gt.s32 	%p53, %r497, -1;
	selp.b32 	%r269, -2147483648, -1, %p53;
	xor.b32  	%r270, %r269, %r497;
	setp.gt.s32 	%p54, %r496, -1;
	selp.b32 	%r271, -2147483648, -1, %p54;
	xor.b32  	%r272, %r271, %r496;
	setp.gt.s32 	%p55, %r495, -1;
	selp.b32 	%r273, -2147483648, -1, %p55;
	xor.b32  	%r274, %r273, %r495;
	setp.gt.s32 	%p56, %r494, -1;
	selp.b32 	%r275, -2147483648, -1, %p56;
	xor.b32  	%r276, %r275, %r494;
	setp.gt.s32 	%p57, %r493, -1;
	selp.b32 	%r277, -2147483648, -1, %p57;
	xor.b32  	%r278, %r277, %r493;
	setp.gt.s32 	%p58, %r492, -1;
	selp.b32 	%r279, -2147483648, -1, %p58;
	xor.b32  	%r280, %r279, %r492;
	setp.eq.s32 	%p59, %r250, 2147483647;
	selp.b32 	%r103, -2147483648, %r250, %p59;
	setp.eq.s32 	%p60, %r252, 2147483647;
	selp.b32 	%r104, -2147483648, %r252, %p60;
	setp.eq.s32 	%p61, %r254, 2147483647;
	selp.b32 	%r105, -2147483648, %r254, %p61;
	setp.eq.s32 	%p62, %r256, 2147483647;
	selp.b32 	%r106, -2147483648, %r256, %p62;
	setp.eq.s32 	%p63, %r258, 2147483647;
	selp.b32 	%r107, -2147483648, %r258, %p63;
	setp.eq.s32 	%p64, %r260, 2147483647;
	selp.b32 	%r108, -2147483648, %r260, %p64;
	setp.eq.s32 	%p65, %r262, 2147483647;
	selp.b32 	%r109, -2147483648, %r262, %p65;
	setp.eq.s32 	%p66, %r264, 2147483647;
	selp.b32 	%r110, -2147483648, %r264, %p66;
	setp.eq.s32 	%p67, %r266, 2147483647;
	selp.b32 	%r111, -2147483648, %r266, %p67;
	setp.eq.s32 	%p68, %r268, 2147483647;
	selp.b32 	%r112, -2147483648, %r268, %p68;
	setp.eq.s32 	%p69, %r270, 2147483647;
	selp.b32 	%r113, -2147483648, %r270, %p69;
	setp.eq.s32 	%p70, %r272, 2147483647;
	selp.b32 	%r114, -2147483648, %r272, %p70;
	setp.eq.s32 	%p71, %r274, 2147483647;
	selp.b32 	%r115, -2147483648, %r274, %p71;
	setp.eq.s32 	%p72, %r276, 2147483647;
	selp.b32 	%r116, -2147483648, %r276, %p72;
	setp.eq.s32 	%p73, %r278, 2147483647;
	selp.b32 	%r117, -2147483648, %r278, %p73;
	setp.eq.s32 	%p74, %r280, 2147483647;
	selp.b32 	%r118, -2147483648, %r280, %p74;
	mov.b32 	%r508, 0;
	mov.u32 	%r509, %r174;
$L__BB9_68:
	sub.s32 	%r281, %r175, %r509;
	shl.b32 	%r282, %r508, 10;
	mov.u32 	%r283, _ZZN3cub18CUB_300001_SM_10006detail10radix_sort30DeviceRadixSortHistogramKernelINS1_5radix10policy_hubIfiyE10Policy1000ELNS0_9SortOrderE0EfyNS1_21identity_decomposer_tEEEvPT2_PKT1_SA_iiT3_E12temp_storage;
	add.s32 	%r284, %r283, %r282;
	min.s32 	%r285, %r281, 8;
	mov.b32 	%r286, -1;
	shl.b32 	%r287, %r286, %r285;
	not.b32 	%r288, %r287;
	shr.u32 	%r289, %r103, %r509;
	and.b32  	%r290, %r289, %r288;
	shl.b32 	%r291, %r290, 2;
	add.s32 	%r292, %r284, %r291;
	atom.shared.add.u32 	%r293, [%r292], 1;
	shr.u32 	%r294, %r104, %r509;
	and.b32  	%r295, %r294, %r288;
	shl.b32 	%r296, %r295, 2;
	add.s32 	%r297, %r284, %r296;
	atom.shared.add.u32 	%r298, [%r297], 1;
	shr.u32 	%r299, %r105, %r509;
	and.b32  	%r300, %r299, %r288;
	shl.b32 	%r301, %r300, 2;
	add.s32 	%r302, %r284, %r301;
	atom.shared.add.u32 	%r303, [%r302], 1;
	shr.u32 	%r304, %r106, %r509;
	and.b32  	%r305, %r304, %r288;
	shl.b32 	%r306, %r305, 2;
	add.s32 	%r307, %r284, %r306;
	atom.shared.add.u32 	%r308, [%r307], 1;
	shr.u32 	%r309, %r107, %r509;
	and.b32  	%r310, %r309, %r288;
	shl.b32 	%r311, %r310, 2;
	add.s32 	%r312, %r284, %r311;
	atom.shared.add.u32 	%r313, [%r312], 1;
	shr.u32 	%r314, %r108, %r509;
	and.b32  	%r315, %r314, %r288;
	shl.b32 	%r316, %r315, 2;
	add.s32 	%r317, %r284, %r316;
	atom.shared.add.u32 	%r318, [%r317], 1;
	shr.u32 	%r319, %r109, %r509;
	and.b32  	%r320, %r319, %r288;
	shl.b32 	%r321, %r320, 2;
	add.s32 	%r322, %r284, %r321;
	atom.shared.add.u32 	%r323, [%r322], 1;
	shr.u32 	%r324, %r110, %r509;
	and.b32  	%r325, %r324, %r288;
	shl.b32 	%r326, %r325, 2;
	add.s32 	%r327, %r284, %r326;
	atom.shared.add.u32 	%r328, [%r327], 1;
	shr.u32 	%r329, %r111, %r509;
	and.b32  	%r330, %r329, %r288;
	shl.b32 	%r331, %r330, 2;
	add.s32 	%r332, %r284, %r331;
	atom.shared.add.u32 	%r333, [%r332], 1;
	shr.u32 	%r334, %r112, %r509;
	and.b32  	%r335, %r334, %r288;
	shl.b32 	%r336, %r335, 2;
	add.s32 	%r337, %r284, %r336;
	atom.shared.add.u32 	%r338, [%r337], 1;
	shr.u32 	%r339, %r113, %r509;
	and.b32  	%r340, %r339, %r288;
	shl.b32 	%r341, %r340, 2;
	add.s32 	%r342, %r284, %r341;
	atom.shared.add.u32 	%r343, [%r342], 1;
	shr.u32 	%r344, %r114, %r509;
	and.b32  	%r345, %r344, %r288;
	shl.b32 	%r346, %r345, 2;
	add.s32 	%r347, %r284, %r346;
	atom.shared.add.u32 	%r348, [%r347], 1;
	shr.u32 	%r349, %r115, %r509;
	and.b32  	%r350, %r349, %r288;
	shl.b32 	%r351, %r350, 2;
	add.s32 	%r352, %r284, %r351;
	atom.shared.add.u32 	%r353, [%r352], 1;
	shr.u32 	%r354, %r116, %r509;
	and.b32  	%r355, %r354, %r288;
	shl.b32 	%r356, %r355, 2;
	add.s32 	%r357, %r284, %r356;
	atom.shared.add.u32 	%r358, [%r357], 1;
	shr.u32 	%r359, %r117, %r509;
	and.b32  	%r360, %r359, %r288;
	shl.b32 	%r361, %r360, 2;
	add.s32 	%r362, %r284, %r361;
	atom.shared.add.u32 	%r363, [%r362], 1;
	shr.u32 	%r364, %r118, %r509;
	and.b32  	%r365, %r364, %r288;
	shl.b32 	%r366, %r365, 2;
	add.s32 	%r367, %r284, %r366;
	atom.shared.add.u32 	%r368, [%r367], 1;
	add.s32 	%r509, %r509, 8;
	add.s32 	%r508, %r508, 1;
	setp.lt.s32 	%p75, %r509, %r175;
	@%p75 bra 	$L__BB9_68;
$L__BB9_69:
	add.s64 	%rd136, %rd136, %rd4;
	setp.lt.u64 	%p76, %rd136, %rd9;
	@%p76 bra 	$L__BB9_32;
$L__BB9_70:
	bar.sync 	0;
	@%p1 bra 	$L__BB9_152;
	setp.lt.u32 	%p77, %r1, 7;
	mov.b32 	%r512, 0;
	@%p77 bra 	$L__BB9_90;
	mov.b32 	%r510, 0;
$L__BB9_73:
	.pragma "nounroll";
	shl.b32 	%r371, %r510, 10;
	add.s32 	%r124, %r6, %r371;
	ld.shared.u32 	%r125, [%r124];
	setp.eq.s32 	%p78, %r125, 0;
	@%p78 bra 	$L__BB9_75;
	cvt.u32.u64 	%r372, %rd5;
	shl.b32 	%r373, %r510, 8;
	add.s32 	%r374, %r373, %r372;
	mul.wide.u32 	%rd30, %r374, 8;
	add.s64 	%rd31, %rd2, %rd30;
	cvt.u64.u32 	%rd32, %r125;
	atom.global.add.u64 	%rd33, [%rd31], %rd32;
$L__BB9_75:
	ld.shared.u32 	%r126, [%r124+1024];
	setp.eq.s32 	%p79, %r126, 0;
	@%p79 bra 	$L__BB9_77;
	cvt.u32.u64 	%r375, %rd5;
	shl.b32 	%r376, %r510, 8;
	add.s32 	%r377, %r376, %r375;
	add.s32 	%r378, %r377, 256;
	mul.wide.u32 	%rd34, %r378, 8;
	add.s64 	%rd35, %rd2, %rd34;
	cvt.u64.u32 	%rd36, %r126;
	atom.global.add.u64 	%rd37, [%rd35], %rd36;
$L__BB9_77:
	ld.shared.u32 	%r127, [%r124+2048];
	setp.eq.s32 	%p80, %r127, 0;
	@%p80 bra 	$L__BB9_79;
	cvt.u32.u64 	%r379, %rd5;
	shl.b32 	%r380, %r510, 8;
	add.s32 	%r381, %r380, %r379;
	add.s32 	%r382, %r381, 512;
	mul.wide.u32 	%rd38, %r382, 8;
	add.s64 	%rd39, %rd2, %rd38;
	cvt.u64.u32 	%rd40, %r127;
	atom.global.add.u64 	%rd41, [%rd39], %rd40;
$L__BB9_79:
	ld.shared.u32 	%r128, [%r124+3072];
	setp.eq.s32 	%p81, %r128, 0;
	@%p81 bra 	$L__BB9_81;
	cvt.u32.u64 	%r383, %rd5;
	shl.b32 	%r384, %r510, 8;
	add.s32 	%r385, %r384, %r383;
	add.s32 	%r386, %r385, 768;
	mul.wide.u32 	%rd42, %r386, 8;
	add.s64 	%rd43, %rd2, %rd42;
	cvt.u64.u32 	%rd44, %r128;
	atom.global.add.u64 	%rd45, [%rd43], %rd44;
$L__BB9_81:
	ld.shared.u32 	%r129, [%r124+4096];
	setp.eq.s32 	%p82, %r129, 0;
	@%p82 bra 	$L__BB9_83;
	cvt.u32.u64 	%r387, %rd5;
	shl.b32 	%r388, %r510, 8;
	add.s32 	%r389, %r388, %r387;
	add.s32 	%r390, %r389, 1024;
	mul.wide.u32 	%rd46, %r390, 8;
	add.s64 	%rd47, %rd2, %rd46;
	cvt.u64.u32 	%rd48, %r129;
	atom.global.add.u64 	%rd49, [%rd47], %rd48;
$L__BB9_83:
	ld.shared.u32 	%r130, [%r124+5120];
	setp.eq.s32 	%p83, %r130, 0;
	@%p83 bra 	$L__BB9_85;
	cvt.u32.u64 	%r391, %rd5;
	shl.b32 	%r392, %r510, 8;
	add.s32 	%r393, %r392, %r391;
	add.s32 	%r394, %r393, 1280;
	mul.wide.u32 	%rd50, %r394, 8;
	add.s64 	%rd51, %rd2, %rd50;
	cvt.u64.u32 	%rd52, %r130;
	atom.global.add.u64 	%rd53, [%rd51], %rd52;
$L__BB9_85:
	ld.shared.u32 	%r131, [%r124+6144];
	setp.eq.s32 	%p84, %r131, 0;
	@%p84 bra 	$L__BB9_87;
	cvt.u32.u64 	%r395, %rd5;
	shl.b32 	%r396, %r510, 8;
	add.s32 	%r397, %r396, %r395;
	add.s32 	%r398, %r397, 1536;
	mul.wide.u32 	%rd54, %r398, 8;
	add.s64 	%rd55, %rd2, %rd54;
	cvt.u64.u32 	%rd56, %r131;
	atom.global.add.u64 	%rd57, [%rd55], %rd56;
$L__BB9_87:
	ld.shared.u32 	%r132, [%r124+7168];
	setp.eq.s32 	%p85, %r132, 0;
	@%p85 bra 	$L__BB9_89;
	cvt.u32.u64 	%r399, %rd5;
	shl.b32 	%r400, %r510, 8;
	add.s32 	%r401, %r400, %r399;
	add.s32 	%r402, %r401, 1792;
	mul.wide.u32 	%rd58, %r402, 8;
	add.s64 	%rd59, %rd2, %rd58;
	cvt.u64.u32 	%rd60, %r132;
	atom.global.add.u64 	%rd61, [%rd59], %rd60;
$L__BB9_89:
	add.s32 	%r510, %r510, 8;
	setp.ne.s32 	%p86, %r510, %r16;
	mov.u32 	%r512, %r16;
	@%p86 bra 	$L__BB9_73;
$L__BB9_90:
	add.s32 	%r135, %r5, -1;
	setp.eq.s32 	%p87, %r3, 0;
	@%p87 bra 	$L__BB9_111;
	setp.lt.u32 	%p88, %r4, 3;
	@%p88 bra 	$L__BB9_101;
	shl.b32 	%r403, %r512, 10;
	add.s32 	%r136, %r6, %r403;
	ld.shared.u32 	%r137, [%r136];
	setp.eq.s32 	%p89, %r137, 0;
	@%p89 bra 	$L__BB9_94;
	cvt.u32.u64 	%r404, %rd5;
	shl.b32 	%r405, %r512, 8;
	add.s32 	%r406, %r405, %r404;
	mul.wide.u32 	%rd62, %r406, 8;
	add.s64 	%rd63, %rd2, %rd62;
	cvt.u64.u32 	%rd64, %r137;
	atom.global.add.u64 	%rd65, [%rd63], %rd64;
$L__BB9_94:
	ld.shared.u32 	%r138, [%r136+1024];
	setp.eq.s32 	%p90, %r138, 0;
	@%p90 bra 	$L__BB9_96;
	cvt.u32.u64 	%r407, %rd5;
	shl.b32 	%r408, %r512, 8;
	add.s32 	%r409, %r408, %r407;
	add.s32 	%r410, %r409, 256;
	mul.wide.u32 	%rd66, %r410, 8;
	add.s64 	%rd67, %rd2, %rd66;
	cvt.u64.u32 	%rd68, %r138;
	atom.global.add.u64 	%rd69, [%rd67], %rd68;
$L__BB9_96:
	ld.shared.u32 	%r139, [%r136+2048];
	setp.eq.s32 	%p91, %r139, 0;
	@%p91 bra 	$L__BB9_98;
	cvt.u32.u64 	%r411, %rd5;
	shl.b32 	%r412, %r512, 8;
	add.s32 	%r413, %r412, %r411;
	add.s32 	%r414, %r413, 512;
	mul.wide.u32 	%rd70, %r414, 8;
	add.s64 	%rd71, %rd2, %rd70;
	cvt.u64.u32 	%rd72, %r139;
	atom.global.add.u64 	%rd73, [%rd71], %rd72;
$L__BB9_98:
	ld.shared.u32 	%r140, [%r136+3072];
	setp.eq.s32 	%p92, %r140, 0;
	@%p92 bra 	$L__BB9_100;
	cvt.u32.u64 	%r415, %rd5;
	shl.b32 	%r416, %r512, 8;
	add.s32 	%r417, %r416, %r415;
	add.s32 	%r418, %r417, 768;
	mul.wide.u32 	%rd74, %r418, 8;
	add.s64 	%rd75, %rd2, %rd74;
	cvt.u64.u32 	%rd76, %r140;
	atom.global.add.u64 	%rd77, [%rd75], %rd76;
$L__BB9_100:
	add.s32 	%r512, %r512, 4;
$L__BB9_101:
	setp.eq.s32 	%p93, %r5, 0;
	@%p93 bra 	$L__BB9_111;
	setp.eq.s32 	%p94, %r135, 0;
	@%p94 bra 	$L__BB9_108;
	shl.b32 	%r419, %r512, 10;
	add.s32 	%r143, %r6, %r419;
	ld.shared.u32 	%r144, [%r143];
	setp.eq.s32 	%p95, %r144, 0;
	@%p95 bra 	$L__BB9_105;
	cvt.u32.u64 	%r420, %rd5;
	shl.b32 	%r421, %r512, 8;
	add.s32 	%r422, %r421, %r420;
	mul.wide.u32 	%rd78, %r422, 8;
	add.s64 	%rd79, %rd2, %rd78;
	cvt.u64.u32 	%rd80, %r144;
	atom.global.add.u64 	%rd81, [%rd79], %rd80;
$L__BB9_105:
	ld.shared.u32 	%r145, [%r143+1024];
	setp.eq.s32 	%p96, %r145, 0;
	@%p96 bra 	$L__BB9_107;
	cvt.u32.u64 	%r423, %rd5;
	shl.b32 	%r424, %r512, 8;
	add.s32 	%r425, %r424, %r423;
	add.s32 	%r426, %r425, 256;
	mul.wide.u32 	%rd82, %r426, 8;
	add.s64 	%rd83, %rd2, %rd82;
	cvt.u64.u32 	%rd84, %r145;
	atom.global.add.u64 	%rd85, [%rd83], %rd84;
$L__BB9_107:
	add.s32 	%r512, %r512, 2;
$L__BB9_108:
	setp.eq.s32 	%p97, %r17, 0;
	@%p97 bra 	$L__BB9_111;
	shl.b32 	%r427, %r512, 10;
	add.s32 	%r428, %r6, %r427;
	ld.shared.u32 	%r148, [%r428];
	setp.eq.s32 	%p98, %r148, 0;
	@%p98 bra 	$L__BB9_111;
	cvt.u32.u64 	%r429, %rd5;
	shl.b32 	%r430, %r512, 8;
	add.s32 	%r431, %r430, %r429;
	mul.wide.u32 	%rd86, %r431, 8;
	add.s64 	%rd87, %rd2, %rd86;
	cvt.u64.u32 	%rd88, %r148;
	atom.global.add.u64 	%rd89, [%rd87], %rd88;
$L__BB9_111:
	cvt.u32.u64 	%r432, %rd5;
	setp.gt.u32 	%p99, %r432, 127;
	@%p99 bra 	$L__BB9_152;
	setp.lt.u32 	%p100, %r1, 7;
	mov.b32 	%r516, 0;
	@%p100 bra 	$L__BB9_131;
	mov.b32 	%r514, 0;
$L__BB9_114:
	.pragma "nounroll";
	shl.b32 	%r436, %r514, 10;
	add.s32 	%r150, %r6, %r436;
	ld.shared.u32 	%r151, [%r150+512];
	setp.eq.s32 	%p101, %r151, 0;
	shl.b32 	%r437, %r514, 8;
	add.s32 	%r438, %r437, %r432;
	mul.wide.u32 	%rd90, %r438, 8;
	add.s64 	%rd15, %rd2, %rd90;
	@%p101 bra 	$L__BB9_116;
	cvt.u64.u32 	%rd91, %r151;
	atom.global.add.u64 	%rd92, [%rd15+1024], %rd91;
$L__BB9_116:
	ld.shared.u32 	%r152, [%r150+1536];
	setp.eq.s32 	%p102, %r152, 0;
	@%p102 bra 	$L__BB9_118;
	cvt.u64.u32 	%rd93, %r152;
	atom.global.add.u64 	%rd94, [%rd15+3072], %rd93;
$L__BB9_118:
	ld.shared.u32 	%r153, [%r150+2560];
	setp.eq.s32 	%p103, %r153, 0;
	@%p103 bra 	$L__BB9_120;
	cvt.u64.u32 	%rd95, %r153;
	atom.global.add.u64 	%rd96, [%rd15+5120], %rd95;
$L__BB9_120:
	ld.shared.u32 	%r154, [%r150+3584];
	setp.eq.s32 	%p104, %r154, 0;
	@%p104 bra 	$L__BB9_122;
	cvt.u64.u32 	%rd97, %r154;
	atom.global.add.u64 	%rd98, [%rd15+7168], %rd97;
$L__BB9_122:
	ld.shared.u32 	%r155, [%r150+4608];
	setp.eq.s32 	%p105, %r155, 0;
	@%p105 bra 	$L__BB9_124;
	cvt.u64.u32 	%rd99, %r155;
	atom.global.add.u64 	%rd100, [%rd15+9216], %rd99;
$L__BB9_124:
	ld.shared.u32 	%r156, [%r150+5632];
	setp.eq.s32 	%p106, %r156, 0;
	@%p106 bra 	$L__BB9_126;
	cvt.u64.u32 	%rd101, %r156;
	atom.global.add.u64 	%rd102, [%rd15+11264], %rd101;
$L__BB9_126:
	ld.shared.u32 	%r157, [%r150+6656];
	setp.eq.s32 	%p107, %r157, 0;
	@%p107 bra 	$L__BB9_128;
	cvt.u64.u32 	%rd103, %r157;
	atom.global.add.u64 	%rd104, [%rd15+13312], %rd103;
$L__BB9_128:
	ld.shared.u32 	%r158, [%r150+7680];
	setp.eq.s32 	%p108, %r158, 0;
	@%p108 bra 	$L__BB9_130;
	cvt.u64.u32 	%rd105, %r158;
	atom.global.add.u64 	%rd106, [%rd15+15360], %rd105;
$L__BB9_130:
	add.s32 	%r514, %r514, 8;
	setp.ne.s32 	%p109, %r514, %r16;
	mov.u32 	%r516, %r16;
	@%p109 bra 	$L__BB9_114;
$L__BB9_131:
	setp.eq.s32 	%p110, %r3, 0;
	@%p110 bra 	$L__BB9_152;
	setp.lt.u32 	%p111, %r4, 3;
	@%p111 bra 	$L__BB9_142;
	shl.b32 	%r439, %r516, 10;
	add.s32 	%r161, %r6, %r439;
	ld.shared.u32 	%r162, [%r161+512];
	setp.eq.s32 	%p112, %r162, 0;
	@%p112 bra 	$L__BB9_135;
	shl.b32 	%r441, %r516, 8;
	add.s32 	%r442, %r441, %r432;
	mul.wide.u32 	%rd107, %r442, 8;
	add.s64 	%rd108, %rd2, %rd107;
	cvt.u64.u32 	%rd109, %r162;
	atom.global.add.u64 	%rd110, [%rd108+1024], %rd109;
$L__BB9_135:
	ld.shared.u32 	%r163, [%r161+1536];
	setp.eq.s32 	%p113, %r163, 0;
	@%p113 bra 	$L__BB9_137;
	shl.b32 	%r444, %r516, 8;
	add.s32 	%r445, %r444, %r432;
	add.s32 	%r446, %r445, 256;
	mul.wide.u32 	%rd111, %r446, 8;
	add.s64 	%rd112, %rd2, %rd111;
	cvt.u64.u32 	%rd113, %r163;
	atom.global.add.u64 	%rd114, [%rd112+1024], %rd113;
$L__BB9_137:
	ld.shared.u32 	%r164, [%r161+2560];
	setp.eq.s32 	%p114, %r164, 0;
	@%p114 bra 	$L__BB9_139;
	shl.b32 	%r448, %r516, 8;
	add.s32 	%r449, %r448, %r432;
	add.s32 	%r450, %r449, 512;
	mul.wide.u32 	%rd115, %r450, 8;
	add.s64 	%rd116, %rd2, %rd115;
	cvt.u64.u32 	%rd117, %r164;
	atom.global.add.u64 	%rd118, [%rd116+1024], %rd117;
$L__BB9_139:
	ld.shared.u32 	%r165, [%r161+3584];
	setp.eq.s32 	%p115, %r165, 0;
	@%p115 bra 	$L__BB9_141;
	shl.b32 	%r452, %r516, 8;
	add.s32 	%r453, %r452, %r432;
	add.s32 	%r454, %r453, 768;
	mul.wide.u32 	%rd119, %r454, 8;
	add.s64 	%rd120, %rd2, %rd119;
	cvt.u64.u32 	%rd121, %r165;
	atom.global.add.u64 	%rd122, [%rd120+1024], %rd121;
$L__BB9_141:
	add.s32 	%r516, %r516, 4;
$L__BB9_142:
	setp.eq.s32 	%p116, %r5, 0;
	@%p116 bra 	$L__BB9_152;
	setp.eq.s32 	%p117, %r135, 0;
	@%p117 bra 	$L__BB9_149;
	shl.b32 	%r455, %r516, 10;
	add.s32 	%r168, %r6, %r455;
	ld.shared.u32 	%r169, [%r168+512];
	setp.eq.s32 	%p118, %r169, 0;
	@%p118 bra 	$L__BB9_146;
	shl.b32 	%r457, %r516, 8;
	add.s32 	%r458, %r457, %r432;
	mul.wide.u32 	%rd123, %r458, 8;
	add.s64 	%rd124, %rd2, %rd123;
	cvt.u64.u32 	%rd125, %r169;
	atom.global.add.u64 	%rd126, [%rd124+1024], %rd125;
$L__BB9_146:
	ld.shared.u32 	%r170, [%r168+1536];
	setp.eq.s32 	%p119, %r170, 0;
	@%p119 bra 	$L__BB9_148;
	shl.b32 	%r460, %r516, 8;
	add.s32 	%r461, %r460, %r432;
	add.s32 	%r462, %r461, 256;
	mul.wide.u32 	%rd127, %r462, 8;
	add.s64 	%rd128, %rd2, %rd127;
	cvt.u64.u32 	%rd129, %r170;
	atom.global.add.u64 	%rd130, [%rd128+1024], %rd129;
$L__BB9_148:
	add.s32 	%r516, %r516, 2;
$L__BB9_149:
	setp.eq.s32 	%p120, %r17, 0;
	@%p120 bra 	$L__BB9_152;
	shl.b32 	%r463, %r516, 10;
	add.s32 	%r464, %r6, %r463;
	ld.shared.u32 	%r173, [%r464+512];
	setp.eq.s32 	%p121, %r173, 0;
	@%p121 bra 	$L__BB9_152;
	shl.b32 	%r466, %r516, 8;
	add.s32 	%r467, %r466, %r432;
	mul.wide.u32 	%rd131, %r467, 8;
	add.s64 	%rd132, %rd2, %rd131;
	cvt.u64.u32 	%rd133, %r173;
	atom.global.add.u64 	%rd134, [%rd132+1024], %rd133;
$L__BB9_152:
	bar.sync 	0;
	add.s64 	%rd135, %rd135, 1;
	setp.ne.s64 	%p122, %rd135, %rd6;
	@%p122 bra 	$L__BB9_2;
$L__BB9_153:
	ret;

}
	// .globl	_ZN3cub18CUB_300001_SM_10006detail10radix_sort33DeviceRadixSortExclusiveSumKernelINS1_5radix10policy_hubIfiyE10Policy1000EyEEvPT0_
.visible .entry _ZN3cub18CUB_300001_SM_10006detail10radix_sort33DeviceRadixSortExclusiveSumKernelINS1_5radix10policy_hubIfiyE10Policy1000EyEEvPT0_(
	.param .u64 .ptr .align 1 _ZN3cub18CUB_300001_SM_10006detail10radix_sort33DeviceRadixSortExclusiveSumKernelINS1_5radix10policy_hubIfiyE10Policy1000EyEEvPT0__param_0
)
{
	.reg .pred 	%p<4>;
	.reg .b32 	%r<28>;
	.reg .b64 	%rd<54>;
	// demoted variable
	.shared .align 16 .b8 _ZZN3cub18CUB_300001_SM_10006detail10radix_sort33DeviceRadixSortExclusiveSumKernelINS1_5radix10policy_hubIfiyE10Policy1000EyEEvPT0_E12temp_storage[2336];
	ld.param.u64 	%rd5, [_ZN3cub18CUB_300001_SM_10006detail10radix_sort33DeviceRadixSortExclusiveSumKernelINS1_5radix10policy_hubIfiyE10Policy1000EyEEvPT0__param_0];
	cvta.to.global.u64 	%rd6, %rd5;
	mov.u32 	%r3, %ctaid.x;
	shl.b32 	%r4, %r3, 8;
	mov.u32 	%r1, %tid.x;
	setp.gt.u32 	%p1, %r1, 255;
	add.s32 	%r5, %r4, %r1;
	mul.wide.s32 	%rd7, %r5, 8;
	add.s64 	%rd1, %rd6, %rd7;
	@%p1 bra 	$L__BB10_2;
	ld.global.u64 	%rd53, [%rd1];
$L__BB10_2:
	shr.u32 	%r6, %r1, 3;
	add.s32 	%r7, %r6, %r1;
	shl.b32 	%r8, %r7, 3;
	mov.u32 	%r9, _ZZN3cub18CUB_300001_SM_10006detail10radix_sort33DeviceRadixSortExclusiveSumKernelINS1_5radix10policy_hubIfiyE10Policy1000EyEEvPT0_E12temp_storage;
	add.s32 	%r10, %r9, %r8;
	add.s32 	%r2, %r10, 16;
	st.shared.u64 	[%r10+16], %rd53;
	bar.sync 	0;
	setp.gt.u32 	%p2, %r1, 31;
	@%p2 bra 	$L__BB10_4;
	mad.lo.s32 	%r27, %r1, 72, %r9;
	ld.shared.u64 	%rd23, [%r27+16];
	ld.shared.u64 	%rd24, [%r27+24];
	ld.shared.u64 	%rd25, [%r27+32];
	ld.shared.u64 	%rd26, [%r27+40];
	ld.shared.u64 	%rd27, [%r27+48];
	ld.shared.u64 	%rd28, [%r27+56];
	ld.shared.u64 	%rd29, [%r27+64];
	ld.shared.u64 	%rd30, [%r27+72];
	add.s64 	%rd31, %rd24, %rd23;
	add.s64 	%rd32, %rd31, %rd25;
	add.s64 	%rd33, %rd32, %rd26;
	add.s64 	%rd34, %rd33, %rd27;
	add.s64 	%rd35, %rd34, %rd28;
	add.s64 	%rd36, %rd35, %rd29;
	add.s64 	%rd10, %rd36, %rd30;
	mov.b32 	%r11, 1;
	mov.b32 	%r24, 0;
	mov.b32 	%r25, -1;
	// begin inline asm
	{  .reg .u64 r0;  .reg .u32 lo;  .reg .u32 hi;  .reg .pred p;  mov.b64 {lo, hi}, %rd10;  shfl.sync.up.b32 lo|p, lo, %r11, %r24, %r25;  shfl.sync.up.b32 hi|p, hi, %r11, %r24, %r25;  mov.b64 r0, {lo, hi};  @p add.u64 r0, r0, %rd10;  mov.u64 %rd8, r0;}
	// end inline asm
	mov.b32 	%r14, 2;
	// begin inline asm
	{  .reg .u64 r0;  .reg .u32 lo;  .reg .u32 hi;  .reg .pred p;  mov.b64 {lo, hi}, %rd8;  shfl.sync.up.b32 lo|p, lo, %r14, %r24, %r25;  shfl.sync.up.b32 hi|p, hi, %r14, %r24, %r25;  mov.b64 r0, {lo, hi};  @p add.u64 r0, r0, %rd8;  mov.u64 %rd11, r0;}
	// end inline asm
	mov.b32 	%r17, 4;
	// begin inline asm
	{  .reg .u64 r0;  .reg .u32 lo;  .reg .u32 hi;  .reg .pred p;  mov.b64 {lo, hi}, %rd11;  shfl.sync.up.b32 lo|p, lo, %r17, %r24, %r25;  shfl.sync.up.b32 hi|p, hi, %r17, %r24, %r25;  mov.b64 r0, {lo, hi};  @p add.u64 r0, r0, %rd11;  mov.u64 %rd14, r0;}
	// end inline asm
	mov.b32 	%r20, 8;
	// begin inline asm
	{  .reg .u64 r0;  .reg .u32 lo;  .reg .u32 hi;  .reg .pred p;  mov.b64 {lo, hi}, %rd14;  shfl.sync.up.b32 lo|p, lo, %r20, %r24, %r25;  shfl.sync.up.b32 hi|p, hi, %r20, %r24, %r25;  mov.b64 r0, {lo, hi};  @p add.u64 r0, r0, %rd14;  mov.u64 %rd17, r0;}
	// end inline asm
	mov.b32 	%r23, 16;
	// begin inline asm
	{  .reg .u64 r0;  .reg .u32 lo;  .reg .u32 hi;  .reg .pred p;  mov.b64 {lo, hi}, %rd17;  shfl.sync.up.b32 lo|p, lo, %r23, %r24, %r25;  shfl.sync.up.b32 hi|p, hi, %r23, %r24, %r25;  mov.b64 r0, {lo, hi};  @p add.u64 r0, r0, %rd17;  mov.u64 %rd20, r0;}
	// end inline asm
	sub.s64 	%rd37, %rd20, %rd10;
	ld.shared.u64 	%rd38, [%r27+16];
	ld.shared.u64 	%rd39, [%r27+24];
	ld.shared.u64 	%rd40, [%r27+32];
	ld.shared.u64 	%rd41, [%r27+40];
	ld.shared.u64 	%rd42, [%r27+48];
	ld.shared.u64 	%rd43, [%r27+56];
	ld.shared.u64 	%rd44, [%r27+64];
	add.s64 	%rd45, %rd38, %rd37;
	add.s64 	%rd46, %rd39, %rd45;
	add.s64 	%rd47, %rd40, %rd46;
	add.s64 	%rd48, %rd41, %rd47;
	add.s64 	%rd49, %rd42, %rd48;
	add.s64 	%rd50, %rd43, %rd49;
	add.s64 	%rd51, %rd44, %rd50;
	st.shared.u64 	[%r27+16], %rd37;
	st.shared.u64 	[%r27+24], %rd45;
	st.shared.u64 	[%r27+32], %rd46;
	st.shared.u64 	[%r27+40], %rd47;
	st.shared.u64 	[%r27+48], %rd48;
	st.shared.u64 	[%r27+56], %rd49;
	st.shared.u64 	[%r27+64], %rd50;
	st.shared.u64 	[%r27+72], %rd51;
$L__BB10_4:
	setp.gt.u32 	%p3, %r1, 255;
	bar.sync 	0;
	@%p3 bra 	$L__BB10_6;
	ld.shared.u64 	%rd52, [%r2];
	st.global.u64 	[%rd1], %rd52;
$L__BB10_6:
	ret;

}
	// .globl	_ZN3cub18CUB_300001_SM_10006detail10radix_sort29DeviceRadixSortOnesweepKernelINS1_5radix10policy_hubIfiyE10Policy1000ELNS0_9SortOrderE0EfiyiiNS1_21identity_decomposer_tEEEvPT5_SB_PT3_PKSC_PT1_PKSG_PT2_PKSK_T4_iiT6_
.visible .entry _ZN3cub18CUB_300001_SM_10006detail10radix_sort29DeviceRadixSortOnesweepKernelINS1_5radix10policy_hubIfiyE10Policy1000ELNS0_9SortOrderE0EfiyiiNS1_21identity_decomposer_tEEEvPT5_SB_PT3_PKSC_PT1_PKSG_PT2_PKSK_T4_iiT6_(
	.param .u64 .ptr .align 1 _ZN3cub18CUB_300001_SM_10006detail10radix_sort29DeviceRadixSortOnesweepKernelINS1_5radix10policy_hubIfiyE10Policy1000ELNS0_9SortOrderE0EfiyiiNS1_21identity_decomposer_tEEEvPT5_SB_PT3_PKSC_PT1_PKSG_PT2_PKSK_T4_iiT6__param_0,
	.param .u64 .ptr .align 1 _ZN3cub18CUB_300001_SM_10006detail10radix_sort29DeviceRadixSortOnesweepKernelINS1_5radix10policy_hubIfiyE10Policy1000ELNS0_9SortOrderE0EfiyiiNS1_21identity_decomposer_tEEEvPT5_SB_PT3_PKSC_PT1_PKSG_PT2_PKSK_T4_iiT6__param_1,
	.param .u64 .ptr .align 1 _ZN3cub18CUB_300001_SM_10006detail10radix_sort29DeviceRadixSortOnesweepKernelINS1_5radix10policy_hubIfiyE10Policy1000ELNS0_9SortOrderE0EfiyiiNS1_21identity_decomposer_tEEEvPT5_SB_PT3_PKSC_PT1_PKSG_PT2_PKSK_T4_iiT6__param_2,
	.param .u64 .ptr .align 1 _ZN3cub18CUB_300001_SM_10006detail10radix_sort29DeviceRadixSortOnesweepKernelINS1_5radix10policy_hubIfiyE10Policy1000ELNS0_9SortOrderE0EfiyiiNS1_21identity_decomposer_tEEEvPT5_SB_PT3_PKSC_PT1_PKSG_PT2_PKSK_T4_iiT6__param_3,
	.param .u64 .ptr .align 1 _ZN3cub18CUB_300001_SM_10006detail10radix_sort29DeviceRadixSortOnesweepKernelINS1_5radix10policy_hubIfiyE10Policy1000ELNS0_9SortOrderE0EfiyiiNS1_21identity_decomposer_tEEEvPT5_SB_PT3_PKSC_PT1_PKSG_PT2_PKSK_T4_iiT6__param_4,
	.param .u64 .ptr .align 1 _ZN3cub18CUB_300001_SM_10006detail10radix_sort29DeviceRadixSortOnesweepKernelINS1_5radix10policy_hubIfiyE10Policy1000ELNS0_9SortOrderE0EfiyiiNS1_21identity_decomposer_tEEEvPT5_SB_PT3_PKSC_PT1_PKSG_PT2_PKSK_T4_iiT6__param_5,
	.param .u64 .ptr .align 1 _ZN3cub18CUB_300001_SM_10006detail10radix_sort29DeviceRadixSortOnesweepKernelINS1_5radix10policy_hubIfiyE10Policy1000ELNS0_9SortOrderE0EfiyiiNS1_21identity_decomposer_tEEEvPT5_SB_PT3_PKSC_PT1_PKSG_PT2_PKSK_T4_iiT6__param_6,
	.param .u64 .ptr .align 1 _ZN3cub18CUB_300001_SM_10006detail10radix_sort29DeviceRadixSortOnesweepKernelINS1_5radix10policy_hubIfiyE10Policy1000ELNS0_9SortOrderE0EfiyiiNS1_21identity_decomposer_tEEEvPT5_SB_PT3_PKSC_PT1_PKSG_PT2_PKSK_T4_iiT6__param_7,
	.param .u32 _ZN3cub18CUB_300001_SM_10006detail10radix_sort29DeviceRadixSortOnesweepKernelINS1_5radix10policy_hubIfiyE10Policy1000ELNS0_9SortOrderE0EfiyiiNS1_21identity_decomposer_tEEEvPT5_SB_PT3_PKSC_PT1_PKSG_PT2_PKSK_T4_iiT6__param_8,
	.param .u32 _ZN3cub18CUB_300001_SM_10006detail10radix_sort29DeviceRadixSortOnesweepKernelINS1_5radix10policy_hubIfiyE10Policy1000ELNS0_9SortOrderE0EfiyiiNS1_21identity_decomposer_tEEEvPT5_SB_PT3_PKSC_PT1_PKSG_PT2_PKSK_T4_iiT6__param_9,
	.param .u32 _ZN3cub18CUB_300001_SM_10006detail10radix_sort29DeviceRadixSortOnesweepKernelINS1_5radix10policy_hubIfiyE10Policy1000ELNS0_9SortOrderE0EfiyiiNS1_21identity_decomposer_tEEEvPT5_SB_PT3_PKSC_PT1_PKSG_PT2_PKSK_T4_iiT6__param_10,
	.param .align 1 .b8 _ZN3cub18CUB_300001_SM_10006detail10radix_sort29DeviceRadixSortOnesweepKernelINS1_5radix10policy_hubIfiyE10Policy1000ELNS0_9SortOrderE0EfiyiiNS1_21identity_decomposer_tEEEvPT5_SB_PT3_PKSC_PT1_PKSG_PT2_PKSK_T4_iiT6__param_11[1]
)
.maxntid 384
{
	.reg .pred 	%p<358>;
	.reg .b32 	%r<2438>;
	.reg .b64 	%rd<457>;
	// demoted variable
	.shared .align 16 .b8 _ZZN3cub18CUB_300001_SM_10006detail10radix_sort29DeviceRadixSortOnesweepKernelINS1_5radix10policy_hubIfiyE10Policy1000ELNS0_9SortOrderE0EfiyiiNS1_21identity_decomposer_tEEEvPT5_SB_PT3_PKSC_PT1_PKSG_PT2_PKSK_T4_iiT6_E1s[28160];
	ld.param.u64 	%rd43, [_ZN3cub18CUB_300001_SM_10006detail10radix_sort29DeviceRadixSortOnesweepKernelINS1_5radix10policy_hubIfiyE10Policy1000ELNS0_9SortOrderE0EfiyiiNS1_21identity_decomposer_tEEEvPT5_SB_PT3_PKSC_PT1_PKSG_PT2_PKSK_T4_iiT6__param_0];
	ld.param.u64 	%rd44, [_ZN3cub18CUB_300001_SM_10006detail10radix_sort29DeviceRadixSortOnesweepKernelINS1_5radix10policy_hubIfiyE10Policy1000ELNS0_9SortOrderE0EfiyiiNS1_21identity_decomposer_tEEEvPT5_SB_PT3_PKSC_PT1_PKSG_PT2_PKSK_T4_iiT6__param_1];
	ld.param.u64 	%rd47, [_ZN3cub18CUB_300001_SM_10006detail10radix_sort29DeviceRadixSortOnesweepKernelINS1_5radix10policy_hubIfiyE10Policy1000ELNS0_9SortOrderE0EfiyiiNS1_21identity_decomposer_tEEEvPT5_SB_PT3_PKSC_PT1_PKSG_PT2_PKSK_T4_iiT6__param_4];
	ld.param.u64 	%rd50, [_ZN3cub18CUB_300001_SM_10006detail10radix_sort29DeviceRadixSortOnesweepKernelINS1_5radix10policy_hubIfiyE10Policy1000ELNS0_9SortOrderE0EfiyiiNS1_21identity_decomposer_tEEEvPT5_SB_PT3_PKSC_PT1_PKSG_PT2_PKSK_T4_iiT6__param_5];
	cvta.to.global.u64 	%rd1, %rd47;
	cvta.to.global.u64 	%rd2, %rd43;
	cvta.to.global.u64 	%rd3, %rd50;
	mov.u32 	%r1, %tid.x;
	shr.u32 	%r2, %r1, 5;
	// begin inline asm
	mov.u32 %r460, %laneid;
	// end inline asm
	setp.ne.s32 	%p1, %r1, 0;
	@%p1 bra 	$L__BB11_2;
	cvta.to.global.u64 	%rd51, %rd44;
	atom.global.add.u32 	%r461, [%rd51], 1;
	st.shared.u32 	[_ZZN3cub18CUB_300001_SM_10006detail10radix_sort29DeviceRadixSortOnesweepKernelINS1_5radix10policy_hubIfiyE10Policy1000ELNS0_9SortOrderE0EfiyiiNS1_21identity_decomposer_tEEEvPT5_SB_PT3_PKSC_PT1_PKSG_PT2_PKSK_T4_iiT6_E1s+26112], %r461;
$L__BB11_2:
	ld.param.u32 	%r2233, [_ZN3cub18CUB_300001_SM_10006detail10radix_sort29DeviceRadixSortOnesweepKernelINS1_5radix10policy_hubIfiyE10Policy1000ELNS0_9SortOrderE0EfiyiiNS1_21identity_decomposer_tEEEvPT5_SB_PT3_PKSC_PT1_PKSG_PT2_PKSK_T4_iiT6__param_8];
	bar.sync 	0;
	ld.shared.u32 	%r4, [_ZZN3cub18CUB_300001_SM_10006detail10radix_sort29DeviceRadixSortOnesweepKernelINS1_5radix10policy_hubIfiyE10Policy1000ELNS0_9SortOrderE0EfiyiiNS1_21identity_decomposer_tEEEvPT5_SB_PT3_PKSC_PT1_PKSG_PT2_PKSK_T4_iiT6_E1s+26112];
	mul.lo.s32 	%r462, %r4, 6528;
	add.s32 	%r5, %r462, 6528;
	setp.gt.s32 	%p2, %r5, %r2233;
	cvt.s64.s32 	%rd4, %r462;
	@%p2 bra 	$L__BB11_4;
	and.b32  	%r463, %r1, 31;
	and.b32  	%r464, %r1, 992;
	mul.lo.s32 	%r465, %r464, 17;
	or.b32  	%r466, %r465, %r463;
	cvt.u64.u32 	%rd52, %r466;
	add.s64 	%rd53, %rd52, %rd4;
	shl.b64 	%rd54, %rd53, 2;
	add.s64 	%rd55, %rd3, %rd54;
	ld.global.u32 	%r2320, [%rd55];
	ld.global.u32 	%r2319, [%rd55+128];
	ld.global.u32 	%r2318, [%rd55+256];
	ld.global.u32 	%r2317, [%rd55+384];
	ld.global.u32 	%r2316, [%rd55+512];
	ld.global.u32 	%r2315, [%rd55+640];
	ld.global.u32 	%r2314, [%rd55+768];
	ld.global.u32 	%r2313, [%rd55+896];
	ld.global.u32 	%r2312, [%rd55+1024];
	ld.global.u32 	%r2311, [%rd55+1152];
	ld.global.u32 	%r2310, [%rd55+1280];
	ld.global.u32 	%r2309, [%rd55+1408];
	ld.global.u32 	%r2308, [%rd55+1536];
	ld.global.u32 	%r2307, [%rd55+1664];
	ld.global.u32 	%r2306, [%rd55+1792];
	ld.global.u32 	%r2305, [%rd55+1920];
	ld.global.u32 	%r2304, [%rd55+2048];
	bra.uni 	$L__BB11_38;
$L__BB11_4:
	ld.param.u32 	%r2234, [_ZN3cub18CUB_300001_SM_10006detail10radix_sort29DeviceRadixSortOnesweepKernelINS1_5radix10policy_hubIfiyE10Policy1000ELNS0_9SortOrderE0EfiyiiNS1_21identity_decomposer_tEEEvPT5_SB_PT3_PKSC_PT1_PKSG_PT2_PKSK_T4_iiT6__param_8];
	cvt.u32.u64 	%r468, %rd4;
	sub.s32 	%r23, %r2234, %r468;
	and.b32  	%r469, %r1, 31;
	and.b32  	%r470, %r1, 992;
	mul.lo.s32 	%r471, %r470, 17;
	or.b32  	%r24, %r471, %r469;
	setp.ge.s32 	%p3, %r24, %r23;
	cvt.u64.u32 	%rd56, %r24;
	add.s64 	%rd57, %rd56, %rd4;
	shl.b64 	%rd58, %rd57, 2;
	add.s64 	%rd5, %rd3, %rd58;
	mov.b32 	%r2320, 2147483647;
	@%p3 bra 	$L__BB11_6;
	ld.global.u32 	%r2320, [%rd5];
$L__BB11_6:
	add.s32 	%r473, %r24, 32;
	setp.ge.s32 	%p4, %r473, %r23;
	mov.b32 	%r2319, 2147483647;
	@%p4 bra 	$L__BB11_8;
	ld.global.u32 	%r2319, [%rd5+128];
$L__BB11_8:
	add.s32 	%r475, %r24, 64;
	setp.ge.s32 	%p5, %r475, %r23;
	mov.b32 	%r2318, 2147483647;
	@%p5 bra 	$L__BB11_10;
	ld.global.u32 	%r2318, [%rd5+256];
$L__BB11_10:
	add.s32 	%r477, %r24, 96;
	setp.ge.s32 	%p6, %r477, %r23;
	mov.b32 	%r2317, 2147483647;
	@%p6 bra 	$L__BB11_12;
	ld.global.u32 	%r2317, [%rd5+384];
$L__BB11_12:
	add.s32 	%r479, %r24, 128;
	setp.ge.s32 	%p7, %r479, %r23;
	mov.b32 	%r2316, 2147483647;
	@%p7 bra 	$L__BB11_14;
	ld.global.u32 	%r2316, [%rd5+512];
$L__BB11_14:
	add.s32 	%r481, %r24, 160;
	setp.ge.s32 	%p8, %r481, %r23;
	mov.b32 	%r2315, 2147483647;
	@%p8 bra 	$L__BB11_16;
	ld.global.u32 	%r2315, [%rd5+640];
$L__BB11_16:
	add.s32 	%r483, %r24, 192;
	setp.ge.s32 	%p9, %r483, %r23;
	mov.b32 	%r2314, 2147483647;
	@%p9 bra 	$L__BB11_18;
	ld.global.u32 	%r2314, [%rd5+768];
$L__BB11_18:
	add.s32 	%r485, %r24, 224;
	setp.ge.s32 	%p10, %r485, %r23;
	mov.b32 	%r2313, 2147483647;
	@%p10 bra 	$L__BB11_20;
	ld.global.u32 	%r2313, [%rd5+896];
$L__BB11_20:
	add.s32 	%r487, %r24, 256;
	setp.ge.s32 	%p11, %r487, %r23;
	mov.b32 	%r2312, 2147483647;
	@%p11 bra 	$L__BB11_22;
	ld.global.u32 	%r2312, [%rd5+1024];
$L__BB11_22:
	add.s32 	%r489, %r24, 288;
	setp.ge.s32 	%p12, %r489, %r23;
	mov.b32 	%r2311, 2147483647;
	@%p12 bra 	$L__BB11_24;
	ld.global.u32 	%r2311, [%rd5+1152];
$L__BB11_24:
	add.s32 	%r491, %r24, 320;
	setp.ge.s32 	%p13, %r491, %r23;
	mov.b32 	%r2310, 2147483647;
	@%p13 bra 	$L__BB11_26;
	ld.global.u32 	%r2310, [%rd5+1280];
$L__BB11_26:
	add.s32 	%r493, %r24, 352;
	setp.ge.s32 	%p14, %r493, %r23;
	mov.b32 	%r2309, 2147483647;
	@%p14 bra 	$L__BB11_28;
	ld.global.u32 	%r2309, [%rd5+1408];
$L__BB11_28:
	add.s32 	%r495, %r24, 384;
	setp.ge.s32 	%p15, %r495, %r23;
	mov.b32 	%r2308, 2147483647;
	@%p15 bra 	$L__BB11_30;
	ld.global.u32 	%r2308, [%rd5+1536];
$L__BB11_30:
	add.s32 	%r497, %r24, 416;
	setp.ge.s32 	%p16, %r497, %r23;
	mov.b32 	%r2307, 2147483647;
	@%p16 bra 	$L__BB11_32;
	ld.global.u32 	%r2307, [%rd5+1664];
$L__BB11_32:
	add.s32 	%r499, %r24, 448;
	setp.ge.s32 	%p17, %r499, %r23;
	mov.b32 	%r2306, 2147483647;
	@%p17 bra 	$L__BB11_34;
	ld.global.u32 	%r2306, [%rd5+1792];
$L__BB11_34:
	add.s32 	%r501, %r24, 480;
	setp.ge.s32 	%p18, %r501, %r23;
	mov.b32 	%r2305, 2147483647;
	@%p18 bra 	$L__BB11_36;
	ld.global.u32 	%r2305, [%rd5+1920];
$L__BB11_36:
	add.s32 	%r503, %r24, 512;
	setp.ge.s32 	%p19, %r503, %r23;
	mov.b32 	%r2304, 2147483647;
	@%p19 bra 	$L__BB11_38;
	ld.global.u32 	%r2304, [%rd5+2048];
$L__BB11_38:
	ld.param.u32 	%r2286, [_ZN3cub18CUB_300001_SM_10006detail10radix_sort29DeviceRadixSortOnesweepKernelINS1_5radix10policy_hubIfiyE10Policy1000ELNS0_9SortOrderE0EfiyiiNS1_21identity_decomposer_tEEEvPT5_SB_PT3_PKSC_PT1_PKSG_PT2_PKSK_T4_iiT6__param_10];
	setp.gt.s32 	%p20, %r2320, -1;
	selp.b32 	%r504, -2147483648, -1, %p20;
	xor.b32  	%r2383, %r504, %r2320;
	setp.gt.s32 	%p21, %r2319, -1;
	selp.b32 	%r505, -2147483648, -1, %p21;
	xor.b32  	%r2382, %r505, %r2319;
	setp.gt.s32 	%p22, %r2318, -1;
	selp.b32 	%r506, -2147483648, -1, %p22;
	xor.b32  	%r2381, %r506, %r2318;
	setp.gt.s32 	%p23, %r2317, -1;
	selp.b32 	%r507, -2147483648, -1, %p23;
	xor.b32  	%r2380, %r507, %r2317;
	setp.gt.s32 	%p24, %r2316, -1;
	selp.b32 	%r508, -2147483648, -1, %p24;
	xor.b32  	%r2379, %r508, %r2316;
	setp.gt.s32 	%p25, %r2315, -1;
	selp.b32 	%r509, -2147483648, -1, %p25;
	xor.b32  	%r2378, %r509, %r2315;
	setp.gt.s32 	%p26, %r2314, -1;
	selp.b32 	%r510, -2147483648, -1, %p26;
	xor.b32  	%r2377, %r510, %r2314;
	setp.gt.s32 	%p27, %r2313, -1;
	selp.b32 	%r511, -2147483648, -1, %p27;
	xor.b32  	%r2376, %r511, %r2313;
	setp.gt.s32 	%p28, %r2312, -1;
	selp.b32 	%r512, -2147483648, -1, %p28;
	xor.b32  	%r2375, %r512, %r2312;
	setp.gt.s32 	%p29, %r2311, -1;
	selp.b32 	%r513, -2147483648, -1, %p29;
	xor.b32  	%r2374, %r513, %r2311;
	setp.gt.s32 	%p30, %r2310, -1;
	selp.b32 	%r514, -2147483648, -1, %p30;
	xor.b32  	%r2373, %r514, %r2310;
	setp.gt.s32 	%p31, %r2309, -1;
	selp.b32 	%r515, -2147483648, -1, %p31;
	xor.b32  	%r2372, %r515, %r2309;
	setp.gt.s32 	%p32, %r2308, -1;
	selp.b32 	%r516, -2147483648, -1, %p32;
	xor.b32  	%r2371, %r516, %r2308;
	setp.gt.s32 	%p33, %r2307, -1;
	selp.b32 	%r517, -2147483648, -1, %p33;
	xor.b32  	%r2370, %r517, %r2307;
	setp.gt.s32 	%p34, %r2306, -1;
	selp.b32 	%r518, -2147483648, -1, %p34;
	xor.b32  	%r2369, %r518, %r2306;
	setp.gt.s32 	%p35, %r2305, -1;
	selp.b32 	%r519, -2147483648, -1, %p35;
	xor.b32  	%r2368, %r519, %r2305;
	setp.gt.s32 	%p36, %r2304, -1;
	selp.b32 	%r520, -2147483648, -1, %p36;
	xor.b32  	%r2367, %r520, %r2304;
	mov.b32 	%r521, -1;
	shl.b32 	%r522, %r521, %r2286;
	not.b32 	%r92, %r522;
	shl.b32 	%r523, %r2, 10;
	mov.u32 	%r524, _ZZN3cub18CUB_300001_SM_10006detail10radix_sort29DeviceRadixSortOnesweepKernelINS1_5radix10policy_hubIfiyE10Policy1000ELNS0_9SortOrderE0EfiyiiNS1_21identity_decomposer_tEEEvPT5_SB_PT3_PKSC_PT1_PKSG_PT2_PKSK_T4_iiT6_E1s;
	add.s32 	%r93, %r524, %r523;
	setp.gt.s32 	%p37, %r460, 255;
	@%p37 bra 	$L__BB11_51;
	max.s32 	%r525, %r460, 224;
	sub.s32 	%r526, %r525, %r460;
	add.s32 	%r527, %r526, 31;
	shr.u32 	%r528, %r527, 5;
	add.s32 	%r94, %r528, 1;
	and.b32  	%r95, %r94, 15;
	setp.lt.u32 	%p38, %r527, 480;
	mov.u32 	%r2324, %r460;
	@%p38 bra 	$L__BB11_42;
	and.b32  	%r529, %r94, 268435440;
	neg.s32 	%r2322, %r529;
	shl.b32 	%r531, %r460, 2;
	add.s32 	%r532, %r523, %r531;
	add.s32 	%r534, %r532, %r524;
	add.s32 	%r2321, %r534, 1024;
	mov.u32 	%r2324, %r460;
$L__BB11_41:
	.pragma "nounroll";
	mov.b32 	%r535, 0;
	st.shared.u32 	[%r2321+-1024], %r535;
	st.shared.u32 	[%r2321+-896], %r535;
	st.shared.u32 	[%r2321+-768], %r535;
	st.shared.u32 	[%r2321+-640], %r535;
	st.shared.u32 	[%r2321+-512], %r535;
	st.shared.u32 	[%r2321+-384], %r535;
	st.shared.u32 	[%r2321+-256], %r535;
	st.shared.u32 	[%r2321+-128], %r535;
	st.shared.u32 	[%r2321], %r535;
	st.shared.u32 	[%r2321+128], %r535;
	st.shared.u32 	[%r2321+256], %r535;
	st.shared.u32 	[%r2321+384], %r535;
	st.shared.u32 	[%r2321+512], %r535;
	st.shared.u32 	[%r2321+640], %r535;
	st.shared.u32 	[%r2321+768], %r535;
	st.shared.u32 	[%r2321+896], %r535;
	add.s32 	%r2324, %r2324, 512;
	add.s32 	%r2322, %r2322, 16;
	add.s32 	%r2321, %r2321, 2048;
	setp.ne.s32 	%p39, %r2322, 0;
	@%p39 bra 	$L__BB11_41;
$L__BB11_42:
	setp.eq.s32 	%p40, %r95, 0;
	@%p40 bra 	$L__BB11_51;
	and.b32  	%r105, %r94, 7;
	setp.lt.u32 	%p41, %r95, 8;
	@%p41 bra 	$L__BB11_45;
	shl.b32 	%r536, %r2324, 2;
	add.s32 	%r537, %r93, %r536;
	mov.b32 	%r538, 0;
	st.shared.u32 	[%r537], %r538;
	st.shared.u32 	[%r537+128], %r538;
	st.shared.u32 	[%r537+256], %r538;
	st.shared.u32 	[%r537+384], %r538;
	st.shared.u32 	[%r537+512], %r538;
	st.shared.u32 	[%r537+640], %r538;
	st.shared.u32 	[%r537+768], %r538;
	st.shared.u32 	[%r537+896], %r538;
	add.s32 	%r2324, %r2324, 256;
$L__BB11_45:
	setp.eq.s32 	%p42, %r105, 0;
	@%p42 bra 	$L__BB11_51;
	and.b32  	%r108, %r94, 3;
	setp.lt.u32 	%p43, %r105, 4;
	@%p43 bra 	$L__BB11_48;
	shl.b32 	%r539, %r2324, 2;
	add.s32 	%r540, %r93, %r539;
	mov.b32 	%r541, 0;
	st.shared.u32 	[%r540], %r541;
	st.shared.u32 	[%r540+128], %r541;
	st.shared.u32 	[%r540+256], %r541;
	st.shared.u32 	[%r540+384], %r541;
	add.s32 	%r2324, %r2324, 128;
$L__BB11_48:
	setp.eq.s32 	%p44, %r108, 0;
	@%p44 bra 	$L__BB11_51;
	shl.b32 	%r543, %r2324, 2;
	add.s32 	%r544, %r523, %r543;
	add.s32 	%r2328, %r524, %r544;
	neg.s32 	%r2327, %r108;
$L__BB11_50:
	.pragma "nounroll";
	mov.b32 	%r546, 0;
	st.shared.u32 	[%r2328], %r546;
	add.s32 	%r2328, %r2328, 128;
	add.s32 	%r2327, %r2327, 1;
	setp.ne.s32 	%p45, %r2327, 0;
	@%p45 bra 	$L__BB11_50;
$L__BB11_51:
	ld.param.u32 	%r2249, [_ZN3cub18CUB_300001_SM_10006detail10radix_sort29DeviceRadixSortOnesweepKernelINS1_5radix10policy_hubIfiyE10Policy1000ELNS0_9SortOrderE0EfiyiiNS1_21identity_decomposer_tEEEvPT5_SB_PT3_PKSC_PT1_PKSG_PT2_PKSK_T4_iiT6__param_9];
	bar.warp.sync 	-1;
	setp.eq.s32 	%p46, %r2383, 2147483647;
	selp.b32 	%r548, -2147483648, %r2383, %p46;
	shr.u32 	%r549, %r548, %r2249;
	and.b32  	%r117, %r549, %r92;
	shl.b32 	%r550, %r117, 2;
	add.s32 	%r551, %r93, %r550;
	atom.shared.add.u32 	%r552, [%r551], 1;
	setp.eq.s32 	%p47, %r2382, 2147483647;
	selp.b32 	%r553, -2147483648, %r2382, %p47;
	shr.u32 	%r554, %r553, %r2249;
	and.b32  	%r555, %r554, %r92;
	shl.b32 	%r556, %r555, 2;
	add.s32 	%r557, %r93, %r556;
	atom.shared.add.u32 	%r558, [%r557], 1;
	setp.eq.s32 	%p48, %r2381, 2147483647;
	selp.b32 	%r559, -2147483648, %r2381, %p48;
	shr.u32 	%r560, %r559, %r2249;
	and.b32  	%r561, %r560, %r92;
	shl.b32 	%r562, %r561, 2;
	add.s32 	%r563, %r93, %r562;
	atom.shared.add.u32 	%r564, [%r563], 1;
	setp.eq.s32 	%p49, %r2380, 2147483647;
	selp.b32 	%r565, -2147483648, %r2380, %p49;
	shr.u32 	%r566, %r565, %r2249;
	and.b32  	%r567, %r566, %r92;
	shl.b32 	%r568, %r567, 2;
	add.s32 	%r569, %r93, %r568;
	atom.shared.add.u32 	%r570, [%r569], 1;
	setp.eq.s32 	%p50, %r2379, 2147483647;
	selp.b32 	%r571, -2147483648, %r2379, %p50;
	shr.u32 	%r572, %r571, %r2249;
	and.b32  	%r573, %r572, %r92;
	shl.b32 	%r574, %r573, 2;
	add.s32 	%r575, %r93, %r574;
	atom.shared.add.u32 	%r576, [%r575], 1;
	setp.eq.s32 	%p51, %r2378, 2147483647;
	selp.b32 	%r577, -2147483648, %r2378, %p51;
	shr.u32 	%r578, %r577, %r2249;
	and.b32  	%r579, %r578, %r92;
	shl.b32 	%r580, %r579, 2;
	add.s32 	%r581, %r93, %r580;
	atom.shared.add.u32 	%r582, [%r581], 1;
	setp.eq.s32 	%p52, %r2377, 2147483647;
	selp.b32 	%r583, -2147483648, %r2377, %p52;
	shr.u32 	%r584, %r583, %r2249;
	and.b32  	%r585, %r584, %r92;
	shl.b32 	%r586, %r585, 2;
	add.s32 	%r587, %r93, %r586;
	atom.shared.add.u32 	%r588, [%r587], 1;
	setp.eq.s32 	%p53, %r2376, 2147483647;
	selp.b32 	%r589, -2147483648, %r2376, %p53;
	shr.u32 	%r590, %r589, %r2249;
	and.b32  	%r591, %r590, %r92;
	shl.b32 	%r592, %r591, 2;
	add.s32 	%r593, %r93, %r592;
	atom.shared.add.u32 	%r594, [%r593], 1;
	setp.eq.s32 	%p54, %r2375, 2147483647;
	selp.b32 	%r595, -2147483648, %r2375, %p54;
	shr.u32 	%r596, %r595, %r2249;
	and.b32  	%r597, %r596, %r92;
	shl.b32 	%r598, %r597, 2;
	add.s32 	%r599, %r93, %r598;
	atom.shared.add.u32 	%r600, [%r599], 1;
	setp.eq.s32 	%p55, %r2374, 2147483647;
	selp.b32 	%r601, -2147483648, %r2374, %p55;
	shr.u32 	%r602, %r601, %r2249;
	and.b32  	%r603, %r602, %r92;
	shl.b32 	%r604, %r603, 2;
	add.s32 	%r605, %r93, %r604;
	atom.shared.add.u32 	%r606, [%r605], 1;
	setp.eq.s32 	%p56, %r2373, 2147483647;
	selp.b32 	%r607, -2147483648, %r2373, %p56;
	shr.u32 	%r608, %r607, %r2249;
	and.b32  	%r609, %r608, %r92;
	shl.b32 	%r610, %r609, 2;
	add.s32 	%r611, %r93, %r610;
	atom.shared.add.u32 	%r612, [%r611], 1;
	setp.eq.s32 	%p57, %r2372, 2147483647;
	selp.b32 	%r613, -2147483648, %r2372, %p57;
	shr.u32 	%r614, %r613, %r2249;
	and.b32  	%r615, %r614, %r92;
	shl.b32 	%r616, %r615, 2;
	add.s32 	%r617, %r93, %r616;
	atom.shared.add.u32 	%r618, [%r617], 1;
	setp.eq.s32 	%p58, %r2371, 2147483647;
	selp.b32 	%r619, -2147483648, %r2371, %p58;
	shr.u32 	%r620, %r619, %r2249;
	and.b32  	%r621, %r620, %r92;
	shl.b32 	%r622, %r621, 2;
	add.s32 	%r623, %r93, %r622;
	atom.shared.add.u32 	%r624, [%r623], 1;
	setp.eq.s32 	%p59, %r2370, 2147483647;
	selp.b32 	%r625, -2147483648, %r2370, %p59;
	shr.u32 	%r626, %r625, %r2249;
	and.b32  	%r627, %r626, %r92;
	shl.b32 	%r628, %r627, 2;
	add.s32 	%r629, %r93, %r628;
	atom.shared.add.u32 	%r630, [%r629], 1;
	setp.eq.s32 	%p60, %r2369, 2147483647;
	selp.b32 	%r631, -2147483648, %r2369, %p60;
	shr.u32 	%r632, %r631, %r2249;
	and.b32  	%r633, %r632, %r92;
	shl.b32 	%r634, %r633, 2;
	add.s32 	%r635, %r93, %r634;
	atom.shared.add.u32 	%r636, [%r635], 1;
	setp.eq.s32 	%p61, %r2368, 2147483647;
	selp.b32 	%r637, -2147483648, %r2368, %p61;
	shr.u32 	%r638, %r637, %r2249;
	and.b32  	%r639, %r638, %r92;
	shl.b32 	%r640, %r639, 2;
	add.s32 	%r641, %r93, %r640;
	atom.shared.add.u32 	%r642, [%r641], 1;
	setp.eq.s32 	%p62, %r2367, 2147483647;
	selp.b32 	%r643, -2147483648, %r2367, %p62;
	shr.u32 	%r644, %r643, %r2249;
	and.b32  	%r645, %r644, %r92;
	shl.b32 	%r646, %r645, 2;
	add.s32 	%r647, %r93, %r646;
	atom.shared.add.u32 	%r648, [%r647], 1;
	bar.sync 	0;
	setp.gt.u32 	%p63, %r1, 255;
	shl.b32 	%r649, %r1, 2;
	add.s32 	%r118, %r524, %r649;
	mov.b32 	%r2329, 0;
	@%p63 bra 	$L__BB11_53;
	ld.shared.u32 	%r651, [%r118];
	mov.b32 	%r652, 0;
	st.shared.u32 	[%r118], %r652;
	ld.shared.u32 	%r653, [%r118+1024];
	st.shared.u32 	[%r118+1024], %r651;
	add.s32 	%r654, %r653, %r651;
	ld.shared.u32 	%r655, [%r118+2048];
	st.shared.u32 	[%r118+2048], %r654;
	add.s32 	%r656, %r655, %r654;
	ld.shared.u32 	%r657, [%r118+3072];
	st.shared.u32 	[%r118+3072], %r656;
	add.s32 	%r658, %r657, %r656;
	ld.shared.u32 	%r659, [%r118+4096];
	st.shared.u32 	[%r118+4096], %r658;
	add.s32 	%r660, %r659, %r658;
	ld.shared.u32 	%r661, [%r118+5120];
	st.shared.u32 	[%r118+5120], %r660;
	add.s32 	%r662, %r661, %r660;
	ld.shared.u32 	%r663, [%r118+6144];
	st.shared.u32 	[%r118+6144], %r662;
	add.s32 	%r664, %r663, %r662;
	ld.shared.u32 	%r665, [%r118+7168];
	st.shared.u32 	[%r118+7168], %r664;
	add.s32 	%r666, %r665, %r664;
	ld.shared.u32 	%r667, [%r118+8192];
	st.shared.u32 	[%r118+8192], %r666;
	add.s32 	%r668, %r667, %r666;
	ld.shared.u32 	%r669, [%r118+9216];
	st.shared.u32 	[%r118+9216], %r668;
	add.s32 	%r670, %r669, %r668;
	ld.shared.u32 	%r671, [%r118+10240];
	st.shared.u32 	[%r118+10240], %r670;
	add.s32 	%r672, %r671, %r670;
	ld.shared.u32 	%r673, [%r118+11264];
	st.shared.u32 	[%r118+11264], %r672;
	add.s32 	%r2329, %r673, %r672;
$L__BB11_53:
	setp.gt.u32 	%p64, %r1, 255;
	shl.b32 	%r674, %r4, 8;
	add.s32 	%r675, %r674, %r1;
	mul.wide.s32 	%rd59, %r675, 4;
	add.s64 	%rd6, %rd2, %rd59;
	@%p64 bra 	$L__BB11_55;
	or.b32  	%r676, %r2329, 1073741824;
	st.volatile.global.u32 	[%rd6], %r676;
$L__BB11_55:
	ld.param.u64 	%rd442, [_ZN3cub18CUB_300001_SM_10006detail10radix_sort29DeviceRadixSortOnesweepKernelINS1_5radix10policy_hubIfiyE10Policy1000ELNS0_9SortOrderE0EfiyiiNS1_21identity_decomposer_tEEEvPT5_SB_PT3_PKSC_PT1_PKSG_PT2_PKSK_T4_iiT6__param_7];
	setp.lt.u32 	%p65, %r1, 256;
	setp.eq.s32 	%p66, %r2329, 6528;
	and.pred  	%p67, %p65, %p66;
	selp.u32 	%r677, 1, 0, %p67;
	{ 
	.reg .pred 	%p1; 
	.reg .pred 	%p2; 
	setp.ne.u32 	%p1, %r677, 0; 
	bar.red.or.pred 	%p2, 0, %p1; 
	selp.u32 	%r678, 1, 0, %p2; 
	}
	setp.eq.s32 	%p68, %r678, 0;
	and.b32  	%r679, %r1, 992;
	and.b32  	%r680, %r1, 31;
	mul.lo.s32 	%r681, %r679, 17;
	or.b32  	%r682, %r681, %r680;
	cvt.u64.u32 	%rd7, %r682;
	add.s64 	%rd61, %rd7, %rd4;
	cvta.to.global.u64 	%rd62, %rd442;
	shl.b64 	%rd63, %rd61, 2;
	add.s64 	%rd8, %rd62, %rd63;
	cvt.u64.u32 	%rd9, %r1;
	@%p68 bra 	$L__BB11_175;
	setp.gt.u32 	%p69, %r1, 255;
	shl.b32 	%r684, %r1, 3;
	add.s32 	%r686, %r524, %r684;
	add.s32 	%r121, %r686, 26112;
	@%p69 bra 	$L__BB11_64;
	ld.param.u64 	%rd436, [_ZN3cub18CUB_300001_SM_10006detail10radix_sort29DeviceRadixSortOnesweepKernelINS1_5radix10policy_hubIfiyE10Policy1000ELNS0_9SortOrderE0EfiyiiNS1_21identity_decomposer_tEEEvPT5_SB_PT3_PKSC_PT1_PKSG_PT2_PKSK_T4_iiT6__param_3];
	cvta.to.global.u64 	%rd64, %rd436;
	shl.b64 	%rd65, %rd9, 3;
	add.s64 	%rd66, %rd64, %rd65;
	ld.global.u64 	%rd67, [%rd66];
	setp.gt.u32 	%p70, %r1, %r117;
	selp.b64 	%rd68, 6528, 0, %p70;
	sub.s64 	%rd455, %rd67, %rd68;
	st.shared.u64 	[%r121], %rd455;
	setp.lt.s32 	%p71, %r4, 1;
	mov.u32 	%r2333, %r2329;
	@%p71 bra 	$L__BB11_63;
	mov.b32 	%r2331, -1;
	mov.u32 	%r2330, %r4;
	mov.u32 	%r2333, %r2329;
$L__BB11_59:
	add.s32 	%r125, %r2330, -1;
	shl.b32 	%r688, %r125, 8;
	add.s32 	%r689, %r688, %r1;
	mul.wide.s32 	%rd69, %r689, 4;
	add.s64 	%rd11, %rd2, %rd69;
$L__BB11_60:
	membar.cta;
	ld.volatile.global.u32 	%r126, [%rd11];
	setp.eq.s32 	%p72, %r126, 0;
	@%p72 bra 	$L__BB11_60;
	and.b32  	%r690, %r126, 1073741823;
	add.s32 	%r2333, %r690, %r2333;
	setp.gt.s32 	%p73, %r126, -1;
	vote.sync.ballot.b32 	%r2331, %p73, %r2331;
	setp.gt.u32 	%p75, %r2330, 1;
	and.pred  	%p76, %p73, %p75;
	mov.u32 	%r2330, %r125;
	@%p76 bra 	$L__BB11_59;
	ld.shared.u64 	%rd455, [%r121];
$L__BB11_63:
	or.b32  	%r691, %r2333, -2147483648;
	st.volatile.global.u32 	[%rd6], %r691;
	sub.s32 	%r694, %r2333, %r2329;
	cvt.s64.s32 	%rd72, %r694;
	add.s64 	%rd73, %rd455, %rd72;
	st.shared.u64 	[%r121], %rd73;
$L__BB11_64:
	ld.param.u32 	%r2235, [_ZN3cub18CUB_300001_SM_10006detail10radix_sort29DeviceRadixSortOnesweepKernelINS1_5radix10policy_hubIfiyE10Policy1000ELNS0_9SortOrderE0EfiyiiNS1_21identity_decomposer_tEEEvPT5_SB_PT3_PKSC_PT1_PKSG_PT2_PKSK_T4_iiT6__param_8];
	ld.param.u64 	%rd432, [_ZN3cub18CUB_300001_SM_10006detail10radix_sort29DeviceRadixSortOnesweepKernelINS1_5radix10policy_hubIfiyE10Policy1000ELNS0_9SortOrderE0EfiyiiNS1_21identity_decomposer_tEEEvPT5_SB_PT3_PKSC_PT1_PKSG_PT2_PKSK_T4_iiT6__param_2];
	setp.gt.u32 	%p77, %r1, 255;
	setp.lt.s32 	%p78, %r5, %r2235;
	setp.eq.s64 	%p79, %rd432, 0;
	or.pred  	%p80, %p79, %p78;
	or.pred  	%p81, %p77, %p80;
	@%p81 bra 	$L__BB11_66;
	ld.param.u64 	%rd433, [_ZN3cub18CUB_300001_SM_10006detail10radix_sort29DeviceRadixSortOnesweepKernelINS1_5radix10policy_hubIfiyE10Policy1000ELNS0_9SortOrderE0EfiyiiNS1_21identity_decomposer_tEEEvPT5_SB_PT3_PKSC_PT1_PKSG_PT2_PKSK_T4_iiT6__param_2];
	ld.shared.u64 	%rd74, [%r121];
	setp.gt.u32 	%p82, %r1, %r117;
	selp.b64 	%rd75, 6528, 0, %p82;
	cvt.s64.s32 	%rd76, %r2329;
	add.s64 	%rd77, %rd75, %rd76;
	add.s64 	%rd78, %rd77, %rd74;
	cvta.to.global.u64 	%rd79, %rd433;
	shl.b64 	%rd80, %rd9, 3;
	add.s64 	%rd81, %rd79, %rd80;
	st.global.u64 	[%rd81], %rd78;
$L__BB11_66:
	ld.param.u32 	%r2236, [_ZN3cub18CUB_300001_SM_10006detail10radix_sort29DeviceRadixSortOnesweepKernelINS1_5radix10policy_hubIfiyE10Policy1000ELNS0_9SortOrderE0EfiyiiNS1_21identity_decomposer_tEEEvPT5_SB_PT3_PKSC_PT1_PKSG_PT2_PKSK_T4_iiT6__param_8];
	setp.gt.s32 	%p83, %r5, %r2236;
	bar.sync 	0;
	shl.b32 	%r695, %r117, 3;
	add.s32 	%r697, %r524, %r695;
	ld.shared.u64 	%rd14, [%r697+26112];
	setp.gt.s32 	%p84, %r2383, -1;
	selp.b32 	%r698, -1, -2147483648, %p84;
	xor.b32  	%r2383, %r698, %r2383;
	setp.gt.s32 	%p85, %r2382, -1;
	selp.b32 	%r699, -1, -2147483648, %p85;
	xor.b32  	%r2382, %r699, %r2382;
	setp.gt.s32 	%p86, %r2381, -1;
	selp.b32 	%r700, -1, -2147483648, %p86;
	xor.b32  	%r2381, %r700, %r2381;
	setp.gt.s32 	%p87, %r2380, -1;
	selp.b32 	%r701, -1, -2147483648, %p87;
	xor.b32  	%r2380, %r701, %r2380;
	setp.gt.s32 	%p88, %r2379, -1;
	selp.b32 	%r702, -1, -2147483648, %p88;
	xor.b32  	%r2379, %r702, %r2379;
	setp.gt.s32 	%p89, %r2378, -1;
	selp.b32 	%r703, -1, -2147483648, %p89;
	xor.b32  	%r2378, %r703, %r2378;
	setp.gt.s32 	%p90, %r2377, -1;
	selp.b32 	%r704, -1, -2147483648, %p90;
	xor.b32  	%r2377, %r704, %r2377;
	setp.gt.s32 	%p91, %r2376, -1;
	selp.b32 	%r705, -1, -2147483648, %p91;
	xor.b32  	%r2376, %r705, %r2376;
	setp.gt.s32 	%p92, %r2375, -1;
	selp.b32 	%r706, -1, -2147483648, %p92;
	xor.b32  	%r2375, %r706, %r2375;
	setp.gt.s32 	%p93, %r2374, -1;
	selp.b32 	%r707, -1, -2147483648, %p93;
	xor.b32  	%r2374, %r707, %r2374;
	setp.gt.s32 	%p94, %r2373, -1;
	selp.b32 	%r708, -1, -2147483648, %p94;
	xor.b32  	%r2373, %r708, %r2373;
	setp.gt.s32 	%p95, %r2372, -1;
	selp.b32 	%r709, -1, -2147483648, %p95;
	xor.b32  	%r2372, %r709, %r2372;
	setp.gt.s32 	%p96, %r2371, -1;
	selp.b32 	%r710, -1, -2147483648, %p96;
	xor.b32  	%r2371, %r710, %r2371;
	setp.gt.s32 	%p97, %r2370, -1;
	selp.b32 	%r711, -1, -2147483648, %p97;
	xor.b32  	%r2370, %r711, %r2370;
	setp.gt.s32 	%p98, %r2369, -1;
	selp.b32 	%r712, -1, -2147483648, %p98;
	xor.b32  	%r2369, %r712, %r2369;
	setp.gt.s32 	%p99, %r2368, -1;
	selp.b32 	%r713, -1, -2147483648, %p99;
	xor.b32  	%r2368, %r713, %r2368;
	setp.gt.s32 	%p100, %r2367, -1;
	selp.b32 	%r714, -1, -2147483648, %p100;
	xor.b32  	%r2367, %r714, %r2367;
	@%p83 bra 	$L__BB11_68;
	add.s64 	%rd82, %rd14, %rd7;
	shl.b64 	%rd83, %rd82, 2;
	add.s64 	%rd84, %rd1, %rd83;
	st.global.u32 	[%rd84], %r2383;
	st.global.u32 	[%rd84+128], %r2382;
	st.global.u32 	[%rd84+256], %r2381;
	st.global.u32 	[%rd84+384], %r2380;
	st.global.u32 	[%rd84+512], %r2379;
	st.global.u32 	[%rd84+640], %r2378;
	st.global.u32 	[%rd84+768], %r2377;
	st.global.u32 	[%rd84+896], %r2376;
	st.global.u32 	[%rd84+1024], %r2375;
	st.global.u32 	[%rd84+1152], %r2374;
	st.global.u32 	[%rd84+1280], %r2373;
	st.global.u32 	[%rd84+1408], %r2372;
	st.global.u32 	[%rd84+1536], %r2371;
	st.global.u32 	[%rd84+1664], %r2370;
	st.global.u32 	[%rd84+1792], %r2369;
	st.global.u32 	[%rd84+1920], %r2368;
	st.global.u32 	[%rd84+2048], %r2367;
	bra.uni 	$L__BB11_102;
$L__BB11_68:
	ld.param.u32 	%r2237, [_ZN3cub18CUB_300001_SM_10006detail10radix_sort29DeviceRadixSortOnesweepKernelINS1_5radix10policy_hubIfiyE10Policy1000ELNS0_9SortOrderE0EfiyiiNS1_21identity_decomposer_tEEEvPT5_SB_PT3_PKSC_PT1_PKSG_PT2_PKSK_T4_iiT6__param_8];
	cvt.u32.u64 	%r715, %rd7;
	mad.lo.s32 	%r147, %r4, -6528, %r2237;
	setp.ge.s32 	%p101, %r715, %r147;
	add.s64 	%rd85, %rd14, %rd7;
	shl.b64 	%rd86, %rd85, 2;
	add.s64 	%rd15, %rd1, %rd86;
	@%p101 bra 	$L__BB11_70;
	st.global.u32 	[%rd15], %r2383;
$L__BB11_70:
	add.s32 	%r717, %r715, 32;
	setp.ge.s32 	%p102, %r717, %r147;
	@%p102 bra 	$L__BB11_72;
	st.global.u32 	[%rd15+128], %r2382;
$L__BB11_72:
	add.s32 	%r719, %r715, 64;
	setp.ge.s32 	%p103, %r719, %r147;
	@%p103 bra 	$L__BB11_74;
	st.global.u32 	[%rd15+256], %r2381;
$L__BB11_74:
	add.s32 	%r721, %r715, 96;
	setp.ge.s32 	%p104, %r721, %r147;
	@%p104 bra 	$L__BB11_76;
	st.global.u32 	[%rd15+384], %r2380;
$L__BB11_76:
	add.s32 	%r723, %r715, 128;
	setp.ge.s32 	%p105, %r723, %r147;
	@%p105 bra 	$L__BB11_78;
	st.global.u32 	[%rd15+512], %r2379;
$L__BB11_78:
	add.s32 	%r725, %r715, 160;
	setp.ge.s32 	%p106, %r725, %r147;
	@%p106 bra 	$L__BB11_80;
	st.global.u32 	[%rd15+640], %r2378;
$L__BB11_80:
	add.s32 	%r727, %r715, 192;
	setp.ge.s32 	%p107, %r727, %r147;
	@%p107 bra 	$L__BB11_82;
	st.global.u32 	[%rd15+768], %r2377;
$L__BB11_82:
	add.s32 	%r729, %r715, 224;
	setp.ge.s32 	%p108, %r729, %r147;
	@%p108 bra 	$L__BB11_84;
	st.global.u32 	[%rd15+896], %r2376;
$L__BB11_84:
	add.s32 	%r731, %r715, 256;
	setp.ge.s32 	%p109, %r731, %r147;
	@%p109 bra 	$L__BB11_86;
	st.global.u32 	[%rd15+1024], %r2375;
$L__BB11_86:
	add.s32 	%r733, %r715, 288;
	setp.ge.s32 	%p110, %r733, %r147;
	@%p110 bra 	$L__BB11_88;
	st.global.u32 	[%rd15+1152], %r2374;
$L__BB11_88:
	add.s32 	%r735, %r715, 320;
	setp.ge.s32 	%p111, %r735, %r147;
	@%p111 bra 	$L__BB11_90;
	st.global.u32 	[%rd15+1280], %r2373;
$L__BB11_90:
	add.s32 	%r737, %r715, 352;
	setp.ge.s32 	%p112, %r737, %r147;
	@%p112 bra 	$L__BB11_92;
	st.global.u32 	[%rd15+1408], %r2372;
$L__BB11_92:
	add.s32 	%r739, %r715, 384;
	setp.ge.s32 	%p113, %r739, %r147;
	@%p113 bra 	$L__BB11_94;
	st.global.u32 	[%rd15+1536], %r2371;
$L__BB11_94:
	add.s32 	%r741, %r715, 416;
	setp.ge.s32 	%p114, %r741, %r147;
	@%p114 bra 	$L__BB11_96;
	st.global.u32 	[%rd15+1664], %r2370;
$L__BB11_96:
	add.s32 	%r743, %r715, 448;
	setp.ge.s32 	%p115, %r743, %r147;
	@%p115 bra 	$L__BB11_98;
	st.global.u32 	[%rd15+1792], %r2369;
$L__BB11_98:
	add.s32 	%r745, %r715, 480;
	setp.ge.s32 	%p116, %r745, %r147;
	@%p116 bra 	$L__BB11_100;
	st.global.u32 	[%rd15+1920], %r2368;
$L__BB11_100:
	add.s32 	%r747, %r715, 512;
	setp.ge.s32 	%p117, %r747, %r147;
	@%p117 bra 	$L__BB11_102;
	st.global.u32 	[%rd15+2048], %r2367;
$L__BB11_102:
	ld.param.u32 	%r2238, [_ZN3cub18CUB_300001_SM_10006detail10radix_sort29DeviceRadixSortOnesweepKernelINS1_5radix10policy_hubIfiyE10Policy1000ELNS0_9SortOrderE0EfiyiiNS1_21identity_decomposer_tEEEvPT5_SB_PT3_PKSC_PT1_PKSG_PT2_PKSK_T4_iiT6__param_8];
	setp.gt.s32 	%p118, %r5, %r2238;
	@%p118 bra 	$L__BB11_104;
	ld.global.u32 	%r2366, [%rd8];
	ld.global.u32 	%r2365, [%rd8+128];
	ld.global.u32 	%r2364, [%rd8+256];
	ld.global.u32 	%r2363, [%rd8+384];
	ld.global.u32 	%r2362, [%rd8+512];
	ld.global.u32 	%r2361, [%rd8+640];
	ld.global.u32 	%r2360, [%rd8+768];
	ld.global.u32 	%r2359, [%rd8+896];
	ld.global.u32 	%r2358, [%rd8+1024];
	ld.global.u32 	%r2357, [%rd8+1152];
	ld.global.u32 	%r2356, [%rd8+1280];
	ld.global.u32 	%r2355, [%rd8+1408];
	ld.global.u32 	%r2354, [%rd8+1536];
	ld.global.u32 	%r2353, [%rd8+1664];
	ld.global.u32 	%r2352, [%rd8+1792];
	ld.global.u32 	%r2351, [%rd8+1920];
	ld.global.u32 	%r2350, [%rd8+2048];
	bra.uni 	$L__BB11_138;
$L__BB11_104:
	ld.param.u32 	%r2239, [_ZN3cub18CUB_300001_SM_10006detail10radix_sort29DeviceRadixSortOnesweepKernelINS1_5radix10policy_hubIfiyE10Policy1000ELNS0_9SortOrderE0EfiyiiNS1_21identity_decomposer_tEEEvPT5_SB_PT3_PKSC_PT1_PKSG_PT2_PKSK_T4_iiT6__param_8];
	cvt.u32.u64 	%r749, %rd7;
	sub.s32 	%r165, %r2239, %r462;
	setp.ge.s32 	%p119, %r749, %r165;
	@%p119 bra 	$L__BB11_106;
	ld.global.u32 	%r2366, [%rd8];
$L__BB11_106:
	add.s32 	%r753, %r749, 32;
	setp.ge.s32 	%p120, %r753, %r165;
	@%p120 bra 	$L__BB11_108;
	ld.global.u32 	%r2365, [%rd8+128];
$L__BB11_108:
	add.s32 	%r756, %r749, 64;
	setp.ge.s32 	%p121, %r756, %r165;
	@%p121 bra 	$L__BB11_110;
	ld.global.u32 	%r2364, [%rd8+256];
$L__BB11_110:
	add.s32 	%r759, %r749, 96;
	setp.ge.s32 	%p122, %r759, %r165;
	@%p122 bra 	$L__BB11_112;
	ld.global.u32 	%r2363, [%rd8+384];
$L__BB11_112:
	add.s32 	%r762, %r749, 128;
	setp.ge.s32 	%p123, %r762, %r165;
	@%p123 bra 	$L__BB11_114;
	ld.global.u32 	%r2362, [%rd8+512];
$L__BB11_114:
	add.s32 	%r765, %r749, 160;
	setp.ge.s32 	%p124, %r765, %r165;
	@%p124 bra 	$L__BB11_116;
	ld.global.u32 	%r2361, [%rd8+640];
$L__BB11_116:
	add.s32 	%r768, %r749, 192;
	setp.ge.s32 	%p125, %r768, %r165;
	@%p125 bra 	$L__BB11_118;
	ld.global.u32 	%r2360, [%rd8+768];
$L__BB11_118:
	add.s32 	%r771, %r749, 224;
	setp.ge.s32 	%p126, %r771, %r165;
	@%p126 bra 	$L__BB11_120;
	ld.global.u32 	%r2359, [%rd8+896];
$L__BB11_120:
	add.s32 	%r774, %r749, 256;
	setp.ge.s32 	%p127, %r774, %r165;
	@%p127 bra 	$L__BB11_122;
	ld.global.u32 	%r2358, [%rd8+1024];
$L__BB11_122:
	add.s32 	%r777, %r749, 288;
	setp.ge.s32 	%p128, %r777, %r165;
	@%p128 bra 	$L__BB11_124;
	ld.global.u32 	%r2357, [%rd8+1152];
$L__BB11_124:
	add.s32 	%r780, %r749, 320;
	setp.ge.s32 	%p129, %r780, %r165;
	@%p129 bra 	$L__BB11_126;
	ld.global.u32 	%r2356, [%rd8+1280];
$L__BB11_126:
	add.s32 	%r783, %r749, 352;
	setp.ge.s32 	%p130, %r783, %r165;
	@%p130 bra 	$L__BB11_128;
	ld.global.u32 	%r2355, [%rd8+1408];
$L__BB11_128:
	add.s32 	%r786, %r749, 384;
	setp.ge.s32 	%p131, %r786, %r165;
	@%p131 bra 	$L__BB11_130;
	ld.global.u32 	%r2354, [%rd8+1536];
$L__BB11_130:
	add.s32 	%r789, %r749, 416;
	setp.ge.s32 	%p132, %r789, %r165;
	@%p132 bra 	$L__BB11_132;
	ld.global.u32 	%r2353, [%rd8+1664];
$L__BB11_132:
	add.s32 	%r792, %r749, 448;
	setp.ge.s32 	%p133, %r792, %r165;
	@%p133 bra 	$L__BB11_134;
	ld.global.u32 	%r2352, [%rd8+1792];
$L__BB11_134:
	add.s32 	%r795, %r749, 480;
	setp.ge.s32 	%p134, %r795, %r165;
	@%p134 bra 	$L__BB11_136;
	ld.global.u32 	%r2351, [%rd8+1920];
$L__BB11_136:
	add.s32 	%r798, %r749, 512;
	setp.ge.s32 	%p135, %r798, %r165;
	@%p135 bra 	$L__BB11_138;
	ld.global.u32 	%r2350, [%rd8+2048];
$L__BB11_138:
	ld.param.u32 	%r2240, [_ZN3cub18CUB_300001_SM_10006detail10radix_sort29DeviceRadixSortOnesweepKernelINS1_5radix10policy_hubIfiyE10Policy1000ELNS0_9SortOrderE0EfiyiiNS1_21identity_decomposer_tEEEvPT5_SB_PT3_PKSC_PT1_PKSG_PT2_PKSK_T4_iiT6__param_8];
	mad.lo.s32 	%r799, %r4, 6528, 6528;
	setp.gt.s32 	%p136, %r799, %r2240;
	@%p136 bra 	$L__BB11_140;
	ld.param.u64 	%rd439, [_ZN3cub18CUB_300001_SM_10006detail10radix_sort29DeviceRadixSortOnesweepKernelINS1_5radix10policy_hubIfiyE10Policy1000ELNS0_9SortOrderE0EfiyiiNS1_21identity_decomposer_tEEEvPT5_SB_PT3_PKSC_PT1_PKSG_PT2_PKSK_T4_iiT6__param_6];
	add.s64 	%rd87, %rd14, %rd7;
	cvta.to.global.u64 	%rd88, %rd439;
	shl.b64 	%rd89, %rd87, 2;
	add.s64 	%rd90, %rd88, %rd89;
	st.global.u32 	[%rd90], %r2366;
	st.global.u32 	[%rd90+128], %r2365;
	st.global.u32 	[%rd90+256], %r2364;
	st.global.u32 	[%rd90+384], %r2363;
	st.global.u32 	[%rd90+512], %r2362;
	st.global.u32 	[%rd90+640], %r2361;
	st.global.u32 	[%rd90+768], %r2360;
	st.global.u32 	[%rd90+896], %r2359;
	st.global.u32 	[%rd90+1024], %r2358;
	st.global.u32 	[%rd90+1152], %r2357;
	st.global.u32 	[%rd90+1280], %r2356;
	st.global.u32 	[%rd90+1408], %r2355;
	st.global.u32 	[%rd90+1536], %r2354;
	st.global.u32 	[%rd90+1664], %r2353;
	st.global.u32 	[%rd90+1792], %r2352;
	st.global.u32 	[%rd90+1920], %r2351;
	st.global.u32 	[%rd90+2048], %r2350;
	bra.uni 	$L__BB11_174;
$L__BB11_140:
	ld.param.u32 	%r2241, [_ZN3cub18CUB_300001_SM_10006detail10radix_sort29DeviceRadixSortOnesweepKernelINS1_5radix10policy_hubIfiyE10Policy1000ELNS0_9SortOrderE0EfiyiiNS1_21identity_decomposer_tEEEvPT5_SB_PT3_PKSC_PT1_PKSG_PT2_PKSK_T4_iiT6__param_8];
	ld.param.u64 	%rd440, [_ZN3cub18CUB_300001_SM_10006detail10radix_sort29DeviceRadixSortOnesweepKernelINS1_5radix10policy_hubIfiyE10Policy1000ELNS0_9SortOrderE0EfiyiiNS1_21identity_decomposer_tEEEvPT5_SB_PT3_PKSC_PT1_PKSG_PT2_PKSK_T4_iiT6__param_6];
	cvt.u32.u64 	%r800, %rd7;
	mad.lo.s32 	%r216, %r4, -6528, %r2241;
	setp.ge.s32 	%p137, %r800, %r216;
	add.s64 	%rd91, %rd14, %rd7;
	cvta.to.global.u64 	%rd92, %rd440;
	shl.b64 	%rd93, %rd91, 2;
	add.s64 	%rd16, %rd92, %rd93;
	@%p137 bra 	$L__BB11_142;
	st.global.u32 	[%rd16], %r2366;
$L__BB11_142:
	add.s32 	%r802, %r800, 32;
	setp.ge.s32 	%p138, %r802, %r216;
	@%p138 bra 	$L__BB11_144;
	st.global.u32 	[%rd16+128], %r2365;
$L__BB11_144:
	add.s32 	%r804, %r800, 64;
	setp.ge.s32 	%p139, %r804, %r216;
	@%p139 bra 	$L__BB11_146;
	st.global.u32 	[%rd16+256], %r2364;
$L__BB11_146:
	add.s32 	%r806, %r800, 96;
	setp.ge.s32 	%p140, %r806, %r216;
	@%p140 bra 	$L__BB11_148;
	st.global.u32 	[%rd16+384], %r2363;
$L__BB11_148:
	add.s32 	%r808, %r800, 128;
	setp.ge.s32 	%p141, %r808, %r216;
	@%p141 bra 	$L__BB11_150;
	st.global.u32 	[%rd16+512], %r2362;
$L__BB11_150:
	add.s32 	%r810, %r800, 160;
	setp.ge.s32 	%p142, %r810, %r216;
	@%p142 bra 	$L__BB11_152;
	st.global.u32 	[%rd16+640], %r2361;
$L__BB11_152:
	add.s32 	%r812, %r800, 192;
	setp.ge.s32 	%p143, %r812, %r216;
	@%p143 bra 	$L__BB11_154;
	st.global.u32 	[%rd16+768], %r2360;
$L__BB11_154:
	add.s32 	%r814, %r800, 224;
	setp.ge.s32 	%p144, %r814, %r216;
	@%p144 bra 	$L__BB11_156;
	st.global.u32 	[%rd16+896], %r2359;
$L__BB11_156:
	add.s32 	%r816, %r800, 256;
	setp.ge.s32 	%p145, %r816, %r216;
	@%p145 bra 	$L__BB11_158;
	st.global.u32 	[%rd16+1024], %r2358;
$L__BB11_158:
	add.s32 	%r818, %r800, 288;
	setp.ge.s32 	%p146, %r818, %r216;
	@%p146 bra 	$L__BB11_160;
	st.global.u32 	[%rd16+1152], %r2357;
$L__BB11_160:
	add.s32 	%r820, %r800, 320;
	setp.ge.s32 	%p147, %r820, %r216;
	@%p147 bra 	$L__BB11_162;
	st.global.u32 	[%rd16+1280], %r2356;
$L__BB11_162:
	add.s32 	%r822, %r800, 352;
	setp.ge.s32 	%p148, %r822, %r216;
	@%p148 bra 	$L__BB11_164;
	st.global.u32 	[%rd16+1408], %r2355;
$L__BB11_164:
	add.s32 	%r824, %r800, 384;
	setp.ge.s32 	%p149, %r824, %r216;
	@%p149 bra 	$L__BB11_166;
	st.global.u32 	[%rd16+1536], %r2354;
$L__BB11_166:
	add.s32 	%r826, %r800, 416;
	setp.ge.s32 	%p150, %r826, %r216;
	@%p150 bra 	$L__BB11_168;
	st.global.u32 	[%rd16+1664], %r2353;
$L__BB11_168:
	add.s32 	%r828, %r800, 448;
	setp.ge.s32 	%p151, %r828, %r216;
	@%p151 bra 	$L__BB11_170;
	st.global.u32 	[%rd16+1792], %r2352;
$L__BB11_170:
	add.s32 	%r830, %r800, 480;
	setp.ge.s32 	%p152, %r830, %r216;
	@%p152 bra 	$L__BB11_172;
	st.global.u32 	[%rd16+1920], %r2351;
$L__BB11_172:
	add.s32 	%r832, %r800, 512;
	setp.ge.s32 	%p153, %r832, %r216;
	@%p153 bra 	$L__BB11_174;
	st.global.u32 	[%rd16+2048], %r2350;
$L__BB11_174:
	// begin inline asm
	exit;
	// end inline asm
$L__BB11_175:
	mul.hi.u32 	%r833, %r1, 357913942;
	add.s32 	%r834, %r833, %r1;
	shl.b32 	%r835, %r834, 2;
	add.s32 	%r837, %r524, %r835;
	add.s32 	%r234, %r837, 13328;
	st.shared.u32 	[%r837+13328], %r2329;
	bar.sync 	0;
	setp.gt.u32 	%p154, %r1, 31;
	@%p154 bra 	$L__BB11_177;
	mad.lo.s32 	%r869, %r1, 52, %r524;
	ld.shared.u32 	%r870, [%r869+13328];
	ld.shared.u32 	%r871, [%r869+13332];
	ld.shared.u32 	%r872, [%r869+13336];
	ld.shared.u32 	%r873, [%r869+13340];
	ld.shared.u32 	%r874, [%r869+13344];
	ld.shared.u32 	%r875, [%r869+13348];
	ld.shared.u32 	%r876, [%r869+13352];
	ld.shared.u32 	%r877, [%r869+13356];
	ld.shared.u32 	%r878, [%r869+13360];
	ld.shared.u32 	%r879, [%r869+13364];
	ld.shared.u32 	%r880, [%r869+13368];
	ld.shared.u32 	%r881, [%r869+13372];
	add.s32 	%r882, %r871, %r870;
	add.s32 	%r883, %r882, %r872;
	add.s32 	%r884, %r883, %r873;
	add.s32 	%r885, %r884, %r874;
	add.s32 	%r886, %r885, %r875;
	add.s32 	%r887, %r886, %r876;
	add.s32 	%r888, %r887, %r877;
	add.s32 	%r889, %r888, %r878;
	add.s32 	%r890, %r889, %r879;
	add.s32 	%r891, %r890, %r880;
	add.s32 	%r842, %r891, %r881;
	mov.b32 	%r840, 1;
	mov.b32 	%r865, 0;
	mov.b32 	%r867, -1;
	// begin inline asm
	{  .reg .s32 r0;  .reg .pred p;  shfl.sync.up.b32 r0|p, %r842, %r840, %r865, %r867;  @p add.s32 r0, r0, %r842;  mov.s32 %r838, r0;}
	// end inline asm
	mov.b32 	%r846, 2;
	// begin inline asm
	{  .reg .s32 r0;  .reg .pred p;  shfl.sync.up.b32 r0|p, %r838, %r846, %r865, %r867;  @p add.s32 r0, r0, %r838;  mov.s32 %r844, r0;}
	// end inline asm
	mov.b32 	%r852, 4;
	// begin inline asm
	{  .reg .s32 r0;  .reg .pred p;  shfl.sync.up.b32 r0|p, %r844, %r852, %r865, %r867;  @p add.s32 r0, r0, %r844;  mov.s32 %r850, r0;}
	// end inline asm
	mov.b32 	%r858, 8;
	// begin inline asm
	{  .reg .s32 r0;  .reg .pred p;  shfl.sync.up.b32 r0|p, %r850, %r858, %r865, %r867;  @p add.s32 r0, r0, %r850;  mov.s32 %r856, r0;}
	// end inline asm
	mov.b32 	%r864, 16;
	// begin inline asm
	{  .reg .s32 r0;  .reg .pred p;  shfl.sync.up.b32 r0|p, %r856, %r864, %r865, %r867;  @p add.s32 r0, r0, %r856;  mov.s32 %r862, r0;}
	// end inline asm
	sub.s32 	%r892, %r862, %r842;
	add.s32 	%r893, %r870, %r892;
	add.s32 	%r894, %r871, %r893;
	add.s32 	%r895, %r872, %r894;
	add.s32 	%r896, %r873, %r895;
	add.s32 	%r897, %r874, %r896;
	add.s32 	%r898, %r875, %r897;
	add.s32 	%r899, %r876, %r898;
	add.s32 	%r900, %r877, %r899;
	add.s32 	%r901, %r878, %r900;
	add.s32 	%r902, %r879, %r901;
	add.s32 	%r903, %r880, %r902;
	st.shared.u32 	[%r869+13328], %r892;
	st.shared.u32 	[%r869+13332], %r893;
	st.shared.u32 	[%r869+13336], %r894;
	st.shared.u32 	[%r869+13340], %r895;
	st.shared.u32 	[%r869+13344], %r896;
	st.shared.u32 	[%r869+13348], %r897;
	st.shared.u32 	[%r869+13352], %r898;
	st.shared.u32 	[%r869+13356], %r899;
	st.shared.u32 	[%r869+13360], %r900;
	st.shared.u32 	[%r869+13364], %r901;
	st.shared.u32 	[%r869+13368], %r902;
	st.shared.u32 	[%r869+13372], %r903;
$L__BB11_177:
	setp.gt.u32 	%p155, %r1, 255;
	bar.sync 	0;
	ld.shared.u32 	%r235, [%r234];
	@%p155 bra 	$L__BB11_179;
	ld.shared.u32 	%r907, [%r118];
	add.s32 	%r908, %r907, %r235;
	st.shared.u32 	[%r118], %r908;
	ld.shared.u32 	%r909, [%r118+1024];
	add.s32 	%r910, %r909, %r235;
	st.shared.u32 	[%r118+1024], %r910;
	ld.shared.u32 	%r911, [%r118+2048];
	add.s32 	%r912, %r911, %r235;
	st.shared.u32 	[%r118+2048], %r912;
	ld.shared.u32 	%r913, [%r118+3072];
	add.s32 	%r914, %r913, %r235;
	st.shared.u32 	[%r118+3072], %r914;
	ld.shared.u32 	%r915, [%r118+4096];
	add.s32 	%r916, %r915, %r235;
	st.shared.u32 	[%r118+4096], %r916;
	ld.shared.u32 	%r917, [%r118+5120];
	add.s32 	%r918, %r917, %r235;
	st.shared.u32 	[%r118+5120], %r918;
	ld.shared.u32 	%r919, [%r118+6144];
	add.s32 	%r920, %r919, %r235;
	st.shared.u32 	[%r118+6144], %r920;
	ld.shared.u32 	%r921, [%r118+7168];
	add.s32 	%r922, %r921, %r235;
	st.shared.u32 	[%r118+7168], %r922;
	ld.shared.u32 	%r923, [%r118+8192];
	add.s32 	%r924, %r923, %r235;
	st.shared.u32 	[%r118+8192], %r924;
	ld.shared.u32 	%r925, [%r118+9216];
	add.s32 	%r926, %r925, %r235;
	st.shared.u32 	[%r118+9216], %r926;
	ld.shared.u32 	%r927, [%r118+10240];
	add.s32 	%r928, %r927, %r235;
	st.shared.u32 	[%r118+10240], %r928;
	ld.shared.u32 	%r929, [%r118+11264];
	add.s32 	%r930, %r929, %r235;
	st.shared.u32 	[%r118+11264], %r930;
$L__BB11_179:
	ld.param.u32 	%r2287, [_ZN3cub18CUB_300001_SM_10006detail10radix_sort29DeviceRadixSortOnesweepKernelINS1_5radix10policy_hubIfiyE10Policy1000ELNS0_9SortOrderE0EfiyiiNS1_21identity_decomposer_tEEEvPT5_SB_PT3_PKSC_PT1_PKSG_PT2_PKSK_T4_iiT6__param_10];
	ld.param.u32 	%r2250, [_ZN3cub18CUB_300001_SM_10006detail10radix_sort29DeviceRadixSortOnesweepKernelINS1_5radix10policy_hubIfiyE10Policy1000ELNS0_9SortOrderE0EfiyiiNS1_21identity_decomposer_tEEEvPT5_SB_PT3_PKSC_PT1_PKSG_PT2_PKSK_T4_iiT6__param_9];
	shl.b32 	%r957, %r1, 5;
	and.b32  	%r958, %r957, 31744;
	add.s32 	%r236, %r524, %r958;
	bar.sync 	0;
	// begin inline asm
	mov.u32 %r931, %lanemask_le;
	// end inline asm
	setp.eq.s32 	%p156, %r2383, 2147483647;
	selp.b32 	%r960, -2147483648, %r2383, %p156;
	shr.u32 	%r961, %r960, %r2250;
	mov.b32 	%r962, -1;
	shl.b32 	%r963, %r962, %r2287;
	not.b32 	%r238, %r963;
	and.b32  	%r954, %r961, %r238;
	mov.b32 	%r934, 1;
	// begin inline asm
	{
    .reg .pred p;
    and.b32 %r932, %r954, %r934;    setp.ne.u32 p, %r932, 0;
    vote.ballot.sync.b32 %r932, p, 0xffffffff;
    @!p not.b32 %r932, %r932;
}

	// end inline asm
	mov.b32 	%r937, 2;
	// begin inline asm
	{
    .reg .pred p;
    and.b32 %r935, %r954, %r937;    setp.ne.u32 p, %r935, 0;
    vote.ballot.sync.b32 %r935, p, 0xffffffff;
    @!p not.b32 %r935, %r935;
}

	// end inline asm
	and.b32  	%r964, %r935, %r932;
	mov.b32 	%r940, 4;
	// begin inline asm
	{
    .reg .pred p;
    and.b32 %r938, %r954, %r940;    setp.ne.u32 p, %r938, 0;
    vote.ballot.sync.b32 %r938, p, 0xffffffff;
    @!p not.b32 %r938, %r938;
}

	// end inline asm
	and.b32  	%r965, %r938, %r964;
	mov.b32 	%r943, 8;
	// begin inline asm
	{
    .reg .pred p;
    and.b32 %r941, %r954, %r943;    setp.ne.u32 p, %r941, 0;
    vote.ballot.sync.b32 %r941, p, 0xffffffff;
    @!p not.b32 %r941, %r941;
}

	// end inline asm
	and.b32  	%r966, %r941, %r965;
	mov.b32 	%r946, 16;
	// begin inline asm
	{
    .reg .pred p;
    and.b32 %r944, %r954, %r946;    setp.ne.u32 p, %r944, 0;
    vote.ballot.sync.b32 %r944, p, 0xffffffff;
    @!p not.b32 %r944, %r944;
}

	// end inline asm
	and.b32  	%r967, %r944, %r966;
	mov.b32 	%r949, 32;
	// begin inline asm
	{
    .reg .pred p;
    and.b32 %r947, %r954, %r949;    setp.ne.u32 p, %r947, 0;
    vote.ballot.sync.b32 %r947, p, 0xffffffff;
    @!p not.b32 %r947, %r947;
}

	// end inline asm
	and.b32  	%r968, %r947, %r967;
	mov.b32 	%r952, 64;
	// begin inline asm
	{
    .reg .pred p;
    and.b32 %r950, %r954, %r952;    setp.ne.u32 p, %r950, 0;
    vote.ballot.sync.b32 %r950, p, 0xffffffff;
    @!p not.b32 %r950, %r950;
}

	// end inline asm
	and.b32  	%r969, %r950, %r968;
	mov.b32 	%r955, 128;
	// begin inline asm
	{
    .reg .pred p;
    and.b32 %r953, %r954, %r955;    setp.ne.u32 p, %r953, 0;
    vote.ballot.sync.b32 %r953, p, 0xffffffff;
    @!p not.b32 %r953, %r953;
}

	// end inline asm
	and.b32  	%r970, %r953, %r969;
	clz.b32 	%r971, %r970;
	sub.s32 	%r240, 31, %r971;
	and.b32  	%r972, %r931, %r970;
	popc.b32 	%r241, %r972;
	setp.ne.s32 	%p157, %r460, %r240;
	mov.b32 	%r2384, 0;
	@%p157 bra 	$L__BB11_181;
	shl.b32 	%r973, %r954, 2;
	add.s32 	%r974, %r236, %r973;
	atom.shared.add.u32 	%r2384, [%r974], %r241;
$L__BB11_181:
	ld.param.u32 	%r2251, [_ZN3cub18CUB_300001_SM_10006detail10radix_sort29DeviceRadixSortOnesweepKernelINS1_5radix10policy_hubIfiyE10Policy1000ELNS0_9SortOrderE0EfiyiiNS1_21identity_decomposer_tEEEvPT5_SB_PT3_PKSC_PT1_PKSG_PT2_PKSK_T4_iiT6__param_9];
	shfl.sync.idx.b32	%r1000|%p158, %r2384, %r240, 31, -1;
	add.s32 	%r244, %r241, %r1000;
	setp.eq.s32 	%p159, %r2382, 2147483647;
	selp.b32 	%r1001, -2147483648, %r2382, %p159;
	shr.u32 	%r1002, %r1001, %r2251;
	and.b32  	%r997, %r1002, %r238;
	mov.b32 	%r977, 1;
	// begin inline asm
	{
    .reg .pred p;
    and.b32 %r975, %r997, %r977;    setp.ne.u32 p, %r975, 0;
    vote.ballot.sync.b32 %r975, p, 0xffffffff;
    @!p not.b32 %r975, %r975;
}

	// end inline asm
	mov.b32 	%r980, 2;
	// begin inline asm
	{
    .reg .pred p;
    and.b32 %r978, %r997, %r980;    setp.ne.u32 p, %r978, 0;
    vote.ballot.sync.b32 %r978, p, 0xffffffff;
    @!p not.b32 %r978, %r978;
}

	// end inline asm
	and.b32  	%r1003, %r978, %r975;
	mov.b32 	%r983, 4;
	// begin inline asm
	{
    .reg .pred p;
    and.b32 %r981, %r997, %r983;    setp.ne.u32 p, %r981, 0;
    vote.ballot.sync.b32 %r981, p, 0xffffffff;
    @!p not.b32 %r981, %r981;
}

	// end inline asm
	and.b32  	%r1004, %r981, %r1003;
	mov.b32 	%r986, 8;
	// begin inline asm
	{
    .reg .pred p;
    and.b32 %r984, %r997, %r986;    setp.ne.u32 p, %r984, 0;
    vote.ballot.sync.b32 %r984, p, 0xffffffff;
    @!p not.b32 %r984, %r984;
}

	// end inline asm
	and.b32  	%r1005, %r984, %r1004;
	mov.b32 	%r989, 16;
	// begin inline asm
	{
    .reg .pred p;
    and.b32 %r987, %r997, %r989;    setp.ne.u32 p, %r987, 0;
    vote.ballot.sync.b32 %r987, p, 0xffffffff;
    @!p not.b32 %r987, %r987;
}

	// end inline asm
	and.b32  	%r1006, %r987, %r1005;
	mov.b32 	%r992, 32;
	// begin inline asm
	{
    .reg .pred p;
    and.b32 %r990, %r997, %r992;    setp.ne.u32 p, %r990, 0;
    vote.ballot.sync.b32 %r990, p, 0xffffffff;
    @!p not.b32 %r990, %r990;
}

	// end inline asm
	and.b32  	%r1007, %r990, %r1006;
	mov.b32 	%r995, 64;
	// begin inline asm
	{
    .reg .pred p;
    and.b32 %r993, %r997, %r995;    setp.ne.u32 p, %r993, 0;
    vote.ballot.sync.b32 %r993, p, 0xffffffff;
    @!p not.b32 %r993, %r993;
}

	// end inline asm
	and.b32  	%r1008, %r993, %r1007;
	mov.b32 	%r998, 128;
	// begin inline asm
	{
    .reg .pred p;
    and.b32 %r996, %r997, %r998;    setp.ne.u32 p, %r996, 0;
    vote.ballot.sync.b32 %r996, p, 0xffffffff;
    @!p not.b32 %r996, %r996;
}

	// end inline asm
	and.b32  	%r1009, %r996, %r1008;
	clz.b32 	%r1010, %r1009;
	sub.s32 	%r246, 31, %r1010;
	and.b32  	%r1011, %r931, %r1009;
	popc.b32 	%r247, %r1011;
	setp.ne.s32 	%p160, %r460, %r246;
	mov.b32 	%r2385, 0;
	@%p160 bra 	$L__BB11_183;
	shl.b32 	%r1012, %r997, 2;
	add.s32 	%r1013, %r236, %r1012;
	atom.shared.add.u32 	%r2385, [%r1013], %r247;
$L__BB11_183:
	ld.param.u32 	%r2252, [_ZN3cub18CUB_300001_SM_10006detail10radix_sort29DeviceRadixSortOnesweepKernelINS1_5radix10policy_hubIfiyE10Policy1000ELNS0_9SortOrderE0EfiyiiNS1_21identity_decomposer_tEEEvPT5_SB_PT3_PKSC_PT1_PKSG_PT2_PKSK_T4_iiT6__param_9];
	shfl.sync.idx.b32	%r1039|%p161, %r2385, %r246, 31, -1;
	add.s32 	%r250, %r247, %r1039;
	setp.eq.s32 	%p162, %r2381, 2147483647;
	selp.b32 	%r1040, -2147483648, %r2381, %p162;
	shr.u32 	%r1041, %r1040, %r2252;
	and.b32  	%r1036, %r1041, %r238;
	mov.b32 	%r1016, 1;
	// begin inline asm
	{
    .reg .pred p;
    and.b32 %r1014, %r1036, %r1016;    setp.ne.u32 p, %r1014, 0;
    vote.ballot.sync.b32 %r1014, p, 0xffffffff;
    @!p not.b32 %r1014, %r1014;
}

	// end inline asm
	mov.b32 	%r1019, 2;
	// begin inline asm
	{
    .reg .pred p;
    and.b32 %r1017, %r1036, %r1019;    setp.ne.u32 p, %r1017, 0;
    vote.ballot.sync.b32 %r1017, p, 0xffffffff;
    @!p not.b32 %r1017, %r1017;
}

	// end inline asm
	and.b32  	%r1042, %r1017, %r1014;
	mov.b32 	%r1022, 4;
	// begin inline asm
	{
    .reg .pred p;
    and.b32 %r1020, %r1036, %r1022;    setp.ne.u32 p, %r1020, 0;
    vote.ballot.sync.b32 %r1020, p, 0xffffffff;
    @!p not.b32 %r1020, %r1020;
}

	// end inline asm
	and.b32  	%r1043, %r1020, %r1042;
	mov.b32 	%r1025, 8;
	// begin inline asm
	{
    .reg .pred p;
    and.b32 %r1023, %r1036, %r1025;    setp.ne.u32 p, %r1023, 0;
    vote.ballot.sync.b32 %r1023, p, 0xffffffff;
    @!p not.b32 %r1023, %r1023;
}

	// end inline asm
	and.b32  	%r1044, %r1023, %r1043;
	mov.b32 	%r1028, 16;
	// begin inline asm
	{
    .reg .pred p;
    and.b32 %r1026, %r1036, %r1028;    setp.ne.u32 p, %r1026, 0;
    vote.ballot.sync.b32 %r1026, p, 0xffffffff;
    @!p not.b32 %r1026, %r1026;
}

	// end inline asm
	and.b32  	%r1045, %r1026, %r1044;
	mov.b32 	%r1031, 32;
	// begin inline asm
	{
    .reg .pred p;
    and.b32 %r1029, %r1036, %r1031;    setp.ne.u32 p, %r1029, 0;
    vote.ballot.sync.b32 %r1029, p, 0xffffffff;
    @!p not.b32 %r1029, %r1029;
}

	// end inline asm
	and.b32  	%r1046, %r1029, %r1045;
	mov.b32 	%r1034, 64;
	// begin inline asm
	{
    .reg .pred p;
    and.b32 %r1032, %r1036, %r1034;    setp.ne.u32 p, %r1032, 0;
    vote.ballot.sync.b32 %r1032, p, 0xffffffff;
    @!p not.b32 %r1032, %r1032;
}

	// end inline asm
	and.b32  	%r1047, %r1032, %r1046;
	mov.b32 	%r1037, 128;
	// begin inline asm
	{
    .reg .pred p;
    and.b32 %r1035, %r1036, %r1037;    setp.ne.u32 p, %r1035, 0;
    vote.ballot.sync.b32 %r1035, p, 0xffffffff;
    @!p not.b32 %r1035, %r1035;
}

	// end inline asm
	and.b32  	%r1048, %r1035, %r1047;
	clz.b32 	%r1049, %r1048;
	sub.s32 	%r252, 31, %r1049;
	and.b32  	%r1050, %r931, %r1048;
	popc.b32 	%r253, %r1050;
	setp.ne.s32 	%p163, %r460, %r252;
	mov.b32 	%r2386, 0;
	@%p163 bra 	$L__BB11_185;
	shl.b32 	%r1051, %r1036, 2;
	add.s32 	%r1052, %r236, %r1051;
	atom.shared.add.u32 	%r2386, [%r1052], %r253;
$L__BB11_185:
	ld.param.u32 	%r2253, [_ZN3cub18CUB_300001_SM_10006detail10radix_sort29DeviceRadixSortOnesweepKernelINS1_5radix10policy_hubIfiyE10Policy1000ELNS0_9SortOrderE0EfiyiiNS1_21identity_decomposer_tEEEvPT5_SB_PT3_PKSC_PT1_PKSG_PT2_PKSK_T4_iiT6__param_9];
	shfl.sync.idx.b32	%r1078|%p164, %r2386, %r252, 31, -1;
	add.s32 	%r256, %r253, %r1078;
	setp.eq.s32 	%p165, %r2380, 2147483647;
	selp.b32 	%r1079, -2147483648, %r2380, %p165;
	shr.u32 	%r1080, %r1079, %r2253;
	and.b32  	%r1075, %r1080, %r238;
	mov.b32 	%r1055, 1;
	// begin inline asm
	{
    .reg .pred p;
    and.b32 %r1053, %r1075, %r1055;    setp.ne.u32 p, %r1053, 0;
    vote.ballot.sync.b32 %r1053, p, 0xffffffff;
    @!p not.b32 %r1053, %r1053;
}

	// end inline asm
	mov.b32 	%r1058, 2;
	// begin inline asm
	{
    .reg .pred p;
    and.b32 %r1056, %r1075, %r1058;    setp.ne.u32 p, %r1056, 0;
    vote.ballot.sync.b32 %r1056, p, 0xffffffff;
    @!p not.b32 %r1056, %r1056;
}

	// end inline asm
	and.b32  	%r1081, %r1056, %r1053;
	mov.b32 	%r1061, 4;
	// begin inline asm
	{
    .reg .pred p;
    and.b32 %r1059, %r1075, %r1061;    setp.ne.u32 p, %r1059, 0;
    vote.ballot.sync.b32 %r1059, p, 0xffffffff;
    @!p not.b32 %r1059, %r1059;
}

	// end inline asm
	and.b32  	%r1082, %r1059, %r1081;
	mov.b32 	%r1064, 8;
	// begin inline asm
	{
    .reg .pred p;
    and.b32 %r1062, %r1075, %r1064;    setp.ne.u32 p, %r1062, 0;
    vote.ballot.sync.b32 %r1062, p, 0xffffffff;
    @!p not.b32 %r1062, %r1062;
}

	// end inline asm
	and.b32  	%r1083, %r1062, %r1082;
	mov.b32 	%r1067, 16;
	// begin inline asm
	{
    .reg .pred p;
    and.b32 %r1065, %r1075, %r1067;    setp.ne.u32 p, %r1065, 0;
    vote.ballot.sync.b32 %r1065, p, 0xffffffff;
    @!p not.b32 %r1065, %r1065;
}

	// end inline asm
	and.b32  	%r1084, %r1065, %r1083;
	mov.b32 	%r1070, 32;
	// begin inline asm
	{
    .reg .pred p;
    and.b32 %r1068, %r1075, %r1070;    setp.ne.u32 p, %r1068, 0;
    vote.ballot.sync.b32 %r1068, p, 0xffffffff;
    @!p not.b32 %r1068, %r1068;
}

	// end inline asm
	and.b32  	%r1085, %r1068, %r1084;
	mov.b32 	%r1073, 64;
	// begin inline asm
	{
    .reg .pred p;
    and.b32 %r1071, %r1075, %r1073;    setp.ne.u32 p, %r1071, 0;
    vote.ballot.sync.b32 %r1071, p, 0xffffffff;
    @!p not.b32 %r1071, %r1071;
}

	// end inline asm
	and.b32  	%r1086, %r1071, %r1085;
	mov.b32 	%r1076, 128;
	// begin inline asm
	{
    .reg .pred p;
    and.b32 %r1074, %r1075, %r1076;    setp.ne.u32 p, %r1074, 0;
    vote.ballot.sync.b32 %r1074, p, 0xffffffff;
    @!p not.b32 %r1074, %r1074;
}

	// end inline asm
	and.b32  	%r1087, %r1074, %r1086;
	clz.b32 	%r1088, %r1087;
	sub.s32 	%r258, 31, %r1088;
	and.b32  	%r1089, %r931, %r1087;
	popc.b32 	%r259, %r1089;
	setp.ne.s32 	%p166, %r460, %r258;
	mov.b32 	%r2387, 0;
	@%p166 bra 	$L__BB11_187;
	shl.b32 	%r1090, %r1075, 2;
	add.s32 	%r1091, %r236, %r1090;
	atom.shared.add.u32 	%r2387, [%r1091], %r259;
$L__BB11_187:
	ld.param.u32 	%r2254, [_ZN3cub18CUB_300001_SM_10006detail10radix_sort29DeviceRadixSortOnesweepKernelINS1_5radix10policy_hubIfiyE10Policy1000ELNS0_9SortOrderE0EfiyiiNS1_21identity_decomposer_tEEEvPT5_SB_PT3_PKSC_PT1_PKSG_PT2_PKSK_T4_iiT6__param_9];
	shfl.sync.idx.b32	%r1117|%p167, %r2387, %r258, 31, -1;
	add.s32 	%r262, %r259, %r1117;
	setp.eq.s32 	%p168, %r2379, 2147483647;
	selp.b32 	%r1118, -2147483648, %r2379, %p168;
	shr.u32 	%r1119, %r1118, %r2254;
	and.b32  	%r1114, %r1119, %r238;
	mov.b32 	%r1094, 1;
	// begin inline asm
	{
    .reg .pred p;
    and.b32 %r1092, %r1114, %r1094;    setp.ne.u32 p, %r1092, 0;
    vote.ballot.sync.b32 %r1092, p, 0xffffffff;
    @!p not.b32 %r1092, %r1092;
}

	// end inline asm
	mov.b32 	%r1097, 2;
	// begin inline asm
	{
    .reg .pred p;
    and.b32 %r1095, %r1114, %r1097;    setp.ne.u32 p, %r1095, 0;
    vote.ballot.sync.b32 %r1095, p, 0xffffffff;
    @!p not.b32 %r1095, %r1095;
}

	// end inline asm
	and.b32  	%r1120, %r1095, %r1092;
	mov.b32 	%r1100, 4;
	// begin inline asm
	{
    .reg .pred p;
    and.b32 %r1098, %r1114, %r1100;    setp.ne.u32 p, %r1098, 0;
    vote.ballot.sync.b32 %r1098, p, 0xffffffff;
    @!p not.b32 %r1098, %r1098;
}

	// end inline asm
	and.b32  	%r1121, %r1098, %r1120;
	mov.b32 	%r1103, 8;
	// begin inline asm
	{
    .reg .pred p;
    and.b32 %r1101, %r1114, %r1103;    setp.ne.u32 p, %r1101, 0;
    vote.ballot.sync.b32 %r1101, p, 0xffffffff;
    @!p not.b32 %r1101, %r1101;
}

	// end inline asm
	and.b32  	%r1122, %r1101, %r1121;
	mov.b32 	%r1106, 16;
	// begin inline asm
	{
    .reg .pred p;
    and.b32 %r1104, %r1114, %r1106;    setp.ne.u32 p, %r1104, 0;
    vote.ballot.sync.b32 %r1104, p, 0xffffffff;
    @!p not.b32 %r1104, %r1104;
}

	// end inline asm
	and.b32  	%r1123, %r1104, %r1122;
	mov.b32 	%r1109, 32;
	// begin inline asm
	{
    .reg .pred p;
    and.b32 %r1107, %r1114, %r1109;    setp.ne.u32 p, %r1107, 0;
    vote.ballot.sync.b32 %r1107, p, 0xffffffff;
    @!p not.b32 %r1107, %r1107;
}

	// end inline asm
	and.b32  	%r1124, %r1107, %r1123;
	mov.b32 	%r1112, 64;
	// begin inline asm
	{
    .reg .pred p;
    and.b32 %r1110, %r1114, %r1112;    setp.ne.u32 p, %r1110, 0;
    vote.ballot.sync.b32 %r1110, p, 0xffffffff;
    @!p not.b32 %r1110, %r1110;
}

	// end inline asm
	and.b32  	%r1125, %r1110, %r1124;
	mov.b32 	%r1115, 128;
	// begin inline asm
	{
    .reg .pred p;
    and.b32 %r1113, %r1114, %r1115;    setp.ne.u32 p, %r1113, 0;
    vote.ballot.sync.b32 %r1113, p, 0xffffffff;
    @!p not.b32 %r1113, %r1113;
}

	// end inline asm
	and.b32  	%r1126, %r1113, %r1125;
	clz.b32 	%r1127, %r1126;
	sub.s32 	%r264, 31, %r1127;
	and.b32  	%r1128, %r931, %r1126;
	popc.b32 	%r265, %r1128;
	setp.ne.s32 	%p169, %r460, %r264;
	mov.b32 	%r2388, 0;
	@%p169 bra 	$L__BB11_189;
	shl.b32 	%r1129, %r1114, 2;
	add.s32 	%r1130, %r236, %r1129;
	atom.shared.add.u32 	%r2388, [%r1130], %r265;
$L__BB11_189:
	ld.param.u32 	%r2255, [_ZN3cub18CUB_300001_SM_10006detail10radix_sort29DeviceRadixSortOnesweepKernelINS1_5radix10policy_hubIfiyE10Policy1000ELNS0_9SortOrderE0EfiyiiNS1_21identity_decomposer_tEEEvPT5_SB_PT3_PKSC_PT1_PKSG_PT2_PKSK_T4_iiT6__param_9];
	shfl.sync.idx.b32	%r1156|%p170, %r2388, %r264, 31, -1;
	add.s32 	%r268, %r265, %r1156;
	setp.eq.s32 	%p171, %r2378, 2147483647;
	selp.b32 	%r1157, -2147483648, %r2378, %p171;
	shr.u32 	%r1158, %r1157, %r2255;
	and.b32  	%r1153, %r1158, %r238;
	mov.b32 	%r1133, 1;
	// begin inline asm
	{
    .reg .pred p;
    and.b32 %r1131, %r1153, %r1133;    setp.ne.u32 p, %r1131, 0;
    vote.ballot.sync.b32 %r1131, p, 0xffffffff;
    @!p not.b32 %r1131, %r1131;
}

	// end inline asm
	mov.b32 	%r1136, 2;
	// begin inline asm
	{
    .reg .pred p;
    and.b32 %r1134, %r1153, %r1136;    setp.ne.u32 p, %r1134, 0;
    vote.ballot.sync.b32 %r1134, p, 0xffffffff;
    @!p not.b32 %r1134, %r1134;
}

	// end inline asm
	and.b32  	%r1159, %r1134, %r1131;
	mov.b32 	%r1139, 4;
	// begin inline asm
	{
    .reg .pred p;
    and.b32 %r1137, %r1153, %r1139;    setp.ne.u32 p, %r1137, 0;
    vote.ballot.sync.b32 %r1137, p, 0xffffffff;
    @!p not.b32 %r1137, %r1137;
}

	// end inline asm
	and.b32  	%r1160, %r1137, %r1159;
	mov.b32 	%r1142, 8;
	// begin inline asm
	{
    .reg .pred p;
    and.b32 %r1140, %r1153, %r1142;    setp.ne.u32 p, %r1140, 0;
    vote.ballot.sync.b32 %r1140, p, 0xffffffff;
    @!p not.b32 %r1140, %r1140;
}

	// end inline asm
	and.b32  	%r1161, %r1140, %r1160;
	mov.b32 	%r1145, 16;
	// begin inline asm
	{
    .reg .pred p;
    and.b32 %r1143, %r1153, %r1145;    setp.ne.u32 p, %r1143, 0;
    vote.ballot.sync.b32 %r1143, p, 0xffffffff;
    @!p not.b32 %r1143, %r1143;
}

	// end inline asm
	and.b32  	%r1162, %r1143, %r1161;
	mov.b32 	%r1148, 32;
	// begin inline asm
	{
    .reg .pred p;
    and.b32 %r1146, %r1153, %r1148;    setp.ne.u32 p, %r1146, 0;
    vote.ballot.sync.b32 %r1146, p, 0xffffffff;
    @!p not.b32 %r1146, %r1146;
}

	// end inline asm
	and.b32  	%r1163, %r1146, %r1162;
	mov.b32 	%r1151, 64;
	// begin inline asm
	{
    .reg .pred p;
    and.b32 %r1149, %r1153, %r1151;    setp.ne.u32 p, %r1149, 0;
    vote.ballot.sync.b32 %r1149, p, 0xffffffff;
    @!p not.b32 %r1149, %r1149;
}

	// end inline asm
	and.b32  	%r1164, %r1149, %r1163;
	mov.b32 	%r1154, 128;
	// begin inline asm
	{
    .reg .pred p;
    and.b32 %r1152, %r1153, %r1154;    setp.ne.u32 p, %r1152, 0;
    vote.ballot.sync.b32 %r1152, p, 0xffffffff;
    @!p not.b32 %r1152, %r1152;
}

	// end inline asm
	and.b32  	%r1165, %r1152, %r1164;
	clz.b32 	%r1166, %r1165;
	sub.s32 	%r270, 31, %r1166;
	and.b32  	%r1167, %r931, %r1165;
	popc.b32 	%r271, %r1167;
	setp.ne.s32 	%p172, %r460, %r270;
	mov.b32 	%r2389, 0;
	@%p172 bra 	$L__BB11_191;
	shl.b32 	%r1168, %r1153, 2;
	add.s32 	%r1169, %r236, %r1168;
	atom.shared.add.u32 	%r2389, [%r1169], %r271;
$L__BB11_191:
	ld.param.u32 	%r2256, [_ZN3cub18CUB_300001_SM_10006detail10radix_sort29DeviceRadixSortOnesweepKernelINS1_5radix10policy_hubIfiyE10Policy1000ELNS0_9SortOrderE0EfiyiiNS1_21identity_decomposer_tEEEvPT5_SB_PT3_PKSC_PT1_PKSG_PT2_PKSK_T4_iiT6__param_9];
	shfl.sync.idx.b32	%r1195|%p173, %r2389, %r270, 31, -1;
	add.s32 	%r274, %r271, %r1195;
	setp.eq.s32 	%p174, %r2377, 2147483647;
	selp.b32 	%r1196, -2147483648, %r2377, %p174;
	shr.u32 	%r1197, %r1196, %r2256;
	and.b32  	%r1192, %r1197, %r238;
	mov.b32 	%r1172, 1;
	// begin inline asm
	{
    .reg .pred p;
    and.b32 %r1170, %r1192, %r1172;    setp.ne.u32 p, %r1170, 0;
    vote.ballot.sync.b32 %r1170, p, 0xffffffff;
    @!p not.b32 %r1170, %r1170;
}

	// end inline asm
	mov.b32 	%r1175, 2;
	// begin inline asm
	{
    .reg .pred p;
    and.b32 %r1173, %r1192, %r1175;    setp.ne.u32 p, %r1173, 0;
    vote.ballot.sync.b32 %r1173, p, 0xffffffff;
    @!p not.b32 %r1173, %r1173;
}

	// end inline asm
	and.b32  	%r1198, %r1173, %r1170;
	mov.b32 	%r1178, 4;
	// begin inline asm
	{
    .reg .pred p;
    and.b32 %r1176, %r1192, %r1178;    setp.ne.u32 p, %r1176, 0;
    vote.ballot.sync.b32 %r1176, p, 0xffffffff;
    @!p not.b32 %r1176, %r1176;
}

	// end inline asm
	and.b32  	%r1199, %r1176, %r1198;
	mov.b32 	%r1181, 8;
	// begin inline asm
	{
    .reg .pred p;
    and.b32 %r1179, %r1192, %r1181;    setp.ne.u32 p, %r1179, 0;
    vote.ballot.sync.b32 %r1179, p, 0xffffffff;
    @!p not.b32 %r1179, %r1179;
}

	// end inline asm
	and.b32  	%r1200, %r1179, %r1199;
	mov.b32 	%r1184, 16;
	// begin inline asm
	{
    .reg .pred p;
    and.b32 %r1182, %r1192, %r1184;    setp.ne.u32 p, %r1182, 0;
    vote.ballot.sync.b32 %r1182, p, 0xffffffff;
    @!p not.b32 %r1182, %r1182;
}

	// end inline asm
	and.b32  	%r1201, %r1182, %r1200;
	mov.b32 	%r1187, 32;
	// begin inline asm
	{
    .reg .pred p;
    and.b32 %r1185, %r1192, %r1187;    setp.ne.u32 p, %r1185, 0;
    vote.ballot.sync.b32 %r1185, p, 0xffffffff;
    @!p not.b32 %r1185, %r1185;
}

	// end inline asm
	and.b32  	%r1202, %r1185, %r1201;
	mov.b32 	%r1190, 64;
	// begin inline asm
	{
    .reg .pred p;
    and.b32 %r1188, %r1192, %r1190;    setp.ne.u32 p, %r1188, 0;
    vote.ballot.sync.b32 %r1188, p, 0xffffffff;
    @!p not.b32 %r1188, %r1188;
}

	// end inline asm
	and.b32  	%r1203, %r1188, %r1202;
	mov.b32 	%r1193, 128;
	// begin inline asm
	{
    .reg .pred p;
    and.b32 %r1191, %r1192, %r1193;    setp.ne.u32 p, %r1191, 0;
    vote.ballot.sync.b32 %r1191, p, 0xffffffff;
    @!p not.b32 %r1191, %r1191;
}

	// end inline asm
	and.b32  	%r1204, %r1191, %r1203;
	clz.b32 	%r1205, %r1204;
	sub.s32 	%r276, 31, %r1205;
	and.b32  	%r1206, %r931, %r1204;
	popc.b32 	%r277, %r1206;
	setp.ne.s32 	%p175, %r460, %r276;
	mov.b32 	%r2390, 0;
	@%p175 bra 	$L__BB11_193;
	shl.b32 	%r1207, %r1192, 2;
	add.s32 	%r1208, %r236, %r1207;
	atom.shared.add.u32 	%r2390, [%r1208], %r277;
$L__BB11_193:
	ld.param.u32 	%r2257, [_ZN3cub18CUB_300001_SM_10006detail10radix_sort29DeviceRadixSortOnesweepKernelINS1_5radix10policy_hubIfiyE10Policy1000ELNS0_9SortOrderE0EfiyiiNS1_21identity_decomposer_tEEEvPT5_SB_PT3_PKSC_PT1_PKSG_PT2_PKSK_T4_iiT6__param_9];
	shfl.sync.idx.b32	%r1234|%p176, %r2390, %r276, 31, -1;
	add.s32 	%r280, %r277, %r1234;
	setp.eq.s32 	%p177, %r2376, 2147483647;
	selp.b32 	%r1235, -2147483648, %r2376, %p177;
	shr.u32 	%r1236, %r1235, %r2257;
	and.b32  	%r1231, %r1236, %r238;
	mov.b32 	%r1211, 1;
	// begin inline asm
	{
    .reg .pred p;
    and.b32 %r1209, %r1231, %r1211;    setp.ne.u32 p, %r1209, 0;
    vote.ballot.sync.b32 %r1209, p, 0xffffffff;
    @!p not.b32 %r1209, %r1209;
}

	// end inline asm
	mov.b32 	%r1214, 2;
	// begin inline asm
	{
    .reg .pred p;
    and.b32 %r1212, %r1231, %r1214;    setp.ne.u32 p, %r1212, 0;
    vote.ballot.sync.b32 %r1212, p, 0xffffffff;
    @!p not.b32 %r1212, %r1212;
}

	// end inline asm
	and.b32  	%r1237, %r1212, %r1209;
	mov.b32 	%r1217, 4;
	// begin inline asm
	{
    .reg .pred p;
    and.b32 %r1215, %r1231, %r1217;    setp.ne.u32 p, %r1215, 0;
    vote.ballot.sync.b32 %r1215, p, 0xffffffff;
    @!p not.b32 %r1215, %r1215;
}

	// end inline asm
	and.b32  	%r1238, %r1215, %r1237;
	mov.b32 	%r1220, 8;
	// begin inline asm
	{
    .reg .pred p;
    and.b32 %r1218, %r1231, %r1220;    setp.ne.u32 p, %r1218, 0;
    vote.ballot.sync.b32 %r1218, p, 0xffffffff;
    @!p not.b32 %r1218, %r1218;
}

	// end inline asm
	and.b32  	%r1239, %r1218, %r1238;
	mov.b32 	%r1223, 16;
	// begin inline asm
	{
    .reg .pred p;
    and.b32 %r1221, %r1231, %r1223;    setp.ne.u32 p, %r1221, 0;
    vote.ballot.sync.b32 %r1221, p, 0xffffffff;
    @!p not.b32 %r1221, %r1221;
}

	// end inline asm
	and.b32  	%r1240, %r1221, %r1239;
	mov.b32 	%r1226, 32;
	// begin inline asm
	{
    .reg .pred p;
    and.b32 %r1224, %r1231, %r1226;    setp.ne.u32 p, %r1224, 0;
    vote.ballot.sync.b32 %r1224, p, 0xffffffff;
    @!p not.b32 %r1224, %r1224;
}

	// end inline asm
	and.b32  	%r1241, %r1224, %r1240;
	mov.b32 	%r1229, 64;
	// begin inline asm
	{
    .reg .pred p;
    and.b32 %r1227, %r1231, %r1229;    setp.ne.u32 p, %r1227, 0;
    vote.ballot.sync.b32 %r1227, p, 0xffffffff;
    @!p not.b32 %r1227, %r1227;
}

	// end inline asm
	and.b32  	%r1242, %r1227, %r1241;
	mov.b32 	%r1232, 128;
	// begin inline asm
	{
    .reg .pred p;
    and.b32 %r1230, %r1231, %r1232;    setp.ne.u32 p, %r1230, 0;
    vote.ballot.sync.b32 %r1230, p, 0xffffffff;
    @!p not.b32 %r1230, %r1230;
}

	// end inline asm
	and.b32  	%r1243, %r1230, %r1242;
	clz.b32 	%r1244, %r1243;
	sub.s32 	%r282, 31, %r1244;
	and.b32  	%r1245, %r931, %r1243;
	popc.b32 	%r283, %r1245;
	setp.ne.s32 	%p178, %r460, %r282;
	mov.b32 	%r2391, 0;
	@%p178 bra 	$L__BB11_195;
	shl.b32 	%r1246, %r1231, 2;
	add.s32 	%r1247, %r236, %r1246;
	atom.shared.add.u32 	%r2391, [%r1247], %r283;
$L__BB11_195:
	ld.param.u32 	%r2258, [_ZN3cub18CUB_300001_SM_10006detail10radix_sort29DeviceRadixSortOnesweepKernelINS1_5radix10policy_hubIfiyE10Policy1000ELNS0_9SortOrderE0EfiyiiNS1_21identity_decomposer_tEEEvPT5_SB_PT3_PKSC_PT1_PKSG_PT2_PKSK_T4_iiT6__param_9];
	shfl.sync.idx.b32	%r1273|%p179, %r2391, %r282, 31, -1;
	add.s32 	%r286, %r283, %r1273;
	setp.eq.s32 	%p180, %r2375, 2147483647;
	selp.b32 	%r1274, -2147483648, %r2375, %p180;
	shr.u32 	%r1275, %r1274, %r2258;
	and.b32  	%r1270, %r1275, %r238;
	mov.b32 	%r1250, 1;
	// begin inline asm
	{
    .reg .pred p;
    and.b32 %r1248, %r1270, %r1250;    setp.ne.u32 p, %r1248, 0;
    vote.ballot.sync.b32 %r1248, p, 0xffffffff;
    @!p not.b32 %r1248, %r1248;
}

	// end inline asm
	mov.b32 	%r1253, 2;
	// begin inline asm
	{
    .reg .pred p;
    and.b32 %r1251, %r1270, %r1253;    setp.ne.u32 p, %r1251, 0;
    vote.ballot.sync.b32 %r1251, p, 0xffffffff;
    @!p not.b32 %r1251, %r1251;
}

	// end inline asm
	and.b32  	%r1276, %r1251, %r1248;
	mov.b32 	%r1256, 4;
	// begin inline asm
	{
    .reg .pred p;
    and.b32 %r1254, %r1270, %r1256;    setp.ne.u32 p, %r1254, 0;
    vote.ballot.sync.b32 %r1254, p, 0xffffffff;
    @!p not.b32 %r1254, %r1254;
}

	// end inline asm
	and.b32  	%r1277, %r1254, %r1276;
	mov.b32 	%r1259, 8;
	// begin inline asm
	{
    .reg .pred p;
    and.b32 %r1257, %r1270, %r1259;    setp.ne.u32 p, %r1257, 0;
    vote.ballot.sync.b32 %r1257, p, 0xffffffff;
    @!p not.b32 %r1257, %r1257;
}

	// end inline asm
	and.b32  	%r1278, %r1257, %r1277;
	mov.b32 	%r1262, 16;
	// begin inline asm
	{
    .reg .pred p;
    and.b32 %r1260, %r1270, %r1262;    setp.ne.u32 p, %r1260, 0;
    vote.ballot.sync.b32 %r1260, p, 0xffffffff;
    @!p not.b32 %r1260, %r1260;
}

	// end inline asm
	and.b32  	%r1279, %r1260, %r1278;
	mov.b32 	%r1265, 32;
	// begin inline asm
	{
    .reg .pred p;
    and.b32 %r1263, %r1270, %r1265;    setp.ne.u32 p, %r1263, 0;
    vote.ballot.sync.b32 %r1263, p, 0xffffffff;
    @!p not.b32 %r1263, %r1263;
}

	// end inline asm
	and.b32  	%r1280, %r1263, %r1279;
	mov.b32 	%r1268, 64;
	// begin inline asm
	{
    .reg .pred p;
    and.b32 %r1266, %r1270, %r1268;    setp.ne.u32 p, %r1266, 0;
    vote.ballot.sync.b32 %r1266, p, 0xffffffff;
    @!p not.b32 %r1266, %r1266;
}

	// end inline asm
	and.b32  	%r1281, %r1266, %r1280;
	mov.b32 	%r1271, 128;
	// begin inline asm
	{
    .reg .pred p;
    and.b32 %r1269, %r1270, %r1271;    setp.ne.u32 p, %r1269, 0;
    vote.ballot.sync.b32 %r1269, p, 0xffffffff;
    @!p not.b32 %r1269, %r1269;
}

	// end inline asm
	and.b32  	%r1282, %r1269, %r1281;
	clz.b32 	%r1283, %r1282;
	sub.s32 	%r288, 31, %r1283;
	and.b32  	%r1284, %r931, %r1282;
	popc.b32 	%r289, %r1284;
	setp.ne.s32 	%p181, %r460, %r288;
	mov.b32 	%r2392, 0;
	@%p181 bra 	$L__BB11_197;
	shl.b32 	%r1285, %r1270, 2;
	add.s32 	%r1286, %r236, %r1285;
	atom.shared.add.u32 	%r2392, [%r1286], %r289;
$L__BB11_197:
	ld.param.u32 	%r2259, [_ZN3cub18CUB_300001_SM_10006detail10radix_sort29DeviceRadixSortOnesweepKernelINS1_5radix10policy_hubIfiyE10Policy1000ELNS0_9SortOrderE0EfiyiiNS1_21identity_decomposer_tEEEvPT5_SB_PT3_PKSC_PT1_PKSG_PT2_PKSK_T4_iiT6__param_9];
	shfl.sync.idx.b32	%r1312|%p182, %r2392, %r288, 31, -1;
	add.s32 	%r292, %r289, %r1312;
	setp.eq.s32 	%p183, %r2374, 2147483647;
	selp.b32 	%r1313, -2147483648, %r2374, %p183;
	shr.u32 	%r1314, %r1313, %r2259;
	and.b32  	%r1309, %r1314, %r238;
	mov.b32 	%r1289, 1;
	// begin inline asm
	{
    .reg .pred p;
    and.b32 %r1287, %r1309, %r1289;    setp.ne.u32 p, %r1287, 0;
    vote.ballot.sync.b32 %r1287, p, 0xffffffff;
    @!p not.b32 %r1287, %r1287;
}

	// end inline asm
	mov.b32 	%r1292, 2;
	// begin inline asm
	{
    .reg .pred p;
    and.b32 %r1290, %r1309, %r1292;    setp.ne.u32 p, %r1290, 0;
    vote.ballot.sync.b32 %r1290, p, 0xffffffff;
    @!p not.b32 %r1290, %r1290;
}

	// end inline asm
	and.b32  	%r1315, %r1290, %r1287;
	mov.b32 	%r1295, 4;
	// begin inline asm
	{
    .reg .pred p;
    and.b32 %r1293, %r1309, %r1295;    setp.ne.u32 p, %r1293, 0;
    vote.ballot.sync.b32 %r1293, p, 0xffffffff;
    @!p not.b32 %r1293, %r1293;
}

	// end inline asm
	and.b32  	%r1316, %r1293, %r1315;
	mov.b32 	%r1298, 8;
	// begin inline asm
	{
    .reg .pred p;
    and.b32 %r1296, %r1309, %r1298;    setp.ne.u32 p, %r1296, 0;
    vote.ballot.sync.b32 %r1296, p, 0xffffffff;
    @!p not.b32 %r1296, %r1296;
}

	// end inline asm
	and.b32  	%r1317, %r1296, %r1316;
	mov.b32 	%r1301, 16;
	// begin inline asm
	{
    .reg .pred p;
    and.b32 %r1299, %r1309, %r1301;    setp.ne.u32 p, %r1299, 0;
    vote.ballot.sync.b32 %r1299, p, 0xffffffff;
    @!p not.b32 %r1299, %r1299;
}

	// end inline asm
	and.b32  	%r1318, %r1299, %r1317;
	mov.b32 	%r1304, 32;
	// begin inline asm
	{
    .reg .pred p;
    and.b32 %r1302, %r1309, %r1304;    setp.ne.u32 p, %r1302, 0;
    vote.ballot.sync.b32 %r1302, p, 0xffffffff;
    @!p not.b32 %r1302, %r1302;
}

	// end inline asm
	and.b32  	%r1319, %r1302, %r1318;
	mov.b32 	%r1307, 64;
	// begin inline asm
	{
    .reg .pred p;
    and.b32 %r1305, %r1309, %r1307;    setp.ne.u32 p, %r1305, 0;
    vote.ballot.sync.b32 %r1305, p, 0xffffffff;
    @!p not.b32 %r1305, %r1305;
}

	// end inline asm
	and.b32  	%r1320, %r1305, %r1319;
	mov.b32 	%r1310, 128;
	// begin inline asm
	{
    .reg .pred p;
    and.b32 %r1308, %r1309, %r1310;    setp.ne.u32 p, %r1308, 0;
    vote.ballot.sync.b32 %r1308, p, 0xffffffff;
    @!p not.b32 %r1308, %r1308;
}

	// end inline asm
	and.b32  	%r1321, %r1308, %r1320;
	clz.b32 	%r1322, %r1321;
	sub.s32 	%r294, 31, %r1322;
	and.b32  	%r1323, %r931, %r1321;
	popc.b32 	%r295, %r1323;
	setp.ne.s32 	%p184, %r460, %r294;
	mov.b32 	%r2393, 0;
	@%p184 bra 	$L__BB11_199;
	shl.b32 	%r1328, %r1309, 2;
	add.s32 	%r1329, %r236, %r1328;
	atom.shared.add.u32 	%r2393, [%r1329], %r295;
$L__BB11_199:
	ld.param.u32 	%r2260, [_ZN3cub18CUB_300001_SM_10006detail10radix_sort29DeviceRadixSortOnesweepKernelINS1_5radix10policy_hubIfiyE10Policy1000ELNS0_9SortOrderE0EfiyiiNS1_21identity_decomposer_tEEEvPT5_SB_PT3_PKSC_PT1_PKSG_PT2_PKSK_T4_iiT6__param_9];
	shfl.sync.idx.b32	%r1355|%p185, %r2393, %r294, 31, -1;
	add.s32 	%r298, %r295, %r1355;
	setp.eq.s32 	%p186, %r2373, 2147483647;
	selp.b32 	%r1356, -2147483648, %r2373, %p186;
	shr.u32 	%r1357, %r1356, %r2260;
	and.b32  	%r1352, %r1357, %r238;
	mov.b32 	%r1332, 1;
	// begin inline asm
	{
    .reg .pred p;
    and.b32 %r1330, %r1352, %r1332;    setp.ne.u32 p, %r1330, 0;
    vote.ballot.sync.b32 %r1330, p, 0xffffffff;
    @!p not.b32 %r1330, %r1330;
}

	// end inline asm
	mov.b32 	%r1335, 2;
	// begin inline asm
	{
    .reg .pred p;
    and.b32 %r1333, %r1352, %r1335;    setp.ne.u32 p, %r1333, 0;
    vote.ballot.sync.b32 %r1333, p, 0xffffffff;
    @!p not.b32 %r1333, %r1333;
}

	// end inline asm
	and.b32  	%r1358, %r1333, %r1330;
	mov.b32 	%r1338, 4;
	// begin inline asm
	{
    .reg .pred p;
    and.b32 %r1336, %r1352, %r1338;    setp.ne.u32 p, %r1336, 0;
    vote.ballot.sync.b32 %r1336, p, 0xffffffff;
    @!p not.b32 %r1336, %r1336;
}

	// end inline asm
	and.b32  	%r1359, %r1336, %r1358;
	mov.b32 	%r1341, 8;
	// begin inline asm
	{
    .reg .pred p;
    and.b32 %r1339, %r1352, %r1341;    setp.ne.u32 p, %r1339, 0;
    vote.ballot.sync.b32 %r1339, p, 0xffffffff;
    @!p not.b32 %r1339, %r1339;
}

	// end inline asm
	and.b32  	%r1360, %r1339, %r1359;
	mov.b32 	%r1344, 16;
	// begin inline asm
	{
    .reg .pred p;
    and.b32 %r1342, %r1352, %r1344;    setp.ne.u32 p, %r1342, 0;
    vote.ballot.sync.b32 %r1342, p, 0xffffffff;
    @!p not.b32 %r1342, %r1342;
}

	// end inline asm
	and.b32  	%r1361, %r1342, %r1360;
	mov.b32 	%r1347, 32;
	// begin inline asm
	{
    .reg .pred p;
    and.b32 %r1345, %r1352, %r1347;    setp.ne.u32 p, %r1345, 0;
    vote.ballot.sync.b32 %r1345, p, 0xffffffff;
    @!p not.b32 %r1345, %r1345;
}

	// end inline asm
	and.b32  	%r1362, %r1345, %r1361;
	mov.b32 	%r1350, 64;
	// begin inline asm
	{
    .reg .pred p;
    and.b32 %r1348, %r1352, %r1350;    setp.ne.u32 p, %r1348, 0;
    vote.ballot.sync.b32 %r1348, p, 0xffffffff;
    @!p not.b32 %r1348, %r1348;
}

	// end inline asm
	and.b32  	%r1363, %r1348, %r1362;
	mov.b32 	%r1353, 128;
	// begin inline asm
	{
    .reg .pred p;
    and.b32 %r1351, %r1352, %r1353;    setp.ne.u32 p, %r1351, 0;
    vote.ballot.sync.b32 %r1351, p, 0xffffffff;
    @!p not.b32 %r1351, %r1351;
}

	// end inline asm
	and.b32  	%r1364, %r1351, %r1363;
	clz.b32 	%r1365, %r1364;
	sub.s32 	%r300, 31, %r1365;
	and.b32  	%r1366, %r931, %r1364;
	popc.b32 	%r301, %r1366;
	setp.ne.s32 	%p187, %r460, %r300;
	mov.b32 	%r2394, 0;
	@%p187 bra 	$L__BB11_201;
	shl.b32 	%r1371, %r1352, 2;
	add.s32 	%r1372, %r236, %r1371;
	atom.shared.add.u32 	%r2394, [%r1372], %r301;
$L__BB11_201:
	ld.param.u32 	%r2261, [_ZN3cub18CUB_300001_SM_10006detail10radix_sort29DeviceRadixSortOnesweepKernelINS1_5radix10policy_hubIfiyE10Policy1000ELNS0_9SortOrderE0EfiyiiNS1_21identity_decomposer_tEEEvPT5_SB_PT3_PKSC_PT1_PKSG_PT2_PKSK_T4_iiT6__param_9];
	shfl.sync.idx.b32	%r1398|%p188, %r2394, %r300, 31, -1;
	add.s32 	%r304, %r301, %r1398;
	setp.eq.s32 	%p189, %r2372, 2147483647;
	selp.b32 	%r1399, -2147483648, %r2372, %p189;
	shr.u32 	%r1400, %r1399, %r2261;
	and.b32  	%r1395, %r1400, %r238;
	mov.b32 	%r1375, 1;
	// begin inline asm
	{
    .reg .pred p;
    and.b32 %r1373, %r1395, %r1375;    setp.ne.u32 p, %r1373, 0;
    vote.ballot.sync.b32 %r1373, p, 0xffffffff;
    @!p not.b32 %r1373, %r1373;
}

	// end inline asm
	mov.b32 	%r1378, 2;
	// begin inline asm
	{
    .reg .pred p;
    and.b32 %r1376, %r1395, %r1378;    setp.ne.u32 p, %r1376, 0;
    vote.ballot.sync.b32 %r1376, p, 0xffffffff;
    @!p not.b32 %r1376, %r1376;
}

	// end inline asm
	and.b32  	%r1401, %r1376, %r1373;
	mov.b32 	%r1381, 4;
	// begin inline asm
	{
    .reg .pred p;
    and.b32 %r1379, %r1395, %r1381;    setp.ne.u32 p, %r1379, 0;
    vote.ballot.sync.b32 %r1379, p, 0xffffffff;
    @!p not.b32 %r1379, %r1379;
}

	// end inline asm
	and.b32  	%r1402, %r1379, %r1401;
	mov.b32 	%r1384, 8;
	// begin inline asm
	{
    .reg .pred p;
    and.b32 %r1382, %r1395, %r1384;    setp.ne.u32 p, %r1382, 0;
    vote.ballot.sync.b32 %r1382, p, 0xffffffff;
    @!p not.b32 %r1382, %r1382;
}

	// end inline asm
	and.b32  	%r1403, %r1382, %r1402;
	mov.b32 	%r1387, 16;
	// begin inline asm
	{
    .reg .pred p;
    and.b32 %r1385, %r1395, %r1387;    setp.ne.u32 p, %r1385, 0;
    vote.ballot.sync.b32 %r1385, p, 0xffffffff;
    @!p not.b32 %r1385, %r1385;
}

	// end inline asm
	and.b32  	%r1404, %r1385, %r1403;
	mov.b32 	%r1390, 32;
	// begin inline asm
	{
    .reg .pred p;
    and.b32 %r1388, %r1395, %r1390;    setp.ne.u32 p, %r1388, 0;
    vote.ballot.sync.b32 %r1388, p, 0xffffffff;
    @!p not.b32 %r1388, %r1388;
}

	// end inline asm
	and.b32  	%r1405, %r1388, %r1404;
	mov.b32 	%r1393, 64;
	// begin inline asm
	{
    .reg .pred p;
    and.b32 %r1391, %r1395, %r1393;    setp.ne.u32 p, %r1391, 0;
    vote.ballot.sync.b32 %r1391, p, 0xffffffff;
    @!p not.b32 %r1391, %r1391;
}

	// end inline asm
	and.b32  	%r1406, %r1391, %r1405;
	mov.b32 	%r1396, 128;
	// begin inline asm
	{
    .reg .pred p;
    and.b32 %r1394, %r1395, %r1396;    setp.ne.u32 p, %r1394, 0;
    vote.ballot.sync.b32 %r1394, p, 0xffffffff;
    @!p not.b32 %r1394, %r1394;
}

	// end inline asm
	and.b32  	%r1407, %r1394, %r1406;
	clz.b32 	%r1408, %r1407;
	sub.s32 	%r306, 31, %r1408;
	and.b32  	%r1409, %r931, %r1407;
	popc.b32 	%r307, %r1409;
	setp.ne.s32 	%p190, %r460, %r306;
	mov.b32 	%r2395, 0;
	@%p190 bra 	$L__BB11_203;
	shl.b32 	%r1414, %r1395, 2;
	add.s32 	%r1415, %r236, %r1414;
	atom.shared.add.u32 	%r2395, [%r1415], %r307;
$L__BB11_203:
	ld.param.u32 	%r2262, [_ZN3cub18CUB_300001_SM_10006detail10radix_sort29DeviceRadixSortOnesweepKernelINS1_5radix10policy_hubIfiyE10Policy1000ELNS0_9SortOrderE0EfiyiiNS1_21identity_decomposer_tEEEvPT5_SB_PT3_PKSC_PT1_PKSG_PT2_PKSK_T4_iiT6__param_9];
	shfl.sync.idx.b32	%r1441|%p191, %r2395, %r306, 31, -1;
	add.s32 	%r310, %r307, %r1441;
	setp.eq.s32 	%p192, %r2371, 2147483647;
	selp.b32 	%r1442, -2147483648, %r2371, %p192;
	shr.u32 	%r1443, %r1442, %r2262;
	and.b32  	%r1438, %r1443, %r238;
	mov.b32 	%r1418, 1;
	// begin inline asm
	{
    .reg .pred p;
    and.b32 %r1416, %r1438, %r1418;    setp.ne.u32 p, %r1416, 0;
    vote.ballot.sync.b32 %r1416, p, 0xffffffff;
    @!p not.b32 %r1416, %r1416;
}

	// end inline asm
	mov.b32 	%r1421, 2;
	// begin inline asm
	{
    .reg .pred p;
    and.b32 %r1419, %r1438, %r1421;    setp.ne.u32 p, %r1419, 0;
    vote.ballot.sync.b32 %r1419, p, 0xffffffff;
    @!p not.b32 %r1419, %r1419;
}

	// end inline asm
	and.b32  	%r1444, %r1419, %r1416;
	mov.b32 	%r1424, 4;
	// begin inline asm
	{
    .reg .pred p;
    and.b32 %r1422, %r1438, %r1424;    setp.ne.u32 p, %r1422, 0;
    vote.ballot.sync.b32 %r1422, p, 0xffffffff;
    @!p not.b32 %r1422, %r1422;
}

	// end inline asm
	and.b32  	%r1445, %r1422, %r1444;
	mov.b32 	%r1427, 8;
	// begin inline asm
	{
    .reg .pred p;
    and.b32 %r1425, %r1438, %r1427;    setp.ne.u32 p, %r1425, 0;
    vote.ballot.sync.b32 %r1425, p, 0xffffffff;
    @!p not.b32 %r1425, %r1425;
}

	// end inline asm
	and.b32  	%r1446, %r1425, %r1445;
	mov.b32 	%r1430, 16;
	// begin inline asm
	{
    .reg .pred p;
    and.b32 %r1428, %r1438, %r1430;    setp.ne.u32 p, %r1428, 0;
    vote.ballot.sync.b32 %r1428, p, 0xffffffff;
    @!p not.b32 %r1428, %r1428;
}

	// end inline asm
	and.b32  	%r1447, %r1428, %r1446;
	mov.b32 	%r1433, 32;
	// begin inline asm
	{
    .reg .pred p;
    and.b32 %r1431, %r1438, %r1433;    setp.ne.u32 p, %r1431, 0;
    vote.ballot.sync.b32 %r1431, p, 0xffffffff;
    @!p not.b32 %r1431, %r1431;
}

	// end inline asm
	and.b32  	%r1448, %r1431, %r1447;
	mov.b32 	%r1436, 64;
	// begin inline asm
	{
    .reg .pred p;
    and.b32 %r1434, %r1438, %r1436;    setp.ne.u32 p, %r1434, 0;
    vote.ballot.sync.b32 %r1434, p, 0xffffffff;
    @!p not.b32 %r1434, %r1434;
}

	// end inline asm
	and.b32  	%r1449, %r1434, %r1448;
	mov.b32 	%r1439, 128;
	// begin inline asm
	{
    .reg .pred p;
    and.b32 %r1437, %r1438, %r1439;    setp.ne.u32 p, %r1437, 0;
    vote.ballot.sync.b32 %r1437, p, 0xffffffff;
    @!p not.b32 %r1437, %r1437;
}

	// end inline asm
	and.b32  	%r1450, %r1437, %r1449;
	clz.b32 	%r1451, %r1450;
	sub.s32 	%r312, 31, %r1451;
	and.b32  	%r1452, %r931, %r1450;
	popc.b32 	%r313, %r1452;
	setp.ne.s32 	%p193, %r460, %r312;
	mov.b32 	%r2396, 0;
	@%p193 bra 	$L__BB11_205;
	shl.b32 	%r1457, %r1438, 2;
	add.s32 	%r1458, %r236, %r1457;
	atom.shared.add.u32 	%r2396, [%r1458], %r313;
$L__BB11_205:
	ld.param.u32 	%r2263, [_ZN3cub18CUB_300001_SM_10006detail10radix_sort29DeviceRadixSortOnesweepKernelINS1_5radix10policy_hubIfiyE10Policy1000ELNS0_9SortOrderE0EfiyiiNS1_21identity_decomposer_tEEEvPT5_SB_PT3_PKSC_PT1_PKSG_PT2_PKSK_T4_iiT6__param_9];
	shfl.sync.idx.b32	%r1484|%p194, %r2396, %r312, 31, -1;
	add.s32 	%r316, %r313, %r1484;
	setp.eq.s32 	%p195, %r2370, 2147483647;
	selp.b32 	%r1485, -2147483648, %r2370, %p195;
	shr.u32 	%r1486, %r1485, %r2263;
	and.b32  	%r1481, %r1486, %r238;
	mov.b32 	%r1461, 1;
	// begin inline asm
	{
    .reg .pred p;
    and.b32 %r1459, %r1481, %r1461;    setp.ne.u32 p, %r1459, 0;
    vote.ballot.sync.b32 %r1459, p, 0xffffffff;
    @!p not.b32 %r1459, %r1459;
}

	// end inline asm
	mov.b32 	%r1464, 2;
	// begin inline asm
	{
    .reg .pred p;
    and.b32 %r1462, %r1481, %r1464;    setp.ne.u32 p, %r1462, 0;
    vote.ballot.sync.b32 %r1462, p, 0xffffffff;
    @!p not.b32 %r1462, %r1462;
}

	// end inline asm
	and.b32  	%r1487, %r1462, %r1459;
	mov.b32 	%r1467, 4;
	// begin inline asm
	{
    .reg .pred p;
    and.b32 %r1465, %r1481, %r1467;    setp.ne.u32 p, %r1465, 0;
    vote.ballot.sync.b32 %r1465, p, 0xffffffff;
    @!p not.b32 %r1465, %r1465;
}

	// end inline asm
	and.b32  	%r1488, %r1465, %r1487;
	mov.b32 	%r1470, 8;
	// begin inline asm
	{
    .reg .pred p;
    and.b32 %r1468, %r1481, %r1470;    setp.ne.u32 p, %r1468, 0;
    vote.ballot.sync.b32 %r1468, p, 0xffffffff;
    @!p not.b32 %r1468, %r1468;
}

	// end inline asm
	and.b32  	%r1489, %r1468, %r1488;
	mov.b32 	%r1473, 16;
	// begin inline asm
	{
    .reg .pred p;
    and.b32 %r1471, %r1481, %r1473;    setp.ne.u32 p, %r1471, 0;
    vote.ballot.sync.b32 %r1471, p, 0xffffffff;
    @!p not.b32 %r1471, %r1471;
}

	// end inline asm
	and.b32  	%r1490, %r1471, %r1489;
	mov.b32 	%r1476, 32;
	// begin inline asm
	{
    .reg .pred p;
    and.b32 %r1474, %r1481, %r1476;    setp.ne.u32 p, %r1474, 0;
    vote.ballot.sync.b32 %r1474, p, 0xffffffff;
    @!p not.b32 %r1474, %r1474;
}

	// end inline asm
	and.b32  	%r1491, %r1474, %r1490;
	mov.b32 	%r1479, 64;
	// begin inline asm
	{
    .reg .pred p;
    and.b32 %r1477, %r1481, %r1479;    setp.ne.u32 p, %r1477, 0;
    vote.ballot.sync.b32 %r1477, p, 0xffffffff;
    @!p not.b32 %r1477, %r1477;
}

	// end inline asm
	and.b32  	%r1492, %r1477, %r1491;
	mov.b32 	%r1482, 128;
	// begin inline asm
	{
    .reg .pred p;
    and.b32 %r1480, %r1481, %r1482;    setp.ne.u32 p, %r1480, 0;
    vote.ballot.sync.b32 %r1480, p, 0xffffffff;
    @!p not.b32 %r1480, %r1480;
}

	// end inline asm
	and.b32  	%r1493, %r1480, %r1492;
	clz.b32 	%r1494, %r1493;
	sub.s32 	%r318, 31, %r1494;
	and.b32  	%r1495, %r931, %r1493;
	popc.b32 	%r319, %r1495;
	setp.ne.s32 	%p196, %r460, %r318;
	mov.b32 	%r2397, 0;
	@%p196 bra 	$L__BB11_207;
	shl.b32 	%r1500, %r1481, 2;
	add.s32 	%r1501, %r236, %r1500;
	atom.shared.add.u32 	%r2397, [%r1501], %r319;
$L__BB11_207:
	ld.param.u32 	%r2264, [_ZN3cub18CUB_300001_SM_10006detail10radix_sort29DeviceRadixSortOnesweepKernelINS1_5radix10policy_hubIfiyE10Policy1000ELNS0_9SortOrderE0EfiyiiNS1_21identity_decomposer_tEEEvPT5_SB_PT3_PKSC_PT1_PKSG_PT2_PKSK_T4_iiT6__param_9];
	shfl.sync.idx.b32	%r1527|%p197, %r2397, %r318, 31, -1;
	add.s32 	%r322, %r319, %r1527;
	setp.eq.s32 	%p198, %r2369, 2147483647;
	selp.b32 	%r1528, -2147483648, %r2369, %p198;
	shr.u32 	%r1529, %r1528, %r2264;
	and.b32  	%r1524, %r1529, %r238;
	mov.b32 	%r1504, 1;
	// begin inline asm
	{
    .reg .pred p;
    and.b32 %r1502, %r1524, %r1504;    setp.ne.u32 p, %r1502, 0;
    vote.ballot.sync.b32 %r1502, p, 0xffffffff;
    @!p not.b32 %r1502, %r1502;
}

	// end inline asm
	mov.b32 	%r1507, 2;
	// begin inline asm
	{
    .reg .pred p;
    and.b32 %r1505, %r1524, %r1507;    setp.ne.u32 p, %r1505, 0;
    vote.ballot.sync.b32 %r1505, p, 0xffffffff;
    @!p not.b32 %r1505, %r1505;
}

	// end inline asm
	and.b32  	%r1530, %r1505, %r1502;
	mov.b32 	%r1510, 4;
	// begin inline asm
	{
    .reg .pred p;
    and.b32 %r1508, %r1524, %r1510;    setp.ne.u32 p, %r1508, 0;
    vote.ballot.sync.b32 %r1508, p, 0xffffffff;
    @!p not.b32 %r1508, %r1508;
}

	// end inline asm
	and.b32  	%r1531, %r1508, %r1530;
	mov.b32 	%r1513, 8;
	// begin inline asm
	{
    .reg .pred p;
    and.b32 %r1511, %r1524, %r1513;    setp.ne.u32 p, %r1511, 0;
    vote.ballot.sync.b32 %r1511, p, 0xffffffff;
    @!p not.b32 %r1511, %r1511;
}

	// end inline asm
	and.b32  	%r1532, %r1511, %r1531;
	mov.b32 	%r1516, 16;
	// begin inline asm
	{
    .reg .pred p;
    and.b32 %r1514, %r1524, %r1516;    setp.ne.u32 p, %r1514, 0;
    vote.ballot.sync.b32 %r1514, p, 0xffffffff;
    @!p not.b32 %r1514, %r1514;
}

	// end inline asm
	and.b32  	%r1533, %r1514, %r1532;
	mov.b32 	%r1519, 32;
	// begin inline asm
	{
    .reg .pred p;
    and.b32 %r1517, %r1524, %r1519;    setp.ne.u32 p, %r1517, 0;
    vote.ballot.sync.b32 %r1517, p, 0xffffffff;
    @!p not.b32 %r1517, %r1517;
}

	// end inline asm
	and.b32  	%r1534, %r1517, %r1533;
	mov.b32 	%r1522, 64;
	// begin inline asm
	{
    .reg .pred p;
    and.b32 %r1520, %r1524, %r1522;    setp.ne.u32 p, %r1520, 0;
    vote.ballot.sync.b32 %r1520, p, 0xffffffff;
    @!p not.b32 %r1520, %r1520;
}

	// end inline asm
	and.b32  	%r1535, %r1520, %r1534;
	mov.b32 	%r1525, 128;
	// begin inline asm
	{
    .reg .pred p;
    and.b32 %r1523, %r1524, %r1525;    setp.ne.u32 p, %r1523, 0;
    vote.ballot.sync.b32 %r1523, p, 0xffffffff;
    @!p not.b32 %r1523, %r1523;
}

	// end inline asm
	and.b32  	%r1536, %r1523, %r1535;
	clz.b32 	%r1537, %r1536;
	sub.s32 	%r324, 31, %r1537;
	and.b32  	%r1538, %r931, %r1536;
	popc.b32 	%r325, %r1538;
	setp.ne.s32 	%p199, %r460, %r324;
	mov.b32 	%r2398, 0;
	@%p199 bra 	$L__BB11_209;
	shl.b32 	%r1543, %r1524, 2;
	add.s32 	%r1544, %r236, %r1543;
	atom.shared.add.u32 	%r2398, [%r1544], %r325;
$L__BB11_209:
	ld.param.u32 	%r2265, [_ZN3cub18CUB_300001_SM_10006detail10radix_sort29DeviceRadixSortOnesweepKernelINS1_5radix10policy_hubIfiyE10Policy1000ELNS0_9SortOrderE0EfiyiiNS1_21identity_decomposer_tEEEvPT5_SB_PT3_PKSC_PT1_PKSG_PT2_PKSK_T4_iiT6__param_9];
	shfl.sync.idx.b32	%r1570|%p200, %r2398, %r324, 31, -1;
	add.s32 	%r328, %r325, %r1570;
	setp.eq.s32 	%p201, %r2368, 2147483647;
	selp.b32 	%r1571, -2147483648, %r2368, %p201;
	shr.u32 	%r1572, %r1571, %r2265;
	and.b32  	%r1567, %r1572, %r238;
	mov.b32 	%r1547, 1;
	// begin inline asm
	{
    .reg .pred p;
    and.b32 %r1545, %r1567, %r1547;    setp.ne.u32 p, %r1545, 0;
    vote.ballot.sync.b32 %r1545, p, 0xffffffff;
    @!p not.b32 %r1545, %r1545;
}

	// end inline asm
	mov.b32 	%r1550, 2;
	// begin inline asm
	{
    .reg .pred p;
    and.b32 %r1548, %r1567, %r1550;    setp.ne.u32 p, %r1548, 0;
    vote.ballot.sync.b32 %r1548, p, 0xffffffff;
    @!p not.b32 %r1548, %r1548;
}

	// end inline asm
	and.b32  	%r1573, %r1548, %r1545;
	mov.b32 	%r1553, 4;
	// begin inline asm
	{
    .reg .pred p;
    and.b32 %r1551, %r1567, %r1553;    setp.ne.u32 p, %r1551, 0;
    vote.ballot.sync.b32 %r1551, p, 0xffffffff;
    @!p not.b32 %r1551, %r1551;
}

	// end inline asm
	and.b32  	%r1574, %r1551, %r1573;
	mov.b32 	%r1556, 8;
	// begin inline asm
	{
    .reg .pred p;
    and.b32 %r1554, %r1567, %r1556;    setp.ne.u32 p, %r1554, 0;
    vote.ballot.sync.b32 %r1554, p, 0xffffffff;
    @!p not.b32 %r1554, %r1554;
}

	// end inline asm
	and.b32  	%r1575, %r1554, %r1574;
	mov.b32 	%r1559, 16;
	// begin inline asm
	{
    .reg .pred p;
    and.b32 %r1557, %r1567, %r1559;    setp.ne.u32 p, %r1557, 0;
    vote.ballot.sync.b32 %r1557, p, 0xffffffff;
    @!p not.b32 %r1557, %r1557;
}

	// end inline asm
	and.b32  	%r1576, %r1557, %r1575;
	mov.b32 	%r1562, 32;
	// begin inline asm
	{
    .reg .pred p;
    and.b32 %r1560, %r1567, %r1562;    setp.ne.u32 p, %r1560, 0;
    vote.ballot.sync.b32 %r1560, p, 0xffffffff;
    @!p not.b32 %r1560, %r1560;
}

	// end inline asm
	and.b32  	%r1577, %r1560, %r1576;
	mov.b32 	%r1565, 64;
	// begin inline asm
	{
    .reg .pred p;
    and.b32 %r1563, %r1567, %r1565;    setp.ne.u32 p, %r1563, 0;
    vote.ballot.sync.b32 %r1563, p, 0xffffffff;
    @!p not.b32 %r1563, %r1563;
}

	// end inline asm
	and.b32  	%r1578, %r1563, %r1577;
	mov.b32 	%r1568, 128;
	// begin inline asm
	{
    .reg .pred p;
    and.b32 %r1566, %r1567, %r1568;    setp.ne.u32 p, %r1566, 0;
    vote.ballot.sync.b32 %r1566, p, 0xffffffff;
    @!p not.b32 %r1566, %r1566;
}

	// end inline asm
	and.b32  	%r1579, %r1566, %r1578;
	clz.b32 	%r1580, %r1579;
	sub.s32 	%r330, 31, %r1580;
	and.b32  	%r1581, %r931, %r1579;
	popc.b32 	%r331, %r1581;
	setp.ne.s32 	%p202, %r460, %r330;
	mov.b32 	%r2399, 0;
	@%p202 bra 	$L__BB11_211;
	shl.b32 	%r1582, %r1, 5;
	and.b32  	%r1583, %r1582, 31744;
	add.s32 	%r1585, %r524, %r1583;
	shl.b32 	%r1586, %r1567, 2;
	add.s32 	%r1587, %r1585, %r1586;
	atom.shared.add.u32 	%r2399, [%r1587], %r331;
$L__BB11_211:
	ld.param.u32 	%r2266, [_ZN3cub18CUB_300001_SM_10006detail10radix_sort29DeviceRadixSortOnesweepKernelINS1_5radix10policy_hubIfiyE10Policy1000ELNS0_9SortOrderE0EfiyiiNS1_21identity_decomposer_tEEEvPT5_SB_PT3_PKSC_PT1_PKSG_PT2_PKSK_T4_iiT6__param_9];
	shfl.sync.idx.b32	%r1613|%p203, %r2399, %r330, 31, -1;
	add.s32 	%r334, %r331, %r1613;
	setp.eq.s32 	%p204, %r2367, 2147483647;
	selp.b32 	%r1614, -2147483648, %r2367, %p204;
	shr.u32 	%r1615, %r1614, %r2266;
	and.b32  	%r1610, %r1615, %r238;
	mov.b32 	%r1590, 1;
	// begin inline asm
	{
    .reg .pred p;
    and.b32 %r1588, %r1610, %r1590;    setp.ne.u32 p, %r1588, 0;
    vote.ballot.sync.b32 %r1588, p, 0xffffffff;
    @!p not.b32 %r1588, %r1588;
}

	// end inline asm
	mov.b32 	%r1593, 2;
	// begin inline asm
	{
    .reg .pred p;
    and.b32 %r1591, %r1610, %r1593;    setp.ne.u32 p, %r1591, 0;
    vote.ballot.sync.b32 %r1591, p, 0xffffffff;
    @!p not.b32 %r1591, %r1591;
}

	// end inline asm
	and.b32  	%r1616, %r1591, %r1588;
	mov.b32 	%r1596, 4;
	// begin inline asm
	{
    .reg .pred p;
    and.b32 %r1594, %r1610, %r1596;    setp.ne.u32 p, %r1594, 0;
    vote.ballot.sync.b32 %r1594, p, 0xffffffff;
    @!p not.b32 %r1594, %r1594;
}

	// end inline asm
	and.b32  	%r1617, %r1594, %r1616;
	mov.b32 	%r1599, 8;
	// begin inline asm
	{
    .reg .pred p;
    and.b32 %r1597, %r1610, %r1599;    setp.ne.u32 p, %r1597, 0;
    vote.ballot.sync.b32 %r1597, p, 0xffffffff;
    @!p not.b32 %r1597, %r1597;
}

	// end inline asm
	and.b32  	%r1618, %r1597, %r1617;
	mov.b32 	%r1602, 16;
	// begin inline asm
	{
    .reg .pred p;
    and.b32 %r1600, %r1610, %r1602;    setp.ne.u32 p, %r1600, 0;
    vote.ballot.sync.b32 %r1600, p, 0xffffffff;
    @!p not.b32 %r1600, %r1600;
}

	// end inline asm
	and.b32  	%r1619, %r1600, %r1618;
	mov.b32 	%r1605, 32;
	// begin inline asm
	{
    .reg .pred p;
    and.b32 %r1603, %r1610, %r1605;    setp.ne.u32 p, %r1603, 0;
    vote.ballot.sync.b32 %r1603, p, 0xffffffff;
    @!p not.b32 %r1603, %r1603;
}

	// end inline asm
	and.b32  	%r1620, %r1603, %r1619;
	mov.b32 	%r1608, 64;
	// begin inline asm
	{
    .reg .pred p;
    and.b32 %r1606, %r1610, %r1608;    setp.ne.u32 p, %r1606, 0;
    vote.ballot.sync.b32 %r1606, p, 0xffffffff;
    @!p not.b32 %r1606, %r1606;
}

	// end inline asm
	and.b32  	%r1621, %r1606, %r1620;
	mov.b32 	%r1611, 128;
	// begin inline asm
	{
    .reg .pred p;
    and.b32 %r1609, %r1610, %r1611;    setp.ne.u32 p, %r1609, 0;
    vote.ballot.sync.b32 %r1609, p, 0xffffffff;
    @!p not.b32 %r1609, %r1609;
}

	// end inline asm
	and.b32  	%r1622, %r1609, %r1621;
	clz.b32 	%r1623, %r1622;
	sub.s32 	%r336, 31, %r1623;
	and.b32  	%r1624, %r931, %r1622;
	popc.b32 	%r337, %r1624;
	setp.ne.s32 	%p205, %r460, %r336;
	mov.b32 	%r2400, 0;
	@%p205 bra 	$L__BB11_213;
	shl.b32 	%r1629, %r1610, 2;
	add.s32 	%r1630, %r236, %r1629;
	atom.shared.add.u32 	%r2400, [%r1630], %r337;
$L__BB11_213:
	setp.gt.u32 	%p206, %r1, 255;
	shfl.sync.idx.b32	%r1631|%p207, %r2400, %r336, 31, -1;
	add.s32 	%r1632, %r337, %r1631;
	bar.sync 	0;
	shl.b32 	%r1633, %r244, 2;
	add.s32 	%r340, %r524, %r1633;
	st.shared.u32 	[%r340+-4], %r2383;
	shl.b32 	%r1635, %r250, 2;
	add.s32 	%r341, %r524, %r1635;
	st.shared.u32 	[%r341+-4], %r2382;
	shl.b32 	%r1636, %r256, 2;
	add.s32 	%r342, %r524, %r1636;
	st.shared.u32 	[%r342+-4], %r2381;
	shl.b32 	%r1637, %r262, 2;
	add.s32 	%r343, %r524, %r1637;
	st.shared.u32 	[%r343+-4], %r2380;
	shl.b32 	%r1638, %r268, 2;
	add.s32 	%r344, %r524, %r1638;
	st.shared.u32 	[%r344+-4], %r2379;
	shl.b32 	%r1639, %r274, 2;
	add.s32 	%r345, %r524, %r1639;
	st.shared.u32 	[%r345+-4], %r2378;
	shl.b32 	%r1640, %r280, 2;
	add.s32 	%r346, %r524, %r1640;
	st.shared.u32 	[%r346+-4], %r2377;
	shl.b32 	%r1641, %r286, 2;
	add.s32 	%r347, %r524, %r1641;
	st.shared.u32 	[%r347+-4], %r2376;
	shl.b32 	%r1642, %r292, 2;
	add.s32 	%r348, %r524, %r1642;
	st.shared.u32 	[%r348+-4], %r2375;
	shl.b32 	%r1643, %r298, 2;
	add.s32 	%r349, %r524, %r1643;
	st.shared.u32 	[%r349+-4], %r2374;
	shl.b32 	%r1644, %r304, 2;
	add.s32 	%r350, %r524, %r1644;
	st.shared.u32 	[%r350+-4], %r2373;
	shl.b32 	%r1645, %r310, 2;
	add.s32 	%r351, %r524, %r1645;
	st.shared.u32 	[%r351+-4], %r2372;
	shl.b32 	%r1646, %r316, 2;
	add.s32 	%r352, %r524, %r1646;
	st.shared.u32 	[%r352+-4], %r2371;
	shl.b32 	%r1647, %r322, 2;
	add.s32 	%r353, %r524, %r1647;
	st.shared.u32 	[%r353+-4], %r2370;
	shl.b32 	%r1648, %r328, 2;
	add.s32 	%r354, %r524, %r1648;
	st.shared.u32 	[%r354+-4], %r2369;
	shl.b32 	%r1649, %r334, 2;
	add.s32 	%r355, %r524, %r1649;
	st.shared.u32 	[%r355+-4], %r2368;
	shl.b32 	%r1650, %r1632, 2;
	add.s32 	%r356, %r524, %r1650;
	st.shared.u32 	[%r356+-4], %r2367;
	shl.b32 	%r1651, %r1, 3;
	add.s32 	%r1652, %r524, %r1651;
	add.s32 	%r357, %r1652, 26112;
	@%p206 bra 	$L__BB11_221;
	ld.param.u64 	%rd437, [_ZN3cub18CUB_300001_SM_10006detail10radix_sort29DeviceRadixSortOnesweepKernelINS1_5radix10policy_hubIfiyE10Policy1000ELNS0_9SortOrderE0EfiyiiNS1_21identity_decomposer_tEEEvPT5_SB_PT3_PKSC_PT1_PKSG_PT2_PKSK_T4_iiT6__param_3];
	cvta.to.global.u64 	%rd94, %rd437;
	shl.b64 	%rd95, %rd9, 3;
	add.s64 	%rd96, %rd94, %rd95;
	ld.global.u64 	%rd97, [%rd96];
	cvt.s64.s32 	%rd98, %r235;
	sub.s64 	%rd456, %rd97, %rd98;
	st.shared.u64 	[%r357], %rd456;
	setp.lt.s32 	%p208, %r4, 1;
	mov.u32 	%r2404, %r2329;
	@%p208 bra 	$L__BB11_220;
	mov.b32 	%r2402, -1;
	mov.u32 	%r2401, %r4;
	mov.u32 	%r2404, %r2329;
$L__BB11_216:
	ld.param.u64 	%rd430, [_ZN3cub18CUB_300001_SM_10006detail10radix_sort29DeviceRadixSortOnesweepKernelINS1_5radix10policy_hubIfiyE10Policy1000ELNS0_9SortOrderE0EfiyiiNS1_21identity_decomposer_tEEEvPT5_SB_PT3_PKSC_PT1_PKSG_PT2_PKSK_T4_iiT6__param_0];
	add.s32 	%r361, %r2401, -1;
	shl.b32 	%r1654, %r361, 8;
	add.s32 	%r1655, %r1654, %r1;
	cvta.to.global.u64 	%rd99, %rd430;
	mul.wide.s32 	%rd100, %r1655, 4;
	add.s64 	%rd19, %rd99, %rd100;
$L__BB11_217:
	membar.cta;
	ld.volatile.global.u32 	%r362, [%rd19];
	setp.eq.s32 	%p209, %r362, 0;
	@%p209 bra 	$L__BB11_217;
	and.b32  	%r1656, %r362, 1073741823;
	add.s32 	%r2404, %r1656, %r2404;
	setp.gt.s32 	%p210, %r362, -1;
	vote.sync.ballot.b32 	%r2402, %p210, %r2402;
	setp.gt.u32 	%p212, %r2401, 1;
	and.pred  	%p213, %p210, %p212;
	mov.u32 	%r2401, %r361;
	@%p213 bra 	$L__BB11_216;
	ld.shared.u64 	%rd456, [%r357];
$L__BB11_220:
	ld.param.u64 	%rd431, [_ZN3cub18CUB_300001_SM_10006detail10radix_sort29DeviceRadixSortOnesweepKernelINS1_5radix10policy_hubIfiyE10Policy1000ELNS0_9SortOrderE0EfiyiiNS1_21identity_decomposer_tEEEvPT5_SB_PT3_PKSC_PT1_PKSG_PT2_PKSK_T4_iiT6__param_0];
	or.b32  	%r1657, %r2404, -2147483648;
	cvta.to.global.u64 	%rd101, %rd431;
	add.s64 	%rd103, %rd101, %rd59;
	st.volatile.global.u32 	[%rd103], %r1657;
	sub.s32 	%r1660, %r2404, %r2329;
	cvt.s64.s32 	%rd104, %r1660;
	add.s64 	%rd105, %rd456, %rd104;
	st.shared.u64 	[%r357], %rd105;
$L__BB11_221:
	ld.param.u32 	%r2242, [_ZN3cub18CUB_300001_SM_10006detail10radix_sort29DeviceRadixSortOnesweepKernelINS1_5radix10policy_hubIfiyE10Policy1000ELNS0_9SortOrderE0EfiyiiNS1_21identity_decomposer_tEEEvPT5_SB_PT3_PKSC_PT1_PKSG_PT2_PKSK_T4_iiT6__param_8];
	ld.param.u64 	%rd434, [_ZN3cub18CUB_300001_SM_10006detail10radix_sort29DeviceRadixSortOnesweepKernelINS1_5radix10policy_hubIfiyE10Policy1000ELNS0_9SortOrderE0EfiyiiNS1_21identity_decomposer_tEEEvPT5_SB_PT3_PKSC_PT1_PKSG_PT2_PKSK_T4_iiT6__param_2];
	setp.gt.u32 	%p214, %r1, 255;
	mad.lo.s32 	%r366, %r4, 6528, 6528;
	setp.lt.s32 	%p215, %r366, %r2242;
	setp.eq.s64 	%p216, %rd434, 0;
	or.pred  	%p217, %p216, %p215;
	or.pred  	%p218, %p214, %p217;
	@%p218 bra 	$L__BB11_223;
	ld.param.u64 	%rd435, [_ZN3cub18CUB_300001_SM_10006detail10radix_sort29DeviceRadixSortOnesweepKernelINS1_5radix10policy_hubIfiyE10Policy1000ELNS0_9SortOrderE0EfiyiiNS1_21identity_decomposer_tEEEvPT5_SB_PT3_PKSC_PT1_PKSG_PT2_PKSK_T4_iiT6__param_2];
	ld.shared.u64 	%rd106, [%r357];
	cvt.s64.s32 	%rd107, %r2329;
	cvt.s64.s32 	%rd108, %r235;
	add.s64 	%rd109, %rd108, %rd107;
	add.s64 	%rd110, %rd109, %rd106;
	cvta.to.global.u64 	%rd111, %rd435;
	shl.b64 	%rd112, %rd9, 3;
	add.s64 	%rd113, %rd111, %rd112;
	st.global.u64 	[%rd113], %rd110;
$L__BB11_223:
	ld.param.u32 	%r2243, [_ZN3cub18CUB_300001_SM_10006detail10radix_sort29DeviceRadixSortOnesweepKernelINS1_5radix10policy_hubIfiyE10Policy1000ELNS0_9SortOrderE0EfiyiiNS1_21identity_decomposer_tEEEvPT5_SB_PT3_PKSC_PT1_PKSG_PT2_PKSK_T4_iiT6__param_8];
	ld.param.u64 	%rd438, [_ZN3cub18CUB_300001_SM_10006detail10radix_sort29DeviceRadixSortOnesweepKernelINS1_5radix10policy_hubIfiyE10Policy1000ELNS0_9SortOrderE0EfiyiiNS1_21identity_decomposer_tEEEvPT5_SB_PT3_PKSC_PT1_PKSG_PT2_PKSK_T4_iiT6__param_4];
	cvta.to.global.u64 	%rd22, %rd438;
	setp.gt.s32 	%p219, %r366, %r2243;
	bar.sync 	0;
	@%p219 bra 	$L__BB11_225;
	ld.param.u32 	%r2267, [_ZN3cub18CUB_300001_SM_10006detail10radix_sort29DeviceRadixSortOnesweepKernelINS1_5radix10policy_hubIfiyE10Policy1000ELNS0_9SortOrderE0EfiyiiNS1_21identity_decomposer_tEEEvPT5_SB_PT3_PKSC_PT1_PKSG_PT2_PKSK_T4_iiT6__param_9];
	ld.shared.u32 	%r1663, [%r118];
	setp.eq.s32 	%p220, %r1663, 2147483647;
	selp.b32 	%r1664, -2147483648, %r1663, %p220;
	shr.u32 	%r1665, %r1664, %r2267;
	and.b32  	%r1666, %r1665, %r238;
	shl.b32 	%r1667, %r1666, 3;
	add.s32 	%r1669, %r524, 26112;
	add.s32 	%r1670, %r1669, %r1667;
	ld.shared.u64 	%rd114, [%r1670];
	add.s64 	%rd115, %rd114, %rd9;
	setp.gt.s32 	%p221, %r1663, -1;
	selp.b32 	%r1671, -1, -2147483648, %p221;
	xor.b32  	%r1672, %r1671, %r1663;
	shl.b64 	%rd116, %rd115, 2;
	add.s64 	%rd117, %rd22, %rd116;
	st.global.u32 	[%rd117], %r1672;
	bar.warp.sync 	-1;
	ld.shared.u32 	%r1673, [%r118+1536];
	setp.eq.s32 	%p222, %r1673, 2147483647;
	selp.b32 	%r1674, -2147483648, %r1673, %p222;
	shr.u32 	%r1675, %r1674, %r2267;
	and.b32  	%r1676, %r1675, %r238;
	shl.b32 	%r1677, %r1676, 3;
	add.s32 	%r1678, %r1669, %r1677;
	ld.shared.u64 	%rd118, [%r1678];
	add.s64 	%rd119, %rd118, %rd9;
	setp.gt.s32 	%p223, %r1673, -1;
	selp.b32 	%r1679, -1, -2147483648, %p223;
	xor.b32  	%r1680, %r1679, %r1673;
	shl.b64 	%rd120, %rd119, 2;
	add.s64 	%rd121, %rd22, %rd120;
	st.global.u32 	[%rd121+1536], %r1680;
	bar.warp.sync 	-1;
	ld.shared.u32 	%r1681, [%r118+3072];
	setp.eq.s32 	%p224, %r1681, 2147483647;
	selp.b32 	%r1682, -2147483648, %r1681, %p224;
	shr.u32 	%r1683, %r1682, %r2267;
	and.b32  	%r1684, %r1683, %r238;
	shl.b32 	%r1685, %r1684, 3;
	add.s32 	%r1686, %r1669, %r1685;
	ld.shared.u64 	%rd122, [%r1686];
	add.s64 	%rd123, %rd122, %rd9;
	setp.gt.s32 	%p225, %r1681, -1;
	selp.b32 	%r1687, -1, -2147483648, %p225;
	xor.b32  	%r1688, %r1687, %r1681;
	shl.b64 	%rd124, %rd123, 2;
	add.s64 	%rd125, %rd22, %rd124;
	st.global.u32 	[%rd125+3072], %r1688;
	bar.warp.sync 	-1;
	ld.shared.u32 	%r1689, [%r118+4608];
	setp.eq.s32 	%p226, %r1689, 2147483647;
	selp.b32 	%r1690, -2147483648, %r1689, %p226;
	shr.u32 	%r1691, %r1690, %r2267;
	and.b32  	%r1692, %r1691, %r238;
	shl.b32 	%r1693, %r1692, 3;
	add.s32 	%r1694, %r1669, %r1693;
	ld.shared.u64 	%rd126, [%r1694];
	add.s64 	%rd127, %rd126, %rd9;
	setp.gt.s32 	%p227, %r1689, -1;
	selp.b32 	%r1695, -1, -2147483648, %p227;
	xor.b32  	%r1696, %r1695, %r1689;
	shl.b64 	%rd128, %rd127, 2;
	add.s64 	%rd129, %rd22, %rd128;
	st.global.u32 	[%rd129+4608], %r1696;
	bar.warp.sync 	-1;
	ld.shared.u32 	%r1697, [%r118+6144];
	setp.eq.s32 	%p228, %r1697, 2147483647;
	selp.b32 	%r1698, -2147483648, %r1697, %p228;
	shr.u32 	%r1699, %r1698, %r2267;
	and.b32  	%r1700, %r1699, %r238;
	shl.b32 	%r1701, %r1700, 3;
	add.s32 	%r1702, %r1669, %r1701;
	ld.shared.u64 	%rd130, [%r1702];
	add.s64 	%rd131, %rd130, %rd9;
	setp.gt.s32 	%p229, %r1697, -1;
	selp.b32 	%r1703, -1, -2147483648, %p229;
	xor.b32  	%r1704, %r1703, %r1697;
	shl.b64 	%rd132, %rd131, 2;
	add.s64 	%rd133, %rd22, %rd132;
	st.global.u32 	[%rd133+6144], %r1704;
	bar.warp.sync 	-1;
	ld.shared.u32 	%r1705, [%r118+7680];
	setp.eq.s32 	%p230, %r1705, 2147483647;
	selp.b32 	%r1706, -2147483648, %r1705, %p230;
	shr.u32 	%r1707, %r1706, %r2267;
	and.b32  	%r1708, %r1707, %r238;
	shl.b32 	%r1709, %r1708, 3;
	add.s32 	%r1710, %r1669, %r1709;
	ld.shared.u64 	%rd134, [%r1710];
	add.s64 	%rd135, %rd134, %rd9;
	setp.gt.s32 	%p231, %r1705, -1;
	selp.b32 	%r1711, -1, -2147483648, %p231;
	xor.b32  	%r1712, %r1711, %r1705;
	shl.b64 	%rd136, %rd135, 2;
	add.s64 	%rd137, %rd22, %rd136;
	st.global.u32 	[%rd137+7680], %r1712;
	bar.warp.sync 	-1;
	ld.shared.u32 	%r1713, [%r118+9216];
	setp.eq.s32 	%p232, %r1713, 2147483647;
	selp.b32 	%r1714, -2147483648, %r1713, %p232;
	shr.u32 	%r1715, %r1714, %r2267;
	and.b32  	%r1716, %r1715, %r238;
	shl.b32 	%r1717, %r1716, 3;
	add.s32 	%r1718, %r1669, %r1717;
	ld.shared.u64 	%rd138, [%r1718];
	add.s64 	%rd139, %rd138, %rd9;
	setp.gt.s32 	%p233, %r1713, -1;
	selp.b32 	%r1719, -1, -2147483648, %p233;
	xor.b32  	%r1720, %r1719, %r1713;
	shl.b64 	%rd140, %rd139, 2;
	add.s64 	%rd141, %rd22, %rd140;
	st.global.u32 	[%rd141+9216], %r1720;
	bar.warp.sync 	-1;
	ld.shared.u32 	%r1721, [%r118+10752];
	setp.eq.s32 	%p234, %r1721, 2147483647;
	selp.b32 	%r1722, -2147483648, %r1721, %p234;
	shr.u32 	%r1723, %r1722, %r2267;
	and.b32  	%r1724, %r1723, %r238;
	shl.b32 	%r1725, %r1724, 3;
	add.s32 	%r1726, %r1669, %r1725;
	ld.shared.u64 	%rd142, [%r1726];
	add.s64 	%rd143, %rd142, %rd9;
	setp.gt.s32 	%p235, %r1721, -1;
	selp.b32 	%r1727, -1, -2147483648, %p235;
	xor.b32  	%r1728, %r1727, %r1721;
	shl.b64 	%rd144, %rd143, 2;
	add.s64 	%rd145, %rd22, %rd144;
	st.global.u32 	[%rd145+10752], %r1728;
	bar.warp.sync 	-1;
	ld.shared.u32 	%r1729, [%r118+12288];
	setp.eq.s32 	%p236, %r1729, 2147483647;
	selp.b32 	%r1730, -2147483648, %r1729, %p236;
	shr.u32 	%r1731, %r1730, %r2267;
	and.b32  	%r1732, %r1731, %r238;
	shl.b32 	%r1733, %r1732, 3;
	add.s32 	%r1734, %r1669, %r1733;
	ld.shared.u64 	%rd146, [%r1734];
	add.s64 	%rd147, %rd146, %rd9;
	setp.gt.s32 	%p237, %r1729, -1;
	selp.b32 	%r1735, -1, -2147483648, %p237;
	xor.b32  	%r1736, %r1735, %r1729;
	shl.b64 	%rd148, %rd147, 2;
	add.s64 	%rd149, %rd22, %rd148;
	st.global.u32 	[%rd149+12288], %r1736;
	bar.warp.sync 	-1;
	ld.shared.u32 	%r1737, [%r118+13824];
	setp.eq.s32 	%p238, %r1737, 2147483647;
	selp.b32 	%r1738, -2147483648, %r1737, %p238;
	shr.u32 	%r1739, %r1738, %r2267;
	and.b32  	%r1740, %r1739, %r238;
	shl.b32 	%r1741, %r1740, 3;
	add.s32 	%r1742, %r1669, %r1741;
	ld.shared.u64 	%rd150, [%r1742];
	add.s64 	%rd151, %rd150, %rd9;
	setp.gt.s32 	%p239, %r1737, -1;
	selp.b32 	%r1743, -1, -2147483648, %p239;
	xor.b32  	%r1744, %r1743, %r1737;
	shl.b64 	%rd152, %rd151, 2;
	add.s64 	%rd153, %rd22, %rd152;
	st.global.u32 	[%rd153+13824], %r1744;
	bar.warp.sync 	-1;
	ld.shared.u32 	%r1745, [%r118+15360];
	setp.eq.s32 	%p240, %r1745, 2147483647;
	selp.b32 	%r1746, -2147483648, %r1745, %p240;
	shr.u32 	%r1747, %r1746, %r2267;
	and.b32  	%r1748, %r1747, %r238;
	shl.b32 	%r1749, %r1748, 3;
	add.s32 	%r1750, %r1669, %r1749;
	ld.shared.u64 	%rd154, [%r1750];
	add.s64 	%rd155, %rd154, %rd9;
	setp.gt.s32 	%p241, %r1745, -1;
	selp.b32 	%r1751, -1, -2147483648, %p241;
	xor.b32  	%r1752, %r1751, %r1745;
	shl.b64 	%rd156, %rd155, 2;
	add.s64 	%rd157, %rd22, %rd156;
	st.global.u32 	[%rd157+15360], %r1752;
	bar.warp.sync 	-1;
	ld.shared.u32 	%r1753, [%r118+16896];
	setp.eq.s32 	%p242, %r1753, 2147483647;
	selp.b32 	%r1754, -2147483648, %r1753, %p242;
	shr.u32 	%r1755, %r1754, %r2267;
	and.b32  	%r1756, %r1755, %r238;
	shl.b32 	%r1757, %r1756, 3;
	add.s32 	%r1758, %r1669, %r1757;
	ld.shared.u64 	%rd158, [%r1758];
	add.s64 	%rd159, %rd158, %rd9;
	setp.gt.s32 	%p243, %r1753, -1;
	selp.b32 	%r1759, -1, -2147483648, %p243;
	xor.b32  	%r1760, %r1759, %r1753;
	shl.b64 	%rd160, %rd159, 2;
	add.s64 	%rd161, %rd22, %rd160;
	st.global.u32 	[%rd161+16896], %r1760;
	bar.warp.sync 	-1;
	ld.shared.u32 	%r1761, [%r118+18432];
	setp.eq.s32 	%p244, %r1761, 2147483647;
	selp.b32 	%r1762, -2147483648, %r1761, %p244;
	shr.u32 	%r1763, %r1762, %r2267;
	and.b32  	%r1764, %r1763, %r238;
	shl.b32 	%r1765, %r1764, 3;
	add.s32 	%r1766, %r1669, %r1765;
	ld.shared.u64 	%rd162, [%r1766];
	add.s64 	%rd163, %rd162, %rd9;
	setp.gt.s32 	%p245, %r1761, -1;
	selp.b32 	%r1767, -1, -2147483648, %p245;
	xor.b32  	%r1768, %r1767, %r1761;
	shl.b64 	%rd164, %rd163, 2;
	add.s64 	%rd165, %rd22, %rd164;
	st.global.u32 	[%rd165+18432], %r1768;
	bar.warp.sync 	-1;
	ld.shared.u32 	%r1769, [%r118+19968];
	setp.eq.s32 	%p246, %r1769, 2147483647;
	selp.b32 	%r1770, -2147483648, %r1769, %p246;
	shr.u32 	%r1771, %r1770, %r2267;
	and.b32  	%r1772, %r1771, %r238;
	shl.b32 	%r1773, %r1772, 3;
	add.s32 	%r1774, %r1669, %r1773;
	ld.shared.u64 	%rd166, [%r1774];
	add.s64 	%rd167, %rd166, %rd9;
	setp.gt.s32 	%p247, %r1769, -1;
	selp.b32 	%r1775, -1, -2147483648, %p247;
	xor.b32  	%r1776, %r1775, %r1769;
	shl.b64 	%rd168, %rd167, 2;
	add.s64 	%rd169, %rd22, %rd168;
	st.global.u32 	[%rd169+19968], %r1776;
	bar.warp.sync 	-1;
	ld.shared.u32 	%r1777, [%r118+21504];
	setp.eq.s32 	%p248, %r1777, 2147483647;
	selp.b32 	%r1778, -2147483648, %r1777, %p248;
	shr.u32 	%r1779, %r1778, %r2267;
	and.b32  	%r1780, %r1779, %r238;
	shl.b32 	%r1781, %r1780, 3;
	add.s32 	%r1782, %r1669, %r1781;
	ld.shared.u64 	%rd170, [%r1782];
	add.s64 	%rd171, %rd170, %rd9;
	setp.gt.s32 	%p249, %r1777, -1;
	selp.b32 	%r1783, -1, -2147483648, %p249;
	xor.b32  	%r1784, %r1783, %r1777;
	shl.b64 	%rd172, %rd171, 2;
	add.s64 	%rd173, %rd22, %rd172;
	st.global.u32 	[%rd173+21504], %r1784;
	bar.warp.sync 	-1;
	ld.shared.u32 	%r1785, [%r118+23040];
	setp.eq.s32 	%p250, %r1785, 2147483647;
	selp.b32 	%r1786, -2147483648, %r1785, %p250;
	shr.u32 	%r1787, %r1786, %r2267;
	and.b32  	%r1788, %r1787, %r238;
	shl.b32 	%r1789, %r1788, 3;
	add.s32 	%r1790, %r1669, %r1789;
	ld.shared.u64 	%rd174, [%r1790];
	add.s64 	%rd175, %rd174, %rd9;
	setp.gt.s32 	%p251, %r1785, -1;
	selp.b32 	%r1791, -1, -2147483648, %p251;
	xor.b32  	%r1792, %r1791, %r1785;
	shl.b64 	%rd176, %rd175, 2;
	add.s64 	%rd177, %rd22, %rd176;
	st.global.u32 	[%rd177+23040], %r1792;
	bar.warp.sync 	-1;
	ld.shared.u32 	%r1793, [%r118+24576];
	setp.eq.s32 	%p252, %r1793, 2147483647;
	selp.b32 	%r1794, -2147483648, %r1793, %p252;
	shr.u32 	%r1795, %r1794, %r2267;
	and.b32  	%r1796, %r1795, %r238;
	shl.b32 	%r1797, %r1796, 3;
	add.s32 	%r1798, %r1669, %r1797;
	ld.shared.u64 	%rd178, [%r1798];
	add.s64 	%rd179, %rd178, %rd9;
	setp.gt.s32 	%p253, %r1793, -1;
	selp.b32 	%r1799, -1, -2147483648, %p253;
	xor.b32  	%r1800, %r1799, %r1793;
	shl.b64 	%rd180, %rd179, 2;
	add.s64 	%rd181, %rd22, %rd180;
	st.global.u32 	[%rd181+24576], %r1800;
	bar.warp.sync 	-1;
	bra.uni 	$L__BB11_260;
$L__BB11_225:
	ld.param.u32 	%r2244, [_ZN3cub18CUB_300001_SM_10006detail10radix_sort29DeviceRadixSortOnesweepKernelINS1_5radix10policy_hubIfiyE10Policy1000ELNS0_9SortOrderE0EfiyiiNS1_21identity_decomposer_tEEEvPT5_SB_PT3_PKSC_PT1_PKSG_PT2_PKSK_T4_iiT6__param_8];
	mad.lo.s32 	%r368, %r4, -6528, %r2244;
	setp.ge.s32 	%p254, %r1, %r368;
	@%p254 bra 	$L__BB11_227;
	ld.param.u32 	%r2268, [_ZN3cub18CUB_300001_SM_10006detail10radix_sort29DeviceRadixSortOnesweepKernelINS1_5radix10policy_hubIfiyE10Policy1000ELNS0_9SortOrderE0EfiyiiNS1_21identity_decomposer_tEEEvPT5_SB_PT3_PKSC_PT1_PKSG_PT2_PKSK_T4_iiT6__param_9];
	ld.shared.u32 	%r1801, [%r118];
	setp.eq.s32 	%p255, %r1801, 2147483647;
	selp.b32 	%r1802, -2147483648, %r1801, %p255;
	shr.u32 	%r1803, %r1802, %r2268;
	and.b32  	%r1804, %r1803, %r238;
	shl.b32 	%r1805, %r1804, 3;
	add.s32 	%r1807, %r524, %r1805;
	ld.shared.u64 	%rd182, [%r1807+26112];
	setp.gt.s32 	%p256, %r1801, -1;
	selp.b32 	%r1808, -1, -2147483648, %p256;
	xor.b32  	%r1809, %r1808, %r1801;
	add.s64 	%rd183, %rd182, %rd9;
	shl.b64 	%rd184, %rd183, 2;
	add.s64 	%rd185, %rd22, %rd184;
	st.global.u32 	[%rd185], %r1809;
$L__BB11_227:
	bar.warp.sync 	-1;
	add.s32 	%r1810, %r1, 384;
	setp.ge.s32 	%p257, %r1810, %r368;
	@%p257 bra 	$L__BB11_229;
	ld.param.u32 	%r2269, [_ZN3cub18CUB_300001_SM_10006detail10radix_sort29DeviceRadixSortOnesweepKernelINS1_5radix10policy_hubIfiyE10Policy1000ELNS0_9SortOrderE0EfiyiiNS1_21identity_decomposer_tEEEvPT5_SB_PT3_PKSC_PT1_PKSG_PT2_PKSK_T4_iiT6__param_9];
	ld.shared.u32 	%r1811, [%r118+1536];
	setp.eq.s32 	%p258, %r1811, 2147483647;
	selp.b32 	%r1812, -2147483648, %r1811, %p258;
	shr.u32 	%r1813, %r1812, %r2269;
	and.b32  	%r1814, %r1813, %r238;
	shl.b32 	%r1815, %r1814, 3;
	add.s32 	%r1817, %r524, %r1815;
	ld.shared.u64 	%rd186, [%r1817+26112];
	setp.gt.s32 	%p259, %r1811, -1;
	selp.b32 	%r1818, -1, -2147483648, %p259;
	xor.b32  	%r1819, %r1818, %r1811;
	add.s64 	%rd187, %rd186, %rd9;
	shl.b64 	%rd188, %rd187, 2;
	add.s64 	%rd189, %rd22, %rd188;
	st.global.u32 	[%rd189+1536], %r1819;
$L__BB11_229:
	bar.warp.sync 	-1;
	add.s32 	%r1820, %r1, 768;
	setp.ge.s32 	%p260, %r1820, %r368;
	@%p260 bra 	$L__BB11_231;
	ld.param.u32 	%r2270, [_ZN3cub18CUB_300001_SM_10006detail10radix_sort29DeviceRadixSortOnesweepKernelINS1_5radix10policy_hubIfiyE10Policy1000ELNS0_9SortOrderE0EfiyiiNS1_21identity_decomposer_tEEEvPT5_SB_PT3_PKSC_PT1_PKSG_PT2_PKSK_T4_iiT6__param_9];
	ld.shared.u32 	%r1821, [%r118+3072];
	setp.eq.s32 	%p261, %r1821, 2147483647;
	selp.b32 	%r1822, -2147483648, %r1821, %p261;
	shr.u32 	%r1823, %r1822, %r2270;
	and.b32  	%r1824, %r1823, %r238;
	shl.b32 	%r1825, %r1824, 3;
	add.s32 	%r1827, %r524, %r1825;
	ld.shared.u64 	%rd190, [%r1827+26112];
	setp.gt.s32 	%p262, %r1821, -1;
	selp.b32 	%r1828, -1, -2147483648, %p262;
	xor.b32  	%r1829, %r1828, %r1821;
	add.s64 	%rd191, %rd190, %rd9;
	shl.b64 	%rd192, %rd191, 2;
	add.s64 	%rd193, %rd22, %rd192;
	st.global.u32 	[%rd193+3072], %r1829;
$L__BB11_231:
	bar.warp.sync 	-1;
	add.s32 	%r1830, %r1, 1152;
	setp.ge.s32 	%p263, %r1830, %r368;
	@%p263 bra 	$L__BB11_233;
	ld.param.u32 	%r2271, [_ZN3cub18CUB_300001_SM_10006detail10radix_sort29DeviceRadixSortOnesweepKernelINS1_5radix10policy_hubIfiyE10Policy1000ELNS0_9SortOrderE0EfiyiiNS1_21identity_decomposer_tEEEvPT5_SB_PT3_PKSC_PT1_PKSG_PT2_PKSK_T4_iiT6__param_9];
	ld.shared.u32 	%r1831, [%r118+4608];
	setp.eq.s32 	%p264, %r1831, 2147483647;
	selp.b32 	%r1832, -2147483648, %r1831, %p264;
	shr.u32 	%r1833, %r1832, %r2271;
	and.b32  	%r1834, %r1833, %r238;
	shl.b32 	%r1835, %r1834, 3;
	add.s32 	%r1837, %r524, %r1835;
	ld.shared.u64 	%rd194, [%r1837+26112];
	setp.gt.s32 	%p265, %r1831, -1;
	selp.b32 	%r1838, -1, -2147483648, %p265;
	xor.b32  	%r1839, %r1838, %r1831;
	add.s64 	%rd195, %rd194, %rd9;
	shl.b64 	%rd196, %rd195, 2;
	add.s64 	%rd197, %rd22, %rd196;
	st.global.u32 	[%rd197+4608], %r1839;
$L__BB11_233:
	bar.warp.sync 	-1;
	add.s32 	%r1840, %r1, 1536;
	setp.ge.s32 	%p266, %r1840, %r368;
	@%p266 bra 	$L__BB11_235;
	ld.param.u32 	%r2272, [_ZN3cub18CUB_300001_SM_10006detail10radix_sort29DeviceRadixSortOnesweepKernelINS1_5radix10policy_hubIfiyE10Policy1000ELNS0_9SortOrderE0EfiyiiNS1_21identity_decomposer_tEEEvPT5_SB_PT3_PKSC_PT1_PKSG_PT2_PKSK_T4_iiT6__param_9];
	ld.shared.u32 	%r1841, [%r118+6144];
	setp.eq.s32 	%p267, %r1841, 2147483647;
	selp.b32 	%r1842, -2147483648, %r1841, %p267;
	shr.u32 	%r1843, %r1842, %r2272;
	and.b32  	%r1844, %r1843, %r238;
	shl.b32 	%r1845, %r1844, 3;
	add.s32 	%r1847, %r524, %r1845;
	ld.shared.u64 	%rd198, [%r1847+26112];
	setp.gt.s32 	%p268, %r1841, -1;
	selp.b32 	%r1848, -1, -2147483648, %p268;
	xor.b32  	%r1849, %r1848, %r1841;
	add.s64 	%rd199, %rd198, %rd9;
	shl.b64 	%rd200, %rd199, 2;
	add.s64 	%rd201, %rd22, %rd200;
	st.global.u32 	[%rd201+6144], %r1849;
$L__BB11_235:
	bar.warp.sync 	-1;
	add.s32 	%r1850, %r1, 1920;
	setp.ge.s32 	%p269, %r1850, %r368;
	@%p269 bra 	$L__BB11_237;
	ld.param.u32 	%r2273, [_ZN3cub18CUB_300001_SM_10006detail10radix_sort29DeviceRadixSortOnesweepKernelINS1_5radix10policy_hubIfiyE10Policy1000ELNS0_9SortOrderE0EfiyiiNS1_21identity_decomposer_tEEEvPT5_SB_PT3_PKSC_PT1_PKSG_PT2_PKSK_T4_iiT6__param_9];
	ld.shared.u32 	%r1851, [%r118+7680];
	setp.eq.s32 	%p270, %r1851, 2147483647;
	selp.b32 	%r1852, -2147483648, %r1851, %p270;
	shr.u32 	%r1853, %r1852, %r2273;
	and.b32  	%r1854, %r1853, %r238;
	shl.b32 	%r1855, %r1854, 3;
	add.s32 	%r1857, %r524, %r1855;
	ld.shared.u64 	%rd202, [%r1857+26112];
	setp.gt.s32 	%p271, %r1851, -1;
	selp.b32 	%r1858, -1, -2147483648, %p271;
	xor.b32  	%r1859, %r1858, %r1851;
	add.s64 	%rd203, %rd202, %rd9;
	shl.b64 	%rd204, %rd203, 2;
	add.s64 	%rd205, %rd22, %rd204;
	st.global.u32 	[%rd205+7680], %r1859;
$L__BB11_237:
	bar.warp.sync 	-1;
	add.s32 	%r1860, %r1, 2304;
	setp.ge.s32 	%p272, %r1860, %r368;
	@%p272 bra 	$L__BB11_239;
	ld.param.u32 	%r2274, [_ZN3cub18CUB_300001_SM_10006detail10radix_sort29DeviceRadixSortOnesweepKernelINS1_5radix10policy_hubIfiyE10Policy1000ELNS0_9SortOrderE0EfiyiiNS1_21identity_decomposer_tEEEvPT5_SB_PT3_PKSC_PT1_PKSG_PT2_PKSK_T4_iiT6__param_9];
	ld.shared.u32 	%r1861, [%r118+9216];
	setp.eq.s32 	%p273, %r1861, 2147483647;
	selp.b32 	%r1862, -2147483648, %r1861, %p273;
	shr.u32 	%r1863, %r1862, %r2274;
	and.b32  	%r1864, %r1863, %r238;
	shl.b32 	%r1865, %r1864, 3;
	add.s32 	%r1867, %r524, %r1865;
	ld.shared.u64 	%rd206, [%r1867+26112];
	setp.gt.s32 	%p274, %r1861, -1;
	selp.b32 	%r1868, -1, -2147483648, %p274;
	xor.b32  	%r1869, %r1868, %r1861;
	add.s64 	%rd207, %rd206, %rd9;
	shl.b64 	%rd208, %rd207, 2;
	add.s64 	%rd209, %rd22, %rd208;
	st.global.u32 	[%rd209+9216], %r1869;
$L__BB11_239:
	bar.warp.sync 	-1;
	add.s32 	%r1870, %r1, 2688;
	setp.ge.s32 	%p275, %r1870, %r368;
	@%p275 bra 	$L__BB11_241;
	ld.param.u32 	%r2275, [_ZN3cub18CUB_300001_SM_10006detail10radix_sort29DeviceRadixSortOnesweepKernelINS1_5radix10policy_hubIfiyE10Policy1000ELNS0_9SortOrderE0EfiyiiNS1_21identity_decomposer_tEEEvPT5_SB_PT3_PKSC_PT1_PKSG_PT2_PKSK_T4_iiT6__param_9];
	ld.shared.u32 	%r1871, [%r118+10752];
	setp.eq.s32 	%p276, %r1871, 2147483647;
	selp.b32 	%r1872, -2147483648, %r1871, %p276;
	shr.u32 	%r1873, %r1872, %r2275;
	and.b32  	%r1874, %r1873, %r238;
	shl.b32 	%r1875, %r1874, 3;
	add.s32 	%r1877, %r524, %r1875;
	ld.shared.u64 	%rd210, [%r1877+26112];
	setp.gt.s32 	%p277, %r1871, -1;
	selp.b32 	%r1878, -1, -2147483648, %p277;
	xor.b32  	%r1879, %r1878, %r1871;
	add.s64 	%rd211, %rd210, %rd9;
	shl.b64 	%rd212, %rd211, 2;
	add.s64 	%rd213, %rd22, %rd212;
	st.global.u32 	[%rd213+10752], %r1879;
$L__BB11_241:
	bar.warp.sync 	-1;
	or.b32  	%r1880, %r1, 3072;
	setp.ge.s32 	%p278, %r1880, %r368;
	@%p278 bra 	$L__BB11_243;
	ld.param.u32 	%r2276, [_ZN3cub18CUB_300001_SM_10006detail10radix_sort29DeviceRadixSortOnesweepKernelINS1_5radix10policy_hubIfiyE10Policy1000ELNS0_9SortOrderE0EfiyiiNS1_21identity_decomposer_tEEEvPT5_SB_PT3_PKSC_PT1_PKSG_PT2_PKSK_T4_iiT6__param_9];
	ld.shared.u32 	%r1881, [%r118+12288];
	setp.eq.s32 	%p279, %r1881, 2147483647;
	selp.b32 	%r1882, -2147483648, %r1881, %p279;
	shr.u32 	%r1883, %r1882, %r2276;
	and.b32  	%r1884, %r1883, %r238;
	shl.b32 	%r1885, %r1884, 3;
	add.s32 	%r1887, %r524, %r1885;
	ld.shared.u64 	%rd214, [%r1887+26112];
	setp.gt.s32 	%p280, %r1881, -1;
	selp.b32 	%r1888, -1, -2147483648, %p280;
	xor.b32  	%r1889, %r1888, %r1881;
	add.s64 	%rd215, %rd214, %rd9;
	shl.b64 	%rd216, %rd215, 2;
	add.s64 	%rd217, %rd22, %rd216;
	st.global.u32 	[%rd217+12288], %r1889;
$L__BB11_243:
	bar.warp.sync 	-1;
	add.s32 	%r1890, %r1, 3456;
	setp.ge.s32 	%p281, %r1890, %r368;
	@%p281 bra 	$L__BB11_245;
	ld.param.u32 	%r2277, [_ZN3cub18CUB_300001_SM_10006detail10radix_sort29DeviceRadixSortOnesweepKernelINS1_5radix10policy_hubIfiyE10Policy1000ELNS0_9SortOrderE0EfiyiiNS1_21identity_decomposer_tEEEvPT5_SB_PT3_PKSC_PT1_PKSG_PT2_PKSK_T4_iiT6__param_9];
	ld.shared.u32 	%r1891, [%r118+13824];
	setp.eq.s32 	%p282, %r1891, 2147483647;
	selp.b32 	%r1892, -2147483648, %r1891, %p282;
	shr.u32 	%r1893, %r1892, %r2277;
	and.b32  	%r1894, %r1893, %r238;
	shl.b32 	%r1895, %r1894, 3;
	add.s32 	%r1897, %r524, %r1895;
	ld.shared.u64 	%rd218, [%r1897+26112];
	setp.gt.s32 	%p283, %r1891, -1;
	selp.b32 	%r1898, -1, -2147483648, %p283;
	xor.b32  	%r1899, %r1898, %r1891;
	add.s64 	%rd219, %rd218, %rd9;
	shl.b64 	%rd220, %rd219, 2;
	add.s64 	%rd221, %rd22, %rd220;
	st.global.u32 	[%rd221+13824], %r1899;
$L__BB11_245:
	bar.warp.sync 	-1;
	add.s32 	%r1900, %r1, 3840;
	setp.ge.s32 	%p284, %r1900, %r368;
	@%p284 bra 	$L__BB11_247;
	ld.param.u32 	%r2278, [_ZN3cub18CUB_300001_SM_10006detail10radix_sort29DeviceRadixSortOnesweepKernelINS1_5radix10policy_hubIfiyE10Policy1000ELNS0_9SortOrderE0EfiyiiNS1_21identity_decomposer_tEEEvPT5_SB_PT3_PKSC_PT1_PKSG_PT2_PKSK_T4_iiT6__param_9];
	ld.shared.u32 	%r1901, [%r118+15360];
	setp.eq.s32 	%p285, %r1901, 2147483647;
	selp.b32 	%r1902, -2147483648, %r1901, %p285;
	shr.u32 	%r1903, %r1902, %r2278;
	and.b32  	%r1904, %r1903, %r238;
	shl.b32 	%r1905, %r1904, 3;
	add.s32 	%r1907, %r524, %r1905;
	ld.shared.u64 	%rd222, [%r1907+26112];
	setp.gt.s32 	%p286, %r1901, -1;
	selp.b32 	%r1908, -1, -2147483648, %p286;
	xor.b32  	%r1909, %r1908, %r1901;
	add.s64 	%rd223, %rd222, %rd9;
	shl.b64 	%rd224, %rd223, 2;
	add.s64 	%rd225, %rd22, %rd224;
	st.global.u32 	[%rd225+15360], %r1909;
$L__BB11_247:
	bar.warp.sync 	-1;
	add.s32 	%r1910, %r1, 4224;
	setp.ge.s32 	%p287, %r1910, %r368;
	@%p287 bra 	$L__BB11_249;
	ld.param.u32 	%r2279, [_ZN3cub18CUB_300001_SM_10006detail10radix_sort29DeviceRadixSortOnesweepKernelINS1_5radix10policy_hubIfiyE10Policy1000ELNS0_9SortOrderE0EfiyiiNS1_21identity_decomposer_tEEEvPT5_SB_PT3_PKSC_PT1_PKSG_PT2_PKSK_T4_iiT6__param_9];
	ld.shared.u32 	%r1911, [%r118+16896];
	setp.eq.s32 	%p288, %r1911, 2147483647;
	selp.b32 	%r1912, -2147483648, %r1911, %p288;
	shr.u32 	%r1913, %r1912, %r2279;
	and.b32  	%r1914, %r1913, %r238;
	shl.b32 	%r1915, %r1914, 3;
	add.s32 	%r1917, %r524, %r1915;
	ld.shared.u64 	%rd226, [%r1917+26112];
	setp.gt.s32 	%p289, %r1911, -1;
	selp.b32 	%r1918, -1, -2147483648, %p289;
	xor.b32  	%r1919, %r1918, %r1911;
	add.s64 	%rd227, %rd226, %rd9;
	shl.b64 	%rd228, %rd227, 2;
	add.s64 	%rd229, %rd22, %rd228;
	st.global.u32 	[%rd229+16896], %r1919;
$L__BB11_249:
	bar.warp.sync 	-1;
	add.s32 	%r1920, %r1, 4608;
	setp.ge.s32 	%p290, %r1920, %r368;
	@%p290 bra 	$L__BB11_251;
	ld.param.u32 	%r2280, [_ZN3cub18CUB_300001_SM_10006detail10radix_sort29DeviceRadixSortOnesweepKernelINS1_5radix10policy_hubIfiyE10Policy1000ELNS0_9SortOrderE0EfiyiiNS1_21identity_decomposer_tEEEvPT5_SB_PT3_PKSC_PT1_PKSG_PT2_PKSK_T4_iiT6__param_9];
	ld.shared.u32 	%r1921, [%r118+18432];
	setp.eq.s32 	%p291, %r1921, 2147483647;
	selp.b32 	%r1922, -2147483648, %r1921, %p291;
	shr.u32 	%r1923, %r1922, %r2280;
	and.b32  	%r1924, %r1923, %r238;
	shl.b32 	%r1925, %r1924, 3;
	add.s32 	%r1927, %r524, %r1925;
	ld.shared.u64 	%rd230, [%r1927+26112];
	setp.gt.s32 	%p292, %r1921, -1;
	selp.b32 	%r1928, -1, -2147483648, %p292;
	xor.b32  	%r1929, %r1928, %r1921;
	add.s64 	%rd231, %rd230, %rd9;
	shl.b64 	%rd232, %rd231, 2;
	add.s64 	%rd233, %rd22, %rd232;
	st.global.u32 	[%rd233+18432], %r1929;
$L__BB11_251:
	bar.warp.sync 	-1;
	add.s32 	%r1930, %r1, 4992;
	setp.ge.s32 	%p293, %r1930, %r368;
	@%p293 bra 	$L__BB11_253;
	ld.param.u32 	%r2281, [_ZN3cub18CUB_300001_SM_10006detail10radix_sort29DeviceRadixSortOnesweepKernelINS1_5radix10policy_hubIfiyE10Policy1000ELNS0_9SortOrderE0EfiyiiNS1_21identity_decomposer_tEEEvPT5_SB_PT3_PKSC_PT1_PKSG_PT2_PKSK_T4_iiT6__param_9];
	ld.shared.u32 	%r1931, [%r118+19968];
	setp.eq.s32 	%p294, %r1931, 2147483647;
	selp.b32 	%r1932, -2147483648, %r1931, %p294;
	shr.u32 	%r1933, %r1932, %r2281;
	and.b32  	%r1934, %r1933, %r238;
	shl.b32 	%r1935, %r1934, 3;
	add.s32 	%r1937, %r524, %r1935;
	ld.shared.u64 	%rd234, [%r1937+26112];
	setp.gt.s32 	%p295, %r1931, -1;
	selp.b32 	%r1938, -1, -2147483648, %p295;
	xor.b32  	%r1939, %r1938, %r1931;
	add.s64 	%rd235, %rd234, %rd9;
	shl.b64 	%rd236, %rd235, 2;
	add.s64 	%rd237, %rd22, %rd236;
	st.global.u32 	[%rd237+19968], %r1939;
$L__BB11_253:
	bar.warp.sync 	-1;
	add.s32 	%r1940, %r1, 5376;
	setp.ge.s32 	%p296, %r1940, %r368;
	@%p296 bra 	$L__BB11_255;
	ld.param.u32 	%r2282, [_ZN3cub18CUB_300001_SM_10006detail10radix_sort29DeviceRadixSortOnesweepKernelINS1_5radix10policy_hubIfiyE10Policy1000ELNS0_9SortOrderE0EfiyiiNS1_21identity_decomposer_tEEEvPT5_SB_PT3_PKSC_PT1_PKSG_PT2_PKSK_T4_iiT6__param_9];
	ld.shared.u32 	%r1941, [%r118+21504];
	setp.eq.s32 	%p297, %r1941, 2147483647;
	selp.b32 	%r1942, -2147483648, %r1941, %p297;
	shr.u32 	%r1943, %r1942, %r2282;
	and.b32  	%r1944, %r1943, %r238;
	shl.b32 	%r1945, %r1944, 3;
	add.s32 	%r1947, %r524, %r1945;
	ld.shared.u64 	%rd238, [%r1947+26112];
	setp.gt.s32 	%p298, %r1941, -1;
	selp.b32 	%r1948, -1, -2147483648, %p298;
	xor.b32  	%r1949, %r1948, %r1941;
	add.s64 	%rd239, %rd238, %rd9;
	shl.b64 	%rd240, %rd239, 2;
	add.s64 	%rd241, %rd22, %rd240;
	st.global.u32 	[%rd241+21504], %r1949;
$L__BB11_255:
	bar.warp.sync 	-1;
	add.s32 	%r1950, %r1, 5760;
	setp.ge.s32 	%p299, %r1950, %r368;
	@%p299 bra 	$L__BB11_257;
	ld.param.u32 	%r2283, [_ZN3cub18CUB_300001_SM_10006detail10radix_sort29DeviceRadixSortOnesweepKernelINS1_5radix10policy_hubIfiyE10Policy1000ELNS0_9SortOrderE0EfiyiiNS1_21identity_decomposer_tEEEvPT5_SB_PT3_PKSC_PT1_PKSG_PT2_PKSK_T4_iiT6__param_9];
	ld.shared.u32 	%r1951, [%r118+23040];
	setp.eq.s32 	%p300, %r1951, 2147483647;
	selp.b32 	%r1952, -2147483648, %r1951, %p300;
	shr.u32 	%r1953, %r1952, %r2283;
	and.b32  	%r1954, %r1953, %r238;
	shl.b32 	%r1955, %r1954, 3;
	add.s32 	%r1957, %r524, %r1955;
	ld.shared.u64 	%rd242, [%r1957+26112];
	setp.gt.s32 	%p301, %r1951, -1;
	selp.b32 	%r1958, -1, -2147483648, %p301;
	xor.b32  	%r1959, %r1958, %r1951;
	add.s64 	%rd243, %rd242, %rd9;
	shl.b64 	%rd244, %rd243, 2;
	add.s64 	%rd245, %rd22, %rd244;
	st.global.u32 	[%rd245+23040], %r1959;
$L__BB11_257:
	bar.warp.sync 	-1;
	or.b32  	%r1960, %r1, 6144;
	setp.ge.s32 	%p302, %r1960, %r368;
	@%p302 bra 	$L__BB11_259;
	ld.param.u32 	%r2284, [_ZN3cub18CUB_300001_SM_10006detail10radix_sort29DeviceRadixSortOnesweepKernelINS1_5radix10policy_hubIfiyE10Policy1000ELNS0_9SortOrderE0EfiyiiNS1_21identity_decomposer_tEEEvPT5_SB_PT3_PKSC_PT1_PKSG_PT2_PKSK_T4_iiT6__param_9];
	ld.shared.u32 	%r1961, [%r118+24576];
	setp.eq.s32 	%p303, %r1961, 2147483647;
	selp.b32 	%r1962, -2147483648, %r1961, %p303;
	shr.u32 	%r1963, %r1962, %r2284;
	and.b32  	%r1964, %r1963, %r238;
	shl.b32 	%r1965, %r1964, 3;
	add.s32 	%r1967, %r524, %r1965;
	ld.shared.u64 	%rd246, [%r1967+26112];
	setp.gt.s32 	%p304, %r1961, -1;
	selp.b32 	%r1968, -1, -2147483648, %p304;
	xor.b32  	%r1969, %r1968, %r1961;
	add.s64 	%rd247, %rd246, %rd9;
	shl.b64 	%rd248, %rd247, 2;
	add.s64 	%rd249, %rd22, %rd248;
	st.global.u32 	[%rd249+24576], %r1969;
$L__BB11_259:
	bar.warp.sync 	-1;
$L__BB11_260:
	ld.param.u32 	%r2285, [_ZN3cub18CUB_300001_SM_10006detail10radix_sort29DeviceRadixSortOnesweepKernelINS1_5radix10policy_hubIfiyE10Policy1000ELNS0_9SortOrderE0EfiyiiNS1_21identity_decomposer_tEEEvPT5_SB_PT3_PKSC_PT1_PKSG_PT2_PKSK_T4_iiT6__param_9];
	ld.param.u32 	%r2245, [_ZN3cub18CUB_300001_SM_10006detail10radix_sort29DeviceRadixSortOnesweepKernelINS1_5radix10policy_hubIfiyE10Policy1000ELNS0_9SortOrderE0EfiyiiNS1_21identity_decomposer_tEEEvPT5_SB_PT3_PKSC_PT1_PKSG_PT2_PKSK_T4_iiT6__param_8];
	setp.gt.s32 	%p305, %r366, %r2245;
	ld.shared.u32 	%r1970, [%r118];
	setp.eq.s32 	%p306, %r1970, 2147483647;
	selp.b32 	%r1971, -2147483648, %r1970, %p306;
	shr.u32 	%r1972, %r1971, %r2285;
	and.b32  	%r369, %r1972, %r238;
	ld.shared.u32 	%r1973, [%r118+1536];
	setp.eq.s32 	%p307, %r1973, 2147483647;
	selp.b32 	%r1974, -2147483648, %r1973, %p307;
	shr.u32 	%r1975, %r1974, %r2285;
	and.b32  	%r370, %r1975, %r238;
	ld.shared.u32 	%r1976, [%r118+3072];
	setp.eq.s32 	%p308, %r1976, 2147483647;
	selp.b32 	%r1977, -2147483648, %r1976, %p308;
	shr.u32 	%r1978, %r1977, %r2285;
	and.b32  	%r371, %r1978, %r238;
	ld.shared.u32 	%r1979, [%r118+4608];
	setp.eq.s32 	%p309, %r1979, 2147483647;
	selp.b32 	%r1980, -2147483648, %r1979, %p309;
	shr.u32 	%r1981, %r1980, %r2285;
	and.b32  	%r372, %r1981, %r238;
	ld.shared.u32 	%r1982, [%r118+6144];
	setp.eq.s32 	%p310, %r1982, 2147483647;
	selp.b32 	%r1983, -2147483648, %r1982, %p310;
	shr.u32 	%r1984, %r1983, %r2285;
	and.b32  	%r373, %r1984, %r238;
	ld.shared.u32 	%r1985, [%r118+7680];
	setp.eq.s32 	%p311, %r1985, 2147483647;
	selp.b32 	%r1986, -2147483648, %r1985, %p311;
	shr.u32 	%r1987, %r1986, %r2285;
	and.b32  	%r374, %r1987, %r238;
	ld.shared.u32 	%r1988, [%r118+9216];
	setp.eq.s32 	%p312, %r1988, 2147483647;
	selp.b32 	%r1989, -2147483648, %r1988, %p312;
	shr.u32 	%r1990, %r1989, %r2285;
	and.b32  	%r375, %r1990, %r238;
	ld.shared.u32 	%r1991, [%r118+10752];
	setp.eq.s32 	%p313, %r1991, 2147483647;
	selp.b32 	%r1992, -2147483648, %r1991, %p313;
	shr.u32 	%r1993, %r1992, %r2285;
	and.b32  	%r376, %r1993, %r238;
	ld.shared.u32 	%r1994, [%r118+12288];
	setp.eq.s32 	%p314, %r1994, 2147483647;
	selp.b32 	%r1995, -2147483648, %r1994, %p314;
	shr.u32 	%r1996, %r1995, %r2285;
	and.b32  	%r377, %r1996, %r238;
	ld.shared.u32 	%r1997, [%r118+13824];
	setp.eq.s32 	%p315, %r1997, 2147483647;
	selp.b32 	%r1998, -2147483648, %r1997, %p315;
	shr.u32 	%r1999, %r1998, %r2285;
	and.b32  	%r378, %r1999, %r238;
	ld.shared.u32 	%r2000, [%r118+15360];
	setp.eq.s32 	%p316, %r2000, 2147483647;
	selp.b32 	%r2001, -2147483648, %r2000, %p316;
	shr.u32 	%r2002, %r2001, %r2285;
	and.b32  	%r379, %r2002, %r238;
	ld.shared.u32 	%r2003, [%r118+16896];
	setp.eq.s32 	%p317, %r2003, 2147483647;
	selp.b32 	%r2004, -2147483648, %r2003, %p317;
	shr.u32 	%r2005, %r2004, %r2285;
	and.b32  	%r380, %r2005, %r238;
	ld.shared.u32 	%r2006, [%r118+18432];
	setp.eq.s32 	%p318, %r2006, 2147483647;
	selp.b32 	%r2007, -2147483648, %r2006, %p318;
	shr.u32 	%r2008, %r2007, %r2285;
	and.b32  	%r381, %r2008, %r238;
	ld.shared.u32 	%r2009, [%r118+19968];
	setp.eq.s32 	%p319, %r2009, 2147483647;
	selp.b32 	%r2010, -2147483648, %r2009, %p319;
	shr.u32 	%r2011, %r2010, %r2285;
	and.b32  	%r382, %r2011, %r238;
	ld.shared.u32 	%r2012, [%r118+21504];
	setp.eq.s32 	%p320, %r2012, 2147483647;
	selp.b32 	%r2013, -2147483648, %r2012, %p320;
	shr.u32 	%r2014, %r2013, %r2285;
	and.b32  	%r383, %r2014, %r238;
	ld.shared.u32 	%r2015, [%r118+23040];
	setp.eq.s32 	%p321, %r2015, 2147483647;
	selp.b32 	%r2016, -2147483648, %r2015, %p321;
	shr.u32 	%r2017, %r2016, %r2285;
	and.b32  	%r384, %r2017, %r238;
	ld.shared.u32 	%r2018, [%r118+24576];
	setp.eq.s32 	%p322, %r2018, 2147483647;
	selp.b32 	%r2019, -2147483648, %r2018, %p322;
	shr.u32 	%r2020, %r2019, %r2285;
	and.b32  	%r385, %r2020, %r238;
	@%p305 bra 	$L__BB11_262;
	ld.param.u64 	%rd443, [_ZN3cub18CUB_300001_SM_10006detail10radix_sort29DeviceRadixSortOnesweepKernelINS1_5radix10policy_hubIfiyE10Policy1000ELNS0_9SortOrderE0EfiyiiNS1_21identity_decomposer_tEEEvPT5_SB_PT3_PKSC_PT1_PKSG_PT2_PKSK_T4_iiT6__param_7];
	cvta.to.global.u64 	%rd250, %rd443;
	and.b32  	%r2024, %r1, 31;
	or.b32  	%r2025, %r681, %r2024;
	cvt.u64.u32 	%rd251, %r2025;
	mul.lo.s32 	%r2026, %r4, 6528;
	cvt.s64.s32 	%rd252, %r2026;
	add.s64 	%rd253, %rd251, %rd252;
	shl.b64 	%rd254, %rd253, 2;
	add.s64 	%rd255, %rd250, %rd254;
	ld.global.u32 	%r2421, [%rd255];
	ld.global.u32 	%r2422, [%rd255+128];
	ld.global.u32 	%r2423, [%rd255+256];
	ld.global.u32 	%r2424, [%rd255+384];
	ld.global.u32 	%r2425, [%rd255+512];
	ld.global.u32 	%r2426, [%rd255+640];
	ld.global.u32 	%r2427, [%rd255+768];
	ld.global.u32 	%r2428, [%rd255+896];
	ld.global.u32 	%r2429, [%rd255+1024];
	ld.global.u32 	%r2430, [%rd255+1152];
	ld.global.u32 	%r2431, [%rd255+1280];
	ld.global.u32 	%r2432, [%rd255+1408];
	ld.global.u32 	%r2433, [%rd255+1536];
	ld.global.u32 	%r2434, [%rd255+1664];
	ld.global.u32 	%r2435, [%rd255+1792];
	ld.global.u32 	%r2436, [%rd255+1920];
	ld.global.u32 	%r2437, [%rd255+2048];
	bra.uni 	$L__BB11_296;
$L__BB11_262:
	ld.param.u32 	%r2246, [_ZN3cub18CUB_300001_SM_10006detail10radix_sort29DeviceRadixSortOnesweepKernelINS1_5radix10policy_hubIfiyE10Policy1000ELNS0_9SortOrderE0EfiyiiNS1_21identity_decomposer_tEEEvPT5_SB_PT3_PKSC_PT1_PKSG_PT2_PKSK_T4_iiT6__param_8];
	ld.param.u64 	%rd444, [_ZN3cub18CUB_300001_SM_10006detail10radix_sort29DeviceRadixSortOnesweepKernelINS1_5radix10policy_hubIfiyE10Policy1000ELNS0_9SortOrderE0EfiyiiNS1_21identity_decomposer_tEEEvPT5_SB_PT3_PKSC_PT1_PKSG_PT2_PKSK_T4_iiT6__param_7];
	cvta.to.global.u64 	%rd256, %rd444;
	cvt.s64.s32 	%rd257, %r462;
	add.s64 	%rd258, %rd7, %rd257;
	shl.b64 	%rd259, %rd258, 2;
	add.s64 	%rd23, %rd256, %rd259;
	cvt.u32.u64 	%r2029, %rd7;
	sub.s32 	%r403, %r2246, %r462;
	setp.ge.s32 	%p323, %r2029, %r403;
	@%p323 bra 	$L__BB11_264;
	ld.global.u32 	%r2421, [%rd23];
$L__BB11_264:
	add.s32 	%r2032, %r2029, 32;
	setp.ge.s32 	%p324, %r2032, %r403;
	@%p324 bra 	$L__BB11_266;
	ld.global.u32 	%r2422, [%rd23+128];
$L__BB11_266:
	add.s32 	%r2035, %r2029, 64;
	setp.ge.s32 	%p325, %r2035, %r403;
	@%p325 bra 	$L__BB11_268;
	ld.global.u32 	%r2423, [%rd23+256];
$L__BB11_268:
	add.s32 	%r2038, %r2029, 96;
	setp.ge.s32 	%p326, %r2038, %r403;
	@%p326 bra 	$L__BB11_270;
	ld.global.u32 	%r2424, [%rd23+384];
$L__BB11_270:
	add.s32 	%r2041, %r2029, 128;
	setp.ge.s32 	%p327, %r2041, %r403;
	@%p327 bra 	$L__BB11_272;
	ld.global.u32 	%r2425, [%rd23+512];
$L__BB11_272:
	add.s32 	%r2044, %r2029, 160;
	setp.ge.s32 	%p328, %r2044, %r403;
	@%p328 bra 	$L__BB11_274;
	ld.global.u32 	%r2426, [%rd23+640];
$L__BB11_274:
	add.s32 	%r2047, %r2029, 192;
	setp.ge.s32 	%p329, %r2047, %r403;
	@%p329 bra 	$L__BB11_276;
	ld.global.u32 	%r2427, [%rd23+768];
$L__BB11_276:
	add.s32 	%r2050, %r2029, 224;
	setp.ge.s32 	%p330, %r2050, %r403;
	@%p330 bra 	$L__BB11_278;
	ld.param.u64 	%rd445, [_ZN3cub18CUB_300001_SM_10006detail10radix_sort29DeviceRadixSortOnesweepKernelINS1_5radix10policy_hubIfiyE10Policy1000ELNS0_9SortOrderE0EfiyiiNS1_21identity_decomposer_tEEEvPT5_SB_PT3_PKSC_PT1_PKSG_PT2_PKSK_T4_iiT6__param_7];
	cvta.to.global.u64 	%rd260, %rd445;
	add.s64 	%rd264, %rd260, %rd259;
	ld.global.u32 	%r2428, [%rd264+896];
$L__BB11_278:
	add.s32 	%r2054, %r2029, 256;
	setp.ge.s32 	%p331, %r2054, %r403;
	@%p331 bra 	$L__BB11_280;
	ld.param.u64 	%rd446, [_ZN3cub18CUB_300001_SM_10006detail10radix_sort29DeviceRadixSortOnesweepKernelINS1_5radix10policy_hubIfiyE10Policy1000ELNS0_9SortOrderE0EfiyiiNS1_21identity_decomposer_tEEEvPT5_SB_PT3_PKSC_PT1_PKSG_PT2_PKSK_T4_iiT6__param_7];
	cvta.to.global.u64 	%rd265, %rd446;
	cvt.s64.s32 	%rd266, %r462;
	add.s64 	%rd267, %rd7, %rd266;
	shl.b64 	%rd268, %rd267, 2;
	add.s64 	%rd269, %rd265, %rd268;
	ld.global.u32 	%r2429, [%rd269+1024];
$L__BB11_280:
	add.s32 	%r2058, %r2029, 288;
	setp.ge.s32 	%p332, %r2058, %r403;
	@%p332 bra 	$L__BB11_282;
	ld.param.u64 	%rd447, [_ZN3cub18CUB_300001_SM_10006detail10radix_sort29DeviceRadixSortOnesweepKernelINS1_5radix10policy_hubIfiyE10Policy1000ELNS0_9SortOrderE0EfiyiiNS1_21identity_decomposer_tEEEvPT5_SB_PT3_PKSC_PT1_PKSG_PT2_PKSK_T4_iiT6__param_7];
	cvta.to.global.u64 	%rd270, %rd447;
	cvt.s64.s32 	%rd271, %r462;
	add.s64 	%rd272, %rd7, %rd271;
	shl.b64 	%rd273, %rd272, 2;
	add.s64 	%rd274, %rd270, %rd273;
	ld.global.u32 	%r2430, [%rd274+1152];
$L__BB11_282:
	add.s32 	%r2062, %r2029, 320;
	setp.ge.s32 	%p333, %r2062, %r403;
	@%p333 bra 	$L__BB11_284;
	ld.param.u64 	%rd448, [_ZN3cub18CUB_300001_SM_10006detail10radix_sort29DeviceRadixSortOnesweepKernelINS1_5radix10policy_hubIfiyE10Policy1000ELNS0_9SortOrderE0EfiyiiNS1_21identity_decomposer_tEEEvPT5_SB_PT3_PKSC_PT1_PKSG_PT2_PKSK_T4_iiT6__param_7];
	cvta.to.global.u64 	%rd275, %rd448;
	cvt.s64.s32 	%rd276, %r462;
	add.s64 	%rd277, %rd7, %rd276;
	shl.b64 	%rd278, %rd277, 2;
	add.s64 	%rd279, %rd275, %rd278;
	ld.global.u32 	%r2431, [%rd279+1280];
$L__BB11_284:
	add.s32 	%r2066, %r2029, 352;
	setp.ge.s32 	%p334, %r2066, %r403;
	@%p334 bra 	$L__BB11_286;
	ld.param.u64 	%rd449, [_ZN3cub18CUB_300001_SM_10006detail10radix_sort29DeviceRadixSortOnesweepKernelINS1_5radix10policy_hubIfiyE10Policy1000ELNS0_9SortOrderE0EfiyiiNS1_21identity_decomposer_tEEEvPT5_SB_PT3_PKSC_PT1_PKSG_PT2_PKSK_T4_iiT6__param_7];
	cvta.to.global.u64 	%rd280, %rd449;
	mul.lo.s32 	%r2067, %r4, 6528;
	cvt.s64.s32 	%rd281, %r2067;
	add.s64 	%rd282, %rd7, %rd281;
	shl.b64 	%rd283, %rd282, 2;
	add.s64 	%rd284, %rd280, %rd283;
	ld.global.u32 	%r2432, [%rd284+1408];
$L__BB11_286:
	add.s32 	%r2070, %r2029, 384;
	setp.ge.s32 	%p335, %r2070, %r403;
	@%p335 bra 	$L__BB11_288;
	ld.param.u64 	%rd450, [_ZN3cub18CUB_300001_SM_10006detail10radix_sort29DeviceRadixSortOnesweepKernelINS1_5radix10policy_hubIfiyE10Policy1000ELNS0_9SortOrderE0EfiyiiNS1_21identity_decomposer_tEEEvPT5_SB_PT3_PKSC_PT1_PKSG_PT2_PKSK_T4_iiT6__param_7];
	cvta.to.global.u64 	%rd285, %rd450;
	mul.lo.s32 	%r2071, %r4, 6528;
	cvt.s64.s32 	%rd286, %r2071;
	add.s64 	%rd287, %rd7, %rd286;
	shl.b64 	%rd288, %rd287, 2;
	add.s64 	%rd289, %rd285, %rd288;
	ld.global.u32 	%r2433, [%rd289+1536];
$L__BB11_288:
	cvt.u32.u64 	%r2073, %rd7;
	add.s32 	%r2074, %r2073, 416;
	setp.ge.s32 	%p336, %r2074, %r403;
	@%p336 bra 	$L__BB11_290;
	ld.param.u64 	%rd451, [_ZN3cub18CUB_300001_SM_10006detail10radix_sort29DeviceRadixSortOnesweepKernelINS1_5radix10policy_hubIfiyE10Policy1000ELNS0_9SortOrderE0EfiyiiNS1_21identity_decomposer_tEEEvPT5_SB_PT3_PKSC_PT1_PKSG_PT2_PKSK_T4_iiT6__param_7];
	cvta.to.global.u64 	%rd290, %rd451;
	mul.lo.s32 	%r2075, %r4, 6528;
	cvt.s64.s32 	%rd291, %r2075;
	add.s64 	%rd292, %rd7, %rd291;
	shl.b64 	%rd293, %rd292, 2;
	add.s64 	%rd294, %rd290, %rd293;
	ld.global.u32 	%r2434, [%rd294+1664];
$L__BB11_290:
	cvt.u32.u64 	%r2077, %rd7;
	add.s32 	%r2078, %r2077, 448;
	setp.ge.s32 	%p337, %r2078, %r403;
	@%p337 bra 	$L__BB11_292;
	ld.param.u64 	%rd452, [_ZN3cub18CUB_300001_SM_10006detail10radix_sort29DeviceRadixSortOnesweepKernelINS1_5radix10policy_hubIfiyE10Policy1000ELNS0_9SortOrderE0EfiyiiNS1_21identity_decomposer_tEEEvPT5_SB_PT3_PKSC_PT1_PKSG_PT2_PKSK_T4_iiT6__param_7];
	cvta.to.global.u64 	%rd295, %rd452;
	mul.lo.s32 	%r2079, %r4, 6528;
	cvt.s64.s32 	%rd296, %r2079;
	add.s64 	%rd297, %rd7, %rd296;
	shl.b64 	%rd298, %rd297, 2;
	add.s64 	%rd299, %rd295, %rd298;
	ld.global.u32 	%r2435, [%rd299+1792];
$L__BB11_292:
	cvt.u32.u64 	%r2081, %rd7;
	add.s32 	%r2082, %r2081, 480;
	setp.ge.s32 	%p338, %r2082, %r403;
	@%p338 bra 	$L__BB11_294;
	ld.param.u64 	%rd453, [_ZN3cub18CUB_300001_SM_10006detail10radix_sort29DeviceRadixSortOnesweepKernelINS1_5radix10policy_hubIfiyE10Policy1000ELNS0_9SortOrderE0EfiyiiNS1_21identity_decomposer_tEEEvPT5_SB_PT3_PKSC_PT1_PKSG_PT2_PKSK_T4_iiT6__param_7];
	cvta.to.global.u64 	%rd300, %rd453;
	mul.lo.s32 	%r2083, %r4, 6528;
	cvt.s64.s32 	%rd301, %r2083;
	add.s64 	%rd302, %rd7, %rd301;
	shl.b64 	%rd303, %rd302, 2;
	add.s64 	%rd304, %rd300, %rd303;
	ld.global.u32 	%r2436, [%rd304+1920];
$L__BB11_294:
	cvt.u32.u64 	%r2085, %rd7;
	add.s32 	%r2086, %r2085, 512;
	setp.ge.s32 	%p339, %r2086, %r403;
	@%p339 bra 	$L__BB11_296;
	ld.param.u64 	%rd454, [_ZN3cub18CUB_300001_SM_10006detail10radix_sort29DeviceRadixSortOnesweepKernelINS1_5radix10policy_hubIfiyE10Policy1000ELNS0_9SortOrderE0EfiyiiNS1_21identity_decomposer_tEEEvPT5_SB_PT3_PKSC_PT1_PKSG_PT2_PKSK_T4_iiT6__param_7];
	cvta.to.global.u64 	%rd305, %rd454;
	mov.u32 	%r2087, %tid.x;
	and.b32  	%r2088, %r2087, 992;
	mul.lo.s32 	%r2089, %r2088, 17;
	and.b32  	%r2090, %r2087, 31;
	or.b32  	%r2091, %r2089, %r2090;
	cvt.u64.u32 	%rd306, %r2091;
	mul.lo.s32 	%r2092, %r4, 6528;
	cvt.s64.s32 	%rd307, %r2092;
	add.s64 	%rd308, %rd306, %rd307;
	shl.b64 	%rd309, %rd308, 2;
	add.s64 	%rd310, %rd305, %rd309;
	ld.global.u32 	%r2437, [%rd310+2048];
$L__BB11_296:
	ld.param.u32 	%r2247, [_ZN3cub18CUB_300001_SM_10006detail10radix_sort29DeviceRadixSortOnesweepKernelINS1_5radix10policy_hubIfiyE10Policy1000ELNS0_9SortOrderE0EfiyiiNS1_21identity_decomposer_tEEEvPT5_SB_PT3_PKSC_PT1_PKSG_PT2_PKSK_T4_iiT6__param_8];
	ld.param.u64 	%rd441, [_ZN3cub18CUB_300001_SM_10006detail10radix_sort29DeviceRadixSortOnesweepKernelINS1_5radix10policy_hubIfiyE10Policy1000ELNS0_9SortOrderE0EfiyiiNS1_21identity_decomposer_tEEEvPT5_SB_PT3_PKSC_PT1_PKSG_PT2_PKSK_T4_iiT6__param_6];
	cvta.to.global.u64 	%rd24, %rd441;
	mov.u32 	%r454, %tid.x;
	shl.b32 	%r2093, %r454, 2;
	mov.u32 	%r2094, _ZZN3cub18CUB_300001_SM_10006detail10radix_sort29DeviceRadixSortOnesweepKernelINS1_5radix10policy_hubIfiyE10Policy1000ELNS0_9SortOrderE0EfiyiiNS1_21identity_decomposer_tEEEvPT5_SB_PT3_PKSC_PT1_PKSG_PT2_PKSK_T4_iiT6_E1s;
	add.s32 	%r455, %r2094, %r2093;
	cvt.u64.u32 	%rd25, %r454;
	mad.lo.s32 	%r2095, %r4, 6528, 6528;
	setp.gt.s32 	%p340, %r2095, %r2247;
	bar.sync 	0;
	st.shared.u32 	[%r340+-4], %r2421;
	st.shared.u32 	[%r341+-4], %r2422;
	st.shared.u32 	[%r342+-4], %r2423;
	st.shared.u32 	[%r343+-4], %r2424;
	st.shared.u32 	[%r344+-4], %r2425;
	st.shared.u32 	[%r345+-4], %r2426;
	st.shared.u32 	[%r346+-4], %r2427;
	st.shared.u32 	[%r347+-4], %r2428;
	st.shared.u32 	[%r348+-4], %r2429;
	st.shared.u32 	[%r349+-4], %r2430;
	st.shared.u32 	[%r350+-4], %r2431;
	st.shared.u32 	[%r351+-4], %r2432;
	st.shared.u32 	[%r352+-4], %r2433;
	st.shared.u32 	[%r353+-4], %r2434;
	st.shared.u32 	[%r354+-4], %r2435;
	st.shared.u32 	[%r355+-4], %r2436;
	st.shared.u32 	[%r356+-4], %r2437;
	bar.sync 	0;
	@%p340 bra 	$L__BB11_298;
	ld.shared.u32 	%r2096, [%r455];
	shl.b32 	%r2097, %r369, 3;
	add.s32 	%r2099, %r2094, 26112;
	add.s32 	%r2100, %r2099, %r2097;
	ld.shared.u64 	%rd311, [%r2100];
	add.s64 	%rd312, %rd311, %rd25;
	shl.b64 	%rd313, %rd312, 2;
	add.s64 	%rd314, %rd24, %rd313;
	st.global.u32 	[%rd314], %r2096;
	bar.warp.sync 	-1;
	ld.shared.u32 	%r2101, [%r455+1536];
	shl.b32 	%r2102, %r370, 3;
	add.s32 	%r2103, %r2099, %r2102;
	ld.shared.u64 	%rd315, [%r2103];
	add.s64 	%rd316, %rd315, %rd25;
	shl.b64 	%rd317, %rd316, 2;
	add.s64 	%rd318, %rd24, %rd317;
	st.global.u32 	[%rd318+1536], %r2101;
	bar.warp.sync 	-1;
	ld.shared.u32 	%r2104, [%r455+3072];
	shl.b32 	%r2105, %r371, 3;
	add.s32 	%r2106, %r2099, %r2105;
	ld.shared.u64 	%rd319, [%r2106];
	add.s64 	%rd320, %rd319, %rd25;
	shl.b64 	%rd321, %rd320, 2;
	add.s64 	%rd322, %rd24, %rd321;
	st.global.u32 	[%rd322+3072], %r2104;
	bar.warp.sync 	-1;
	ld.shared.u32 	%r2107, [%r455+4608];
	shl.b32 	%r2108, %r372, 3;
	add.s32 	%r2109, %r2099, %r2108;
	ld.shared.u64 	%rd323, [%r2109];
	add.s64 	%rd324, %rd323, %rd25;
	shl.b64 	%rd325, %rd324, 2;
	add.s64 	%rd326, %rd24, %rd325;
	st.global.u32 	[%rd326+4608], %r2107;
	bar.warp.sync 	-1;
	ld.shared.u32 	%r2110, [%r455+6144];
	shl.b32 	%r2111, %r373, 3;
	add.s32 	%r2112, %r2099, %r2111;
	ld.shared.u64 	%rd327, [%r2112];
	add.s64 	%rd328, %rd327, %rd25;
	shl.b64 	%rd329, %rd328, 2;
	add.s64 	%rd330, %rd24, %rd329;
	st.global.u32 	[%rd330+6144], %r2110;
	bar.warp.sync 	-1;
	ld.shared.u32 	%r2113, [%r455+7680];
	shl.b32 	%r2114, %r374, 3;
	add.s32 	%r2115, %r2099, %r2114;
	ld.shared.u64 	%rd331, [%r2115];
	add.s64 	%rd332, %rd331, %rd25;
	shl.b64 	%rd333, %rd332, 2;
	add.s64 	%rd334, %rd24, %rd333;
	st.global.u32 	[%rd334+7680], %r2113;
	bar.warp.sync 	-1;
	ld.shared.u32 	%r2116, [%r455+9216];
	shl.b32 	%r2117, %r375, 3;
	add.s32 	%r2118, %r2099, %r2117;
	ld.shared.u64 	%rd335, [%r2118];
	add.s64 	%rd336, %rd335, %rd25;
	shl.b64 	%rd337, %rd336, 2;
	add.s64 	%rd338, %rd24, %rd337;
	st.global.u32 	[%rd338+9216], %r2116;
	bar.warp.sync 	-1;
	ld.shared.u32 	%r2119, [%r455+10752];
	shl.b32 	%r2120, %r376, 3;
	add.s32 	%r2121, %r2099, %r2120;
	ld.shared.u64 	%rd339, [%r2121];
	add.s64 	%rd340, %rd339, %rd25;
	shl.b64 	%rd341, %rd340, 2;
	add.s64 	%rd342, %rd24, %rd341;
	st.global.u32 	[%rd342+10752], %r2119;
	bar.warp.sync 	-1;
	ld.shared.u32 	%r2122, [%r455+12288];
	shl.b32 	%r2123, %r377, 3;
	add.s32 	%r2124, %r2099, %r2123;
	ld.shared.u64 	%rd343, [%r2124];
	add.s64 	%rd344, %rd343, %rd25;
	shl.b64 	%rd345, %rd344, 2;
	add.s64 	%rd346, %rd24, %rd345;
	st.global.u32 	[%rd346+12288], %r2122;
	bar.warp.sync 	-1;
	ld.shared.u32 	%r2125, [%r455+13824];
	shl.b32 	%r2126, %r378, 3;
	add.s32 	%r2127, %r2099, %r2126;
	ld.shared.u64 	%rd347, [%r2127];
	add.s64 	%rd348, %rd347, %rd25;
	shl.b64 	%rd349, %rd348, 2;
	add.s64 	%rd350, %rd24, %rd349;
	st.global.u32 	[%rd350+13824], %r2125;
	bar.warp.sync 	-1;
	ld.shared.u32 	%r2128, [%r455+15360];
	shl.b32 	%r2129, %r379, 3;
	add.s32 	%r2130, %r2099, %r2129;
	ld.shared.u64 	%rd351, [%r2130];
	add.s64 	%rd352, %rd351, %rd25;
	shl.b64 	%rd353, %rd352, 2;
	add.s64 	%rd354, %rd24, %rd353;
	st.global.u32 	[%rd354+15360], %r2128;
	bar.warp.sync 	-1;
	ld.shared.u32 	%r2131, [%r455+16896];
	shl.b32 	%r2132, %r380, 3;
	add.s32 	%r2133, %r2099, %r2132;
	ld.shared.u64 	%rd355, [%r2133];
	add.s64 	%rd356, %rd355, %rd25;
	shl.b64 	%rd357, %rd356, 2;
	add.s64 	%rd358, %rd24, %rd357;
	st.global.u32 	[%rd358+16896], %r2131;
	bar.warp.sync 	-1;
	ld.shared.u32 	%r2134, [%r455+18432];
	shl.b32 	%r2135, %r381, 3;
	add.s32 	%r2136, %r2099, %r2135;
	ld.shared.u64 	%rd359, [%r2136];
	add.s64 	%rd360, %rd359, %rd25;
	shl.b64 	%rd361, %rd360, 2;
	add.s64 	%rd362, %rd24, %rd361;
	st.global.u32 	[%rd362+18432], %r2134;
	bar.warp.sync 	-1;
	ld.shared.u32 	%r2137, [%r455+19968];
	shl.b32 	%r2138, %r382, 3;
	add.s32 	%r2139, %r2099, %r2138;
	ld.shared.u64 	%rd363, [%r2139];
	add.s64 	%rd364, %rd363, %rd25;
	shl.b64 	%rd365, %rd364, 2;
	add.s64 	%rd366, %rd24, %rd365;
	st.global.u32 	[%rd366+19968], %r2137;
	bar.warp.sync 	-1;
	ld.shared.u32 	%r2140, [%r455+21504];
	shl.b32 	%r2141, %r383, 3;
	add.s32 	%r2142, %r2099, %r2141;
	ld.shared.u64 	%rd367, [%r2142];
	add.s64 	%rd368, %rd367, %rd25;
	shl.b64 	%rd369, %rd368, 2;
	add.s64 	%rd370, %rd24, %rd369;
	st.global.u32 	[%rd370+21504], %r2140;
	bar.warp.sync 	-1;
	ld.shared.u32 	%r2143, [%r455+23040];
	shl.b32 	%r2144, %r384, 3;
	add.s32 	%r2145, %r2099, %r2144;
	ld.shared.u64 	%rd371, [%r2145];
	add.s64 	%rd372, %rd371, %rd25;
	shl.b64 	%rd373, %rd372, 2;
	add.s64 	%rd374, %rd24, %rd373;
	st.global.u32 	[%rd374+23040], %r2143;
	bar.warp.sync 	-1;
	ld.shared.u32 	%r2146, [%r455+24576];
	shl.b32 	%r2147, %r385, 3;
	add.s32 	%r2148, %r2099, %r2147;
	ld.shared.u64 	%rd375, [%r2148];
	add.s64 	%rd376, %rd375, %rd25;
	shl.b64 	%rd377, %rd376, 2;
	add.s64 	%rd378, %rd24, %rd377;
	st.global.u32 	[%rd378+24576], %r2146;
	bar.warp.sync 	-1;
	bra.uni 	$L__BB11_333;
$L__BB11_298:
	ld.param.u32 	%r2248, [_ZN3cub18CUB_300001_SM_10006detail10radix_sort29DeviceRadixSortOnesweepKernelINS1_5radix10policy_hubIfiyE10Policy1000ELNS0_9SortOrderE0EfiyiiNS1_21identity_decomposer_tEEEvPT5_SB_PT3_PKSC_PT1_PKSG_PT2_PKSK_T4_iiT6__param_8];
	mad.lo.s32 	%r456, %r4, -6528, %r2248;
	shl.b32 	%r2149, %r369, 3;
	add.s32 	%r2151, %r2094, %r2149;
	ld.shared.u64 	%rd26, [%r2151+26112];
	setp.ge.s32 	%p341, %r454, %r456;
	@%p341 bra 	$L__BB11_300;
	ld.shared.u32 	%r2152, [%r455];
	add.s64 	%rd379, %rd26, %rd25;
	shl.b64 	%rd380, %rd379, 2;
	add.s64 	%rd381, %rd24, %rd380;
	st.global.u32 	[%rd381], %r2152;
$L__BB11_300:
	bar.warp.sync 	-1;
	shl.b32 	%r2153, %r370, 3;
	add.s32 	%r2155, %r2094, %r2153;
	ld.shared.u64 	%rd27, [%r2155+26112];
	add.s32 	%r2156, %r454, 384;
	setp.ge.s32 	%p342, %r2156, %r456;
	@%p342 bra 	$L__BB11_302;
	ld.shared.u32 	%r2157, [%r455+1536];
	add.s64 	%rd382, %rd27, %rd25;
	shl.b64 	%rd383, %rd382, 2;
	add.s64 	%rd384, %rd24, %rd383;
	st.global.u32 	[%rd384+1536], %r2157;
$L__BB11_302:
	bar.warp.sync 	-1;
	shl.b32 	%r2158, %r371, 3;
	add.s32 	%r2160, %r2094, %r2158;
	ld.shared.u64 	%rd28, [%r2160+26112];
	add.s32 	%r2161, %r454, 768;
	setp.ge.s32 	%p343, %r2161, %r456;
	@%p343 bra 	$L__BB11_304;
	ld.shared.u32 	%r2162, [%r455+3072];
	add.s64 	%rd385, %rd28, %rd25;
	shl.b64 	%rd386, %rd385, 2;
	add.s64 	%rd387, %rd24, %rd386;
	st.global.u32 	[%rd387+3072], %r2162;
$L__BB11_304:
	bar.warp.sync 	-1;
	shl.b32 	%r2163, %r372, 3;
	add.s32 	%r2165, %r2094, %r2163;
	ld.shared.u64 	%rd29, [%r2165+26112];
	add.s32 	%r2166, %r454, 1152;
	setp.ge.s32 	%p344, %r2166, %r456;
	@%p344 bra 	$L__BB11_306;
	ld.shared.u32 	%r2167, [%r455+4608];
	add.s64 	%rd388, %rd29, %rd25;
	shl.b64 	%rd389, %rd388, 2;
	add.s64 	%rd390, %rd24, %rd389;
	st.global.u32 	[%rd390+4608], %r2167;
$L__BB11_306:
	bar.warp.sync 	-1;
	shl.b32 	%r2168, %r373, 3;
	add.s32 	%r2170, %r2094, %r2168;
	ld.shared.u64 	%rd30, [%r2170+26112];
	add.s32 	%r2171, %r454, 1536;
	setp.ge.s32 	%p345, %r2171, %r456;
	@%p345 bra 	$L__BB11_308;
	ld.shared.u32 	%r2172, [%r455+6144];
	add.s64 	%rd391, %rd30, %rd25;
	shl.b64 	%rd392, %rd391, 2;
	add.s64 	%rd393, %rd24, %rd392;
	st.global.u32 	[%rd393+6144], %r2172;
$L__BB11_308:
	bar.warp.sync 	-1;
	shl.b32 	%r2173, %r374, 3;
	add.s32 	%r2175, %r2094, %r2173;
	ld.shared.u64 	%rd31, [%r2175+26112];
	add.s32 	%r2176, %r454, 1920;
	setp.ge.s32 	%p346, %r2176, %r456;
	@%p346 bra 	$L__BB11_310;
	ld.shared.u32 	%r2177, [%r455+7680];
	add.s64 	%rd394, %rd31, %rd25;
	shl.b64 	%rd395, %rd394, 2;
	add.s64 	%rd396, %rd24, %rd395;
	st.global.u32 	[%rd396+7680], %r2177;
$L__BB11_310:
	bar.warp.sync 	-1;
	shl.b32 	%r2178, %r375, 3;
	add.s32 	%r2180, %r2094, %r2178;
	ld.shared.u64 	%rd32, [%r2180+26112];
	add.s32 	%r2181, %r454, 2304;
	setp.ge.s32 	%p347, %r2181, %r456;
	@%p347 bra 	$L__BB11_312;
	ld.shared.u32 	%r2182, [%r455+9216];
	add.s64 	%rd397, %rd32, %rd25;
	shl.b64 	%rd398, %rd397, 2;
	add.s64 	%rd399, %rd24, %rd398;
	st.global.u32 	[%rd399+9216], %r2182;
$L__BB11_312:
	bar.warp.sync 	-1;
	shl.b32 	%r2183, %r376, 3;
	add.s32 	%r2185, %r2094, %r2183;
	ld.shared.u64 	%rd33, [%r2185+26112];
	add.s32 	%r2186, %r454, 2688;
	setp.ge.s32 	%p348, %r2186, %r456;
	@%p348 bra 	$L__BB11_314;
	ld.shared.u32 	%r2187, [%r455+10752];
	add.s64 	%rd400, %rd33, %rd25;
	shl.b64 	%rd401, %rd400, 2;
	add.s64 	%rd402, %rd24, %rd401;
	st.global.u32 	[%rd402+10752], %r2187;
$L__BB11_314:
	bar.warp.sync 	-1;
	shl.b32 	%r2188, %r377, 3;
	add.s32 	%r2190, %r2094, %r2188;
	ld.shared.u64 	%rd34, [%r2190+26112];
	or.b32  	%r2191, %r454, 3072;
	setp.ge.s32 	%p349, %r2191, %r456;
	@%p349 bra 	$L__BB11_316;
	ld.shared.u32 	%r2192, [%r455+12288];
	add.s64 	%rd403, %rd34, %rd25;
	shl.b64 	%rd404, %rd403, 2;
	add.s64 	%rd405, %rd24, %rd404;
	st.global.u32 	[%rd405+12288], %r2192;
$L__BB11_316:
	bar.warp.sync 	-1;
	shl.b32 	%r2193, %r378, 3;
	add.s32 	%r2195, %r2094, %r2193;
	ld.shared.u64 	%rd35, [%r2195+26112];
	add.s32 	%r2196, %r454, 3456;
	setp.ge.s32 	%p350, %r2196, %r456;
	@%p350 bra 	$L__BB11_318;
	ld.shared.u32 	%r2197, [%r455+13824];
	add.s64 	%rd406, %rd35, %rd25;
	shl.b64 	%rd407, %rd406, 2;
	add.s64 	%rd408, %rd24, %rd407;
	st.global.u32 	[%rd408+13824], %r2197;
$L__BB11_318:
	bar.warp.sync 	-1;
	shl.b32 	%r2198, %r379, 3;
	add.s32 	%r2200, %r2094, %r2198;
	ld.shared.u64 	%rd36, [%r2200+26112];
	add.s32 	%r2201, %r454, 3840;
	setp.ge.s32 	%p351, %r2201, %r456;
	@%p351 bra 	$L__BB11_320;
	ld.shared.u32 	%r2202, [%r455+15360];
	add.s64 	%rd409, %rd36, %rd25;
	shl.b64 	%rd410, %rd409, 2;
	add.s64 	%rd411, %rd24, %rd410;
	st.global.u32 	[%rd411+15360], %r2202;
$L__BB11_320:
	bar.warp.sync 	-1;
	shl.b32 	%r2203, %r380, 3;
	add.s32 	%r2205, %r2094, %r2203;
	ld.shared.u64 	%rd37, [%r2205+26112];
	add.s32 	%r2206, %r454, 4224;
	setp.ge.s32 	%p352, %r2206, %r456;
	@%p352 bra 	$L__BB11_322;
	ld.shared.u32 	%r2207, [%r455+16896];
	add.s64 	%rd412, %rd37, %rd25;
	shl.b64 	%rd413, %rd412, 2;
	add.s64 	%rd414, %rd24, %rd413;
	st.global.u32 	[%rd414+16896], %r2207;
$L__BB11_322:
	bar.warp.sync 	-1;
	shl.b32 	%r2208, %r381, 3;
	add.s32 	%r2210, %r2094, %r2208;
	ld.shared.u64 	%rd38, [%r2210+26112];
	add.s32 	%r2211, %r454, 4608;
	setp.ge.s32 	%p353, %r2211, %r456;
	@%p353 bra 	$L__BB11_324;
	ld.shared.u32 	%r2212, [%r455+18432];
	add.s64 	%rd415, %rd38, %rd25;
	shl.b64 	%rd416, %rd415, 2;
	add.s64 	%rd417, %rd24, %rd416;
	st.global.u32 	[%rd417+18432], %r2212;
$L__BB11_324:
	bar.warp.sync 	-1;
	shl.b32 	%r2213, %r382, 3;
	add.s32 	%r2215, %r2094, %r2213;
	ld.shared.u64 	%rd39, [%r2215+26112];
	add.s32 	%r2216, %r454, 4992;
	setp.ge.s32 	%p354, %r2216, %r456;
	@%p354 bra 	$L__BB11_326;
	ld.shared.u32 	%r2217, [%r455+19968];
	add.s64 	%rd418, %rd39, %rd25;
	shl.b64 	%rd419, %rd418, 2;
	add.s64 	%rd420, %rd24, %rd419;
	st.global.u32 	[%rd420+19968], %r2217;
$L__BB11_326:
	bar.warp.sync 	-1;
	shl.b32 	%r2218, %r383, 3;
	add.s32 	%r2220, %r2094, %r2218;
	ld.shared.u64 	%rd40, [%r2220+26112];
	add.s32 	%r2221, %r454, 5376;
	setp.ge.s32 	%p355, %r2221, %r456;
	@%p355 bra 	$L__BB11_328;
	ld.shared.u32 	%r2222, [%r455+21504];
	add.s64 	%rd421, %rd40, %rd25;
	shl.b64 	%rd422, %rd421, 2;
	add.s64 	%rd423, %rd24, %rd422;
	st.global.u32 	[%rd423+21504], %r2222;
$L__BB11_328:
	bar.warp.sync 	-1;
	shl.b32 	%r2223, %r384, 3;
	add.s32 	%r2225, %r2094, %r2223;
	ld.shared.u64 	%rd41, [%r2225+26112];
	add.s32 	%r2226, %r454, 5760;
	setp.ge.s32 	%p356, %r2226, %r456;
	@%p356 bra 	$L__BB11_330;
	ld.shared.u32 	%r2227, [%r455+23040];
	add.s64 	%rd424, %rd41, %rd25;
	shl.b64 	%rd425, %rd424, 2;
	add.s64 	%rd426, %rd24, %rd425;
	st.global.u32 	[%rd426+23040], %r2227;
$L__BB11_330:
	bar.warp.sync 	-1;
	shl.b32 	%r2228, %r385, 3;
	add.s32 	%r2230, %r2094, %r2228;
	ld.shared.u64 	%rd427, [%r2230+26112];
	add.s64 	%rd42, %rd427, %rd25;
	or.b32  	%r2231, %r454, 6144;
	setp.ge.s32 	%p357, %r2231, %r456;
	@%p357 bra 	$L__BB11_332;
	ld.shared.u32 	%r2232, [%r455+24576];
	shl.b64 	%rd428, %rd42, 2;
	add.s64 	%rd429, %rd24, %rd428;
	st.global.u32 	[%rd429+24576], %r2232;
$L__BB11_332:
	bar.warp.sync 	-1;
$L__BB11_333:
	ret;

}
	// .globl	_ZN3cub18CUB_300001_SM_10006detail10radix_sort31DeviceRadixSortSingleTileKernelINS1_5radix10policy_hubIffyE10Policy1000ELNS0_9SortOrderE0EffyNS1_21identity_decomposer_tEEEvPKT1_PSA_PKT2_PSE_T3_iiT4_
.visible .entry _ZN3cub18CUB_300001_SM_10006detail10radix_sort31DeviceRadixSortSingleTileKernelINS1_5radix10policy_hubIffyE10Policy1000ELNS0_9SortOrderE0EffyNS1_21identity_decomposer_tEEEvPKT1_PSA_PKT2_PSE_T3_iiT4_(
	.param .u64 .ptr .align 1 _ZN3cub18CUB_300001_SM_10006detail10radix_sort31DeviceRadixSortSingleTileKernelINS1_5radix10policy_hubIffyE10Policy1000ELNS0_9SortOrderE0EffyNS1_21identity_decomposer_tEEEvPKT1_PSA_PKT2_PSE_T3_iiT4__param_0,
	.param .u64 .ptr .align 1 _ZN3cub18CUB_300001_SM_10006detail10radix_sort31DeviceRadixSortSingleTileKernelINS1_5radix10policy_hubIffyE10Policy1000ELNS0_9SortOrderE0EffyNS1_21identity_decomposer_tEEEvPKT1_PSA_PKT2_PSE_T3_iiT4__param_1,
	.param .u64 .ptr .align 1 _ZN3cub18CUB_300001_SM_10006detail10radix_sort31DeviceRadixSortSingleTileKernelINS1_5radix10policy_hubIffyE10Policy1000ELNS0_9SortOrderE0EffyNS1_21identity_decomposer_tEEEvPKT1_PSA_PKT2_PSE_T3_iiT4__param_2,
	.param .u64 .ptr .align 1 _ZN3cub18CUB_300001_SM_10006detail10radix_sort31DeviceRadixSortSingleTileKernelINS1_5radix10policy_hubIffyE10Policy1000ELNS0_9SortOrderE0EffyNS1_21identity_decomposer_tEEEvPKT1_PSA_PKT2_PSE_T3_iiT4__param_3,
	.param .u64 _ZN3cub18CUB_300001_SM_10006detail10radix_sort31DeviceRadixSortSingleTileKernelINS1_5radix10policy_hubIffyE10Policy1000ELNS0_9SortOrderE0EffyNS1_21identity_decomposer_tEEEvPKT1_PSA_PKT2_PSE_T3_iiT4__param_4,
	.param .u32 _ZN3cub18CUB_300001_SM_10006detail10radix_sort31DeviceRadixSortSingleTileKernelINS1_5radix10policy_hubIffyE10Policy1000ELNS0_9SortOrderE0EffyNS1_21identity_decomposer_tEEEvPKT1_PSA_PKT2_PSE_T3_iiT4__param_5,
	.param .u32 _ZN3cub18CUB_300001_SM_10006detail10radix_sort31DeviceRadixSortSingleTileKernelINS1_5radix10policy_hubIffyE10Policy1000ELNS0_9SortOrderE0EffyNS1_21identity_decomposer_tEEEvPKT1_PSA_PKT2_PSE_T3_iiT4__param_6,
	.param .align 1 .b8 _ZN3cub18CUB_300001_SM_10006detail10radix_sort31DeviceRadixSortSingleTileKernelINS1_5radix10policy_hubIffyE10Policy1000ELNS0_9SortOrderE0EffyNS1_21identity_decomposer_tEEEvPKT1_PSA_PKT2_PSE_T3_iiT4__param_7[1]
)
.maxntid 256
.minnctapersm 1
{
	.reg .pred 	%p<130>;
	.reg .b16 	%rs<39>;
	.reg .b32 	%r<786>;
	.reg .b32 	%f<153>;
	.reg .b64 	%rd<37>;
	// demoted variable
	.shared .align 16 .b8 _ZZN3cub18CUB_300001_SM_10006detail10radix_sort31DeviceRadixSortSingleTileKernelINS1_5radix10policy_hubIffyE10Policy1000ELNS0_9SortOrderE0EffyNS1_21identity_decomposer_tEEEvPKT1_PSA_PKT2_PSE_T3_iiT4_E12temp_storage[33856];
	ld.param.u64 	%rd10, [_ZN3cub18CUB_300001_SM_10006detail10radix_sort31DeviceRadixSortSingleTileKernelINS1_5radix10policy_hubIffyE10Policy1000ELNS0_9SortOrderE0EffyNS1_21identity_decomposer_tEEEvPKT1_PSA_PKT2_PSE_T3_iiT4__param_0];
	ld.param.u64 	%rd6, [_ZN3cub18CUB_300001_SM_10006detail10radix_sort31DeviceRadixSortSingleTileKernelINS1_5radix10policy_hubIffyE10Policy1000ELNS0_9SortOrderE0EffyNS1_21identity_decomposer_tEEEvPKT1_PSA_PKT2_PSE_T3_iiT4__param_1];
	ld.param.u64 	%rd7, [_ZN3cub18CUB_300001_SM_10006detail10radix_sort31DeviceRadixSortSingleTileKernelINS1_5radix10policy_hubIffyE10Policy1000ELNS0_9SortOrderE0EffyNS1_21identity_decomposer_tEEEvPKT1_PSA_PKT2_PSE_T3_iiT4__param_2];
	ld.param.u64 	%rd8, [_ZN3cub18CUB_300001_SM_10006detail10radix_sort31DeviceRadixSortSingleTileKernelINS1_5radix10policy_hubIffyE10Policy1000ELNS0_9SortOrderE0EffyNS1_21identity_decomposer_tEEEvPKT1_PSA_PKT2_PSE_T3_iiT4__param_3];
	ld.param.u64 	%rd9, [_ZN3cub18CUB_300001_SM_10006detail10radix_sort31DeviceRadixSortSingleTileKernelINS1_5radix10policy_hubIffyE10Policy1000ELNS0_9SortOrderE0EffyNS1_21identity_decomposer_tEEEvPKT1_PSA_PKT2_PSE_T3_iiT4__param_4];
	ld.param.u32 	%r228, [_ZN3cub18CUB_300001_SM_10006detail10radix_sort31DeviceRadixSortSingleTileKernelINS1_5radix10policy_hubIffyE10Policy1000ELNS0_9SortOrderE0EffyNS1_21identity_decomposer_tEEEvPKT1_PSA_PKT2_PSE_T3_iiT4__param_5];
	ld.param.u32 	%r229, [_ZN3cub18CUB_300001_SM_10006detail10radix_sort31DeviceRadixSortSingleTileKernelINS1_5radix10policy_hubIffyE10Policy1000ELNS0_9SortOrderE0EffyNS1_21identity_decomposer_tEEEvPKT1_PSA_PKT2_PSE_T3_iiT4__param_6];
	cvta.to.global.u64 	%rd11, %rd10;
	cvt.u32.u64 	%r1, %rd9;
	mov.u32 	%r2, %tid.x;
	mul.lo.s32 	%r3, %r2, 19;
	setp.ge.s32 	%p1, %r3, %r1;
	mul.wide.u32 	%rd12, %r3, 4;
	add.s64 	%rd1, %rd11, %rd12;
	mov.b32 	%r744, 2147483647;
	@%p1 bra 	$L__BB12_2;
	ld.global.u32 	%r744, [%rd1];
$L__BB12_2:
	add.s32 	%r6, %r3, 1;
	setp.ge.s32 	%p2, %r6, %r1;
	mov.b32 	%r745, 2147483647;
	@%p2 bra 	$L__BB12_4;
	ld.global.u32 	%r745, [%rd1+4];
$L__BB12_4:
	add.s32 	%r9, %r3, 2;
	setp.ge.s32 	%p3, %r9, %r1;
	mov.b32 	%r746, 2147483647;
	@%p3 bra 	$L__BB12_6;
	ld.global.u32 	%r746, [%rd1+8];
$L__BB12_6:
	add.s32 	%r12, %r3, 3;
	setp.ge.s32 	%p4, %r12, %r1;
	mov.b32 	%r747, 2147483647;
	@%p4 bra 	$L__BB12_8;
	ld.global.u32 	%r747, [%rd1+12];
$L__BB12_8:
	add.s32 	%r15, %r3, 4;
	setp.ge.s32 	%p5, %r15, %r1;
	mov.b32 	%r748, 2147483647;
	@%p5 bra 	$L__BB12_10;
	ld.global.u32 	%r748, [%rd1+16];
$L__BB12_10:
	add.s32 	%r18, %r3, 5;
	setp.ge.s32 	%p6, %r18, %r1;
	mov.b32 	%r749, 2147483647;
	@%p6 bra 	$L__BB12_12;
	ld.global.u32 	%r749, [%rd1+20];
$L__BB12_12:
	add.s32 	%r21, %r3, 6;
	setp.ge.s32 	%p7, %r21, %r1;
	mov.b32 	%r750, 2147483647;
	@%p7 bra 	$L__BB12_14;
	ld.global.u32 	%r750, [%rd1+24];
$L__BB12_14:
	add.s32 	%r24, %r3, 7;
	setp.ge.s32 	%p8, %r24, %r1;
	mov.b32 	%r751, 2147483647;
	@%p8 bra 	$L__BB12_16;
	ld.global.u32 	%r751, [%rd1+28];
$L__BB12_16:
	add.s32 	%r27, %r3, 8;
	setp.ge.s32 	%p9, %r27, %r1;
	mov.b32 	%r752, 2147483647;
	@%p9 bra 	$L__BB12_18;
	ld.global.u32 	%r752, [%rd1+32];
$L__BB12_18:
	add.s32 	%r30, %r3, 9;
	setp.ge.s32 	%p10, %r30, %r1;
	mov.b32 	%r753, 2147483647;
	@%p10 bra 	$L__BB12_20;
	ld.global.u32 	%r753, [%rd1+36];
$L__BB12_20:
	add.s32 	%r33, %r3, 10;
	setp.ge.s32 	%p11, %r33, %r1;
	mov.b32 	%r754, 2147483647;
	@%p11 bra 	$L__BB12_22;
	ld.global.u32 	%r754, [%rd1+40];
$L__BB12_22:
	add.s32 	%r36, %r3, 11;
	setp.ge.s32 	%p12, %r36, %r1;
	mov.b32 	%r755, 2147483647;
	@%p12 bra 	$L__BB12_24;
	ld.global.u32 	%r755, [%rd1+44];
$L__BB12_24:
	add.s32 	%r39, %r3, 12;
	setp.ge.s32 	%p13, %r39, %r1;
	mov.b32 	%r756, 2147483647;
	@%p13 bra 	$L__BB12_26;
	ld.global.u32 	%r756, [%rd1+48];
$L__BB12_26:
	add.s32 	%r42, %r3, 13;
	setp.ge.s32 	%p14, %r42, %r1;
	mov.b32 	%r757, 2147483647;
	@%p14 bra 	$L__BB12_28;
	ld.global.u32 	%r757, [%rd1+52];
$L__BB12_28:
	add.s32 	%r45, %r3, 14;
	setp.ge.s32 	%p15, %r45, %r1;
	mov.b32 	%r758, 2147483647;
	@%p15 bra 	$L__BB12_30;
	ld.global.u32 	%r758, [%rd1+56];
$L__BB12_30:
	add.s32 	%r48, %r3, 15;
	setp.ge.s32 	%p16, %r48, %r1;
	mov.b32 	%r759, 2147483647;
	@%p16 bra 	$L__BB12_32;
	ld.global.u32 	%r759, [%rd1+60];
$L__BB12_32:
	add.s32 	%r51, %r3, 16;
	setp.ge.s32 	%p17, %r51, %r1;
	mov.b32 	%r760, 2147483647;
	@%p17 bra 	$L__BB12_34;
	ld.global.u32 	%r760, [%rd1+64];
$L__BB12_34:
	add.s32 	%r54, %r3, 17;
	setp.ge.s32 	%p18, %r54, %r1;
	mov.b32 	%r761, 2147483647;
	@%p18 bra 	$L__BB12_36;
	ld.global.u32 	%r761, [%rd1+68];
$L__BB12_36:
	add.s32 	%r57, %r3, 18;
	setp.ge.s32 	%p19, %r57, %r1;
	mov.b32 	%r762, 2147483647;
	@%p19 bra 	$L__BB12_38;
	ld.global.u32 	%r762, [%rd1+72];
$L__BB12_38:
	bar.sync 	0;
	mov.b64 	{%r249, %r250}, %rd9;
	shfl.sync.idx.b32	%r60|%p20, %r249, 0, 31, -1;
	shfl.sync.idx.b32	%r251|%p21, %r250, 0, 31, -1;
	mov.b64 	%rd2, {%r60, %r251};
	setp.ge.s32 	%p22, %r3, %r60;
	cvta.to.global.u64 	%rd13, %rd7;
	add.s64 	%rd3, %rd13, %rd12;
	@%p22 bra 	$L__BB12_40;
	ld.global.f32 	%f152, [%rd3];
$L__BB12_40:
	setp.ge.s32 	%p23, %r6, %r60;
	@%p23 bra 	$L__BB12_42;
	ld.global.f32 	%f151, [%rd3+4];
$L__BB12_42:
	setp.ge.s32 	%p24, %r9, %r60;
	@%p24 bra 	$L__BB12_44;
	ld.global.f32 	%f150, [%rd3+8];
$L__BB12_44:
	setp.ge.s32 	%p25, %r12, %r60;
	@%p25 bra 	$L__BB12_46;
	ld.global.f32 	%f149, [%rd3+12];
$L__BB12_46:
	setp.ge.s32 	%p26, %r15, %r60;
	@%p26 bra 	$L__BB12_48;
	ld.global.f32 	%f148, [%rd3+16];
$L__BB12_48:
	setp.ge.s32 	%p27, %r18, %r60;
	@%p27 bra 	$L__BB12_50;
	ld.global.f32 	%f147, [%rd3+20];
$L__BB12_50:
	setp.ge.s32 	%p28, %r21, %r60;
	@%p28 bra 	$L__BB12_52;
	ld.global.f32 	%f146, [%rd3+24];
$L__BB12_52:
	setp.ge.s32 	%p29, %r24, %r60;
	@%p29 bra 	$L__BB12_54;
	ld.global.f32 	%f145, [%rd3+28];
$L__BB12_54:
	setp.ge.s32 	%p30, %r27, %r60;
	@%p30 bra 	$L__BB12_56;
	ld.global.f32 	%f144, [%rd3+32];
$L__BB12_56:
	setp.ge.s32 	%p31, %r30, %r60;
	@%p31 bra 	$L__BB12_58;
	ld.global.f32 	%f143, [%rd3+36];
$L__BB12_58:
	setp.ge.s32 	%p32, %r33, %r60;
	@%p32 bra 	$L__BB12_60;
	ld.global.f32 	%f142, [%rd3+40];
$L__BB12_60:
	setp.ge.s32 	%p33, %r36, %r60;
	@%p33 bra 	$L__BB12_62;
	ld.global.f32 	%f141, [%rd3+44];
$L__BB12_62:
	setp.ge.s32 	%p34, %r39, %r60;
	@%p34 bra 	$L__BB12_64;
	ld.global.f32 	%f140, [%rd3+48];
$L__BB12_64:
	setp.ge.s32 	%p35, %r42, %r60;
	@%p35 bra 	$L__BB12_66;
	ld.global.f32 	%f139, [%rd3+52];
$L__BB12_66:
	setp.ge.s32 	%p36, %r45, %r60;
	@%p36 bra 	$L__BB12_68;
	ld.global.f32 	%f138, [%rd3+56];
$L__BB12_68:
	setp.ge.s32 	%p37, %r48, %r60;
	@%p37 bra 	$L__BB12_70;
	ld.global.f32 	%f137, [%rd3+60];
$L__BB12_70:
	setp.ge.s32 	%p38, %r51, %r60;
	@%p38 bra 	$L__BB12_72;
	ld.global.f32 	%f136, [%rd3+64];
$L__BB12_72:
	setp.ge.s32 	%p39, %r54, %r60;
	@%p39 bra 	$L__BB12_74;
	ld.global.f32 	%f135, [%rd3+68];
$L__BB12_74:
	setp.ge.s32 	%p40, %r57, %r60;
	@%p40 bra 	$L__BB12_76;
	ld.global.f32 	%f134, [%rd3+72];
$L__BB12_76:
	bar.sync 	0;
	setp.gt.s32 	%p41, %r744, -1;
	selp.b32 	%r253, -2147483648, -1, %p41;
	xor.b32  	%r783, %r253, %r744;
	setp.gt.s32 	%p42, %r745, -1;
	selp.b32 	%r254, -2147483648, -1, %p42;
	xor.b32  	%r782, %r254, %r745;
	setp.gt.s32 	%p43, %r746, -1;
	selp.b32 	%r255, -2147483648, -1, %p43;
	xor.b32  	%r781, %r255, %r746;
	setp.gt.s32 	%p44, %r747, -1;
	selp.b32 	%r256, -2147483648, -1, %p44;
	xor.b32  	%r780, %r256, %r747;
	setp.gt.s32 	%p45, %r748, -1;
	selp.b32 	%r257, -2147483648, -1, %p45;
	xor.b32  	%r779, %r257, %r748;
	setp.gt.s32 	%p46, %r749, -1;
	selp.b32 	%r258, -2147483648, -1, %p46;
	xor.b32  	%r778, %r258, %r749;
	setp.gt.s32 	%p47, %r750, -1;
	selp.b32 	%r259, -2147483648, -1, %p47;
	xor.b32  	%r777, %r259, %r750;
	setp.gt.s32 	%p48, %r751, -1;
	selp.b32 	%r260, -2147483648, -1, %p48;
	xor.b32  	%r776, %r260, %r751;
	setp.gt.s32 	%p49, %r752, -1;
	selp.b32 	%r261, -2147483648, -1, %p49;
	xor.b32  	%r775, %r261, %r752;
	setp.gt.s32 	%p50, %r753, -1;
	selp.b32 	%r262, -2147483648, -1, %p50;
	xor.b32  	%r774, %r262, %r753;
	setp.gt.s32 	%p51, %r754, -1;
	selp.b32 	%r263, -2147483648, -1, %p51;
	xor.b32  	%r773, %r263, %r754;
	setp.gt.s32 	%p52, %r755, -1;
	selp.b32 	%r264, -2147483648, -1, %p52;
	xor.b32  	%r772, %r264, %r755;
	setp.gt.s32 	%p53, %r756, -1;
	selp.b32 	%r265, -2147483648, -1, %p53;
	xor.b32  	%r771, %r265, %r756;
	setp.gt.s32 	%p54, %r757, -1;
	selp.b32 	%r266, -2147483648, -1, %p54;
	xor.b32  	%r770, %r266, %r757;
	setp.gt.s32 	%p55, %r758, -1;
	selp.b32 	%r267, -2147483648, -1, %p55;
	xor.b32  	%r769, %r267, %r758;
	setp.gt.s32 	%p56, %r759, -1;
	selp.b32 	%r268, -2147483648, -1, %p56;
	xor.b32  	%r768, %r268, %r759;
	setp.gt.s32 	%p57, %r760, -1;
	selp.b32 	%r269, -2147483648, -1, %p57;
	xor.b32  	%r767, %r269, %r760;
	setp.gt.s32 	%p58, %r761, -1;
	selp.b32 	%r270, -2147483648, -1, %p58;
	xor.b32  	%r766, %r270, %r761;
	setp.gt.s32 	%p59, %r762, -1;
	selp.b32 	%r271, -2147483648, -1, %p59;
	xor.b32  	%r765, %r271, %r762;
	shr.u32 	%r80, %r2, 5;
	shl.b32 	%r272, %r2, 2;
	mov.u32 	%r273, _ZZN3cub18CUB_300001_SM_10006detail10radix_sort31DeviceRadixSortSingleTileKernelINS1_5radix10policy_hubIffyE10Policy1000ELNS0_9SortOrderE0EffyNS1_21identity_decomposer_tEEEvPKT1_PSA_PKT2_PSE_T3_iiT4_E12temp_storage;
	add.s32 	%r81, %r273, %r272;
	shl.b32 	%r274, %r2, 7;
	add.s32 	%r82, %r81, %r274;
	shl.b32 	%r275, %r80, 2;
	add.s32 	%r276, %r273, %r275;
	add.s32 	%r83, %r276, 33792;
	mad.lo.s32 	%r84, %r2, -56, %r82;
	add.s32 	%r764, %r228, 6;
	sub.s32 	%r763, %r229, %r228;
$L__BB12_77:
	add.s32 	%r336, %r764, -6;
	min.s32 	%r279, %r763, 6;
	mov.b32 	%r365, 0;
	st.shared.u32 	[%r81], %r365;
	st.shared.u32 	[%r81+1024], %r365;
	st.shared.u32 	[%r81+2048], %r365;
	st.shared.u32 	[%r81+3072], %r365;
	st.shared.u32 	[%r81+4096], %r365;
	st.shared.u32 	[%r81+5120], %r365;
	st.shared.u32 	[%r81+6144], %r365;
	st.shared.u32 	[%r81+7168], %r365;
	st.shared.u32 	[%r81+8192], %r365;
	st.shared.u32 	[%r81+9216], %r365;
	st.shared.u32 	[%r81+10240], %r365;
	st.shared.u32 	[%r81+11264], %r365;
	st.shared.u32 	[%r81+12288], %r365;
	st.shared.u32 	[%r81+13312], %r365;
	st.shared.u32 	[%r81+14336], %r365;
	st.shared.u32 	[%r81+15360], %r365;
	st.shared.u32 	[%r81+16384], %r365;
	st.shared.u32 	[%r81+17408], %r365;
	st.shared.u32 	[%r81+18432], %r365;
	st.shared.u32 	[%r81+19456], %r365;
	st.shared.u32 	[%r81+20480], %r365;
	st.shared.u32 	[%r81+21504], %r365;
	st.shared.u32 	[%r81+22528], %r365;
	st.shared.u32 	[%r81+23552], %r365;
	st.shared.u32 	[%r81+24576], %r365;
	st.shared.u32 	[%r81+25600], %r365;
	st.shared.u32 	[%r81+26624], %r365;
	st.shared.u32 	[%r81+27648], %r365;
	st.shared.u32 	[%r81+28672], %r365;
	st.shared.u32 	[%r81+29696], %r365;
	st.shared.u32 	[%r81+30720], %r365;
	st.shared.u32 	[%r81+31744], %r365;
	st.shared.u32 	[%r81+32768], %r365;
	// begin inline asm
	bmsk.clamp.b32 %r277, %r365, %r279;
	// end inline asm
	setp.eq.s32 	%p60, %r783, 2147483647;
	selp.b32 	%r281, -2147483648, %r783, %p60;
	// begin inline asm
	shr.b32 %r280, %r281, %r336;
	// end inline asm
	and.b32  	%r368, %r277, %r280;
	shl.b32 	%r369, %r368, 10;
	and.b32  	%r370, %r369, 31744;
	add.s32 	%r371, %r81, %r370;
	shr.u32 	%r372, %r368, 4;
	and.b32  	%r373, %r372, 268435454;
	add.s32 	%r109, %r371, %r373;
	ld.shared.u16 	%rs1, [%r109];
	add.s16 	%rs20, %rs1, 1;
	st.shared.u16 	[%r109], %rs20;
	setp.eq.s32 	%p61, %r782, 2147483647;
	selp.b32 	%r284, -2147483648, %r782, %p61;
	// begin inline asm
	shr.b32 %r283, %r284, %r336;
	// end inline asm
	and.b32  	%r374, %r277, %r283;
	shl.b32 	%r375, %r374, 10;
	and.b32  	%r376, %r375, 31744;
	add.s32 	%r377, %r81, %r376;
	shr.u32 	%r378, %r374, 4;
	and.b32  	%r379, %r378, 268435454;
	add.s32 	%r110, %r377, %r379;
	ld.shared.u16 	%rs2, [%r110];
	add.s16 	%rs21, %rs2, 1;
	st.shared.u16 	[%r110], %rs21;
	setp.eq.s32 	%p62, %r781, 2147483647;
	selp.b32 	%r287, -2147483648, %r781, %p62;
	// begin inline asm
	shr.b32 %r286, %r287, %r336;
	// end inline asm
	and.b32  	%r380, %r277, %r286;
	shl.b32 	%r381, %r380, 10;
	and.b32  	%r382, %r381, 31744;
	add.s32 	%r383, %r81, %r382;
	shr.u32 	%r384, %r380, 4;
	and.b32  	%r385, %r384, 268435454;
	add.s32 	%r111, %r383, %r385;
	ld.shared.u16 	%rs3, [%r111];
	add.s16 	%rs22, %rs3, 1;
	st.shared.u16 	[%r111], %rs22;
	setp.eq.s32 	%p63, %r780, 2147483647;
	selp.b32 	%r290, -2147483648, %r780, %p63;
	// begin inline asm
	shr.b32 %r289, %r290, %r336;
	// end inline asm
	and.b32  	%r386, %r277, %r289;
	shl.b32 	%r387, %r386, 10;
	and.b32  	%r388, %r387, 31744;
	add.s32 	%r389, %r81, %r388;
	shr.u32 	%r390, %r386, 4;
	and.b32  	%r391, %r390, 268435454;
	add.s32 	%r112, %r389, %r391;
	ld.shared.u16 	%rs4, [%r112];
	add.s16 	%rs23, %rs4, 1;
	st.shared.u16 	[%r112], %rs23;
	setp.eq.s32 	%p64, %r779, 2147483647;
	selp.b32 	%r293, -2147483648, %r779, %p64;
	// begin inline asm
	shr.b32 %r292, %r293, %r336;
	// end inline asm
	and.b32  	%r392, %r277, %r292;
	shl.b32 	%r393, %r392, 10;
	and.b32  	%r394, %r393, 31744;
	add.s32 	%r395, %r81, %r394;
	shr.u32 	%r396, %r392, 4;
	and.b32  	%r397, %r396, 268435454;
	add.s32 	%r113, %r395, %r397;
	ld.shared.u16 	%rs5, [%r113];
	add.s16 	%rs24, %rs5, 1;
	st.shared.u16 	[%r113], %rs24;
	setp.eq.s32 	%p65, %r778, 2147483647;
	selp.b32 	%r296, -2147483648, %r778, %p65;
	// begin inline asm
	shr.b32 %r295, %r296, %r336;
	// end inline asm
	and.b32  	%r398, %r277, %r295;
	shl.b32 	%r399, %r398, 10;
	and.b32  	%r400, %r399, 31744;
	add.s32 	%r401, %r81, %r400;
	shr.u32 	%r402, %r398, 4;
	and.b32  	%r403, %r402, 268435454;
	add.s32 	%r114, %r401, %r403;
	ld.shared.u16 	%rs6, [%r114];
	add.s16 	%rs25, %rs6, 1;
	st.shared.u16 	[%r114], %rs25;
	setp.eq.s32 	%p66, %r777, 2147483647;
	selp.b32 	%r299, -2147483648, %r777, %p66;
	// begin inline asm
	shr.b32 %r298, %r299, %r336;
	// end inline asm
	and.b32  	%r404, %r277, %r298;
	shl.b32 	%r405, %r404, 10;
	and.b32  	%r406, %r405, 31744;
	add.s32 	%r407, %r81, %r406;
	shr.u32 	%r408, %r404, 4;
	and.b32  	%r409, %r408, 268435454;
	add.s32 	%r115, %r407, %r409;
	ld.shared.u16 	%rs7, [%r115];
	add.s16 	%rs26, %rs7, 1;
	st.shared.u16 	[%r115], %rs26;
	setp.eq.s32 	%p67, %r776, 2147483647;
	selp.b32 	%r302, -2147483648, %r776, %p67;
	// begin inline asm
	shr.b32 %r301, %r302, %r336;
	// end inline asm
	and.b32  	%r410, %r277, %r301;
	shl.b32 	%r411, %r410, 10;
	and.b32  	%r412, %r411, 31744;
	add.s32 	%r413, %r81, %r412;
	shr.u32 	%r414, %r410, 4;
	and.b32  	%r415, %r414, 268435454;
	add.s32 	%r116, %r413, %r415;
	ld.shared.u16 	%rs8, [%r116];
	add.s16 	%rs27, %rs8, 1;
	st.shared.u16 	[%r116], %rs27;
	setp.eq.s32 	%p68, %r775, 2147483647;
	selp.b32 	%r305, -2147483648, %r775, %p68;
	// begin inline asm
	shr.b32 %r304, %r305, %r336;
	// end inline asm
	and.b32  	%r416, %r277, %r304;
	shl.b32 	%r417, %r416, 10;
	and.b32  	%r418, %r417, 31744;
	add.s32 	%r419, %r81, %r418;
	shr.u32 	%r420, %r416, 4;
	and.b32  	%r421, %r420, 268435454;
	add.s32 	%r117, %r419, %r421;
	ld.shared.u16 	%rs9, [%r117];
	add.s16 	%rs28, %rs9, 1;
	st.shared.u16 	[%r117], %rs28;
	setp.eq.s32 	%p69, %r774, 2147483647;
	selp.b32 	%r308, -2147483648, %r774, %p69;
	// begin inline asm
	shr.b32 %r307, %r308, %r336;
	// end inline asm
	and.b32  	%r422, %r277, %r307;
	shl.b32 	%r423, %r422, 10;
	and.b32  	%r424, %r423, 31744;
	add.s32 	%r425, %r81, %r424;
	shr.u32 	%r426, %r422, 4;
	and.b32  	%r427, %r426, 268435454;
	add.s32 	%r118, %r425, %r427;
	ld.shared.u16 	%rs10, [%r118];
	add.s16 	%rs29, %rs10, 1;
	st.shared.u16 	[%r118], %rs29;
	setp.eq.s32 	%p70, %r773, 2147483647;
	selp.b32 	%r311, -2147483648, %r773, %p70;
	// begin inline asm
	shr.b32 %r310, %r311, %r336;
	// end inline asm
	and.b32  	%r428, %r277, %r310;
	shl.b32 	%r429, %r428, 10;
	and.b32  	%r430, %r429, 31744;
	add.s32 	%r431, %r81, %r430;
	shr.u32 	%r432, %r428, 4;
	and.b32  	%r433, %r432, 268435454;
	add.s32 	%r119, %r431, %r433;
	ld.shared.u16 	%rs11, [%r119];
	add.s16 	%rs30, %rs11, 1;
	st.shared.u16 	[%r119], %rs30;
	setp.eq.s32 	%p71, %r772, 2147483647;
	selp.b32 	%r314, -2147483648, %r772, %p71;
	// begin inline asm
	shr.b32 %r313, %r314, %r336;
	// end inline asm
	and.b32  	%r434, %r277, %r313;
	shl.b32 	%r435, %r434, 10;
	and.b32  	%r436, %r435, 31744;
	add.s32 	%r437, %r81, %r436;
	shr.u32 	%r438, %r434, 4;
	and.b32  	%r439, %r438, 268435454;
	add.s32 	%r120, %r437, %r439;
	ld.shared.u16 	%rs12, [%r120];
	add.s16 	%rs31, %rs12, 1;
	st.shared.u16 	[%r120], %rs31;
	setp.eq.s32 	%p72, %r771, 2147483647;
	selp.b32 	%r317, -2147483648, %r771, %p72;
	// begin inline asm
	shr.b32 %r316, %r317, %r336;
	// end inline asm
	and.b32  	%r440, %r277, %r316;
	shl.b32 	%r441, %r440, 10;
	and.b32  	%r442, %r441, 31744;
	add.s32 	%r443, %r81, %r442;
	shr.u32 	%r444, %r440, 4;
	and.b32  	%r445, %r444, 268435454;
	add.s32 	%r121, %r443, %r445;
	ld.shared.u16 	%rs13, [%r121];
	add.s16 	%rs32, %rs13, 1;
	st.shared.u16 	[%r121], %rs32;
	setp.eq.s32 	%p73, %r770, 2147483647;
	selp.b32 	%r320, -2147483648, %r770, %p73;
	// begin inline asm
	shr.b32 %r319, %r320, %r336;
	// end inline asm
	and.b32  	%r446, %r277, %r319;
	shl.b32 	%r447, %r446, 10;
	and.b32  	%r448, %r447, 31744;
	add.s32 	%r449, %r81, %r448;
	shr.u32 	%r450, %r446, 4;
	and.b32  	%r451, %r450, 268435454;
	add.s32 	%r122, %r449, %r451;
	ld.shared.u16 	%rs14, [%r122];
	add.s16 	%rs33, %rs14, 1;
	st.shared.u16 	[%r122], %rs33;
	setp.eq.s32 	%p74, %r769, 2147483647;
	selp.b32 	%r323, -2147483648, %r769, %p74;
	// begin inline asm
	shr.b32 %r322, %r323, %r336;
	// end inline asm
	and.b32  	%r452, %r277, %r322;
	shl.b32 	%r453, %r452, 10;
	and.b32  	%r454, %r453, 31744;
	add.s32 	%r455, %r81, %r454;
	shr.u32 	%r456, %r452, 4;
	and.b32  	%r457, %r456, 268435454;
	add.s32 	%r123, %r455, %r457;
	ld.shared.u16 	%rs15, [%r123];
	add.s16 	%rs34, %rs15, 1;
	st.shared.u16 	[%r123], %rs34;
	setp.eq.s32 	%p75, %r768, 2147483647;
	selp.b32 	%r326, -2147483648, %r768, %p75;
	// begin inline asm
	shr.b32 %r325, %r326, %r336;
	// end inline asm
	and.b32  	%r458, %r277, %r325;
	shl.b32 	%r459, %r458, 10;
	and.b32  	%r460, %r459, 31744;
	add.s32 	%r461, %r81, %r460;
	shr.u32 	%r462, %r458, 4;
	and.b32  	%r463, %r462, 268435454;
	add.s32 	%r124, %r461, %r463;
	ld.shared.u16 	%rs16, [%r124];
	add.s16 	%rs35, %rs16, 1;
	st.shared.u16 	[%r124], %rs35;
	setp.eq.s32 	%p76, %r767, 2147483647;
	selp.b32 	%r329, -2147483648, %r767, %p76;
	// begin inline asm
	shr.b32 %r328, %r329, %r336;
	// end inline asm
	and.b32  	%r464, %r277, %r328;
	shl.b32 	%r465, %r464, 10;
	and.b32  	%r466, %r465, 31744;
	add.s32 	%r467, %r81, %r466;
	shr.u32 	%r468, %r464, 4;
	and.b32  	%r469, %r468, 268435454;
	add.s32 	%r125, %r467, %r469;
	ld.shared.u16 	%rs17, [%r125];
	add.s16 	%rs36, %rs17, 1;
	st.shared.u16 	[%r125], %rs36;
	setp.eq.s32 	%p77, %r766, 2147483647;
	selp.b32 	%r332, -2147483648, %r766, %p77;
	// begin inline asm
	shr.b32 %r331, %r332, %r336;
	// end inline asm
	and.b32  	%r470, %r277, %r331;
	shl.b32 	%r471, %r470, 10;
	and.b32  	%r472, %r471, 31744;
	add.s32 	%r473, %r81, %r472;
	shr.u32 	%r474, %r470, 4;
	and.b32  	%r475, %r474, 268435454;
	add.s32 	%r126, %r473, %r475;
	ld.shared.u16 	%rs18, [%r126];
	add.s16 	%rs37, %rs18, 1;
	st.shared.u16 	[%r126], %rs37;
	setp.eq.s32 	%p78, %r765, 2147483647;
	selp.b32 	%r335, -2147483648, %r765, %p78;
	// begin inline asm
	shr.b32 %r334, %r335, %r336;
	// end inline asm
	and.b32  	%r476, %r277, %r334;
	shl.b32 	%r477, %r476, 10;
	and.b32  	%r478, %r477, 31744;
	add.s32 	%r479, %r81, %r478;
	shr.u32 	%r480, %r476, 4;
	and.b32  	%r481, %r480, 268435454;
	add.s32 	%r127, %r479, %r481;
	ld.shared.u16 	%rs19, [%r127];
	add.s16 	%rs38, %rs19, 1;
	st.shared.u16 	[%r127], %rs38;
	bar.sync 	0;
	ld.shared.u32 	%r128, [%r82];
	ld.shared.u32 	%r482, [%r82+4];
	ld.shared.u32 	%r483, [%r82+8];
	ld.shared.u32 	%r484, [%r82+12];
	ld.shared.u32 	%r485, [%r82+16];
	ld.shared.u32 	%r486, [%r82+20];
	ld.shared.u32 	%r487, [%r82+24];
	ld.shared.u32 	%r488, [%r82+28];
	ld.shared.u32 	%r489, [%r82+32];
	ld.shared.u32 	%r490, [%r82+36];
	ld.shared.u32 	%r491, [%r82+40];
	ld.shared.u32 	%r492, [%r82+44];
	ld.shared.u32 	%r493, [%r82+48];
	ld.shared.u32 	%r494, [%r82+52];
	ld.shared.u32 	%r495, [%r82+56];
	ld.shared.u32 	%r496, [%r82+60];
	ld.shared.u32 	%r497, [%r82+64];
	ld.shared.u32 	%r498, [%r82+68];
	ld.shared.u32 	%r499, [%r82+72];
	ld.shared.u32 	%r500, [%r82+76];
	ld.shared.u32 	%r501, [%r82+80];
	ld.shared.u32 	%r502, [%r82+84];
	ld.shared.u32 	%r503, [%r82+88];
	ld.shared.u32 	%r504, [%r82+92];
	ld.shared.u32 	%r505, [%r82+96];
	ld.shared.u32 	%r506, [%r82+100];
	ld.shared.u32 	%r507, [%r82+104];
	ld.shared.u32 	%r508, [%r82+108];
	ld.shared.u32 	%r509, [%r82+112];
	ld.shared.u32 	%r510, [%r82+116];
	ld.shared.u32 	%r511, [%r82+120];
	ld.shared.u32 	%r512, [%r82+124];
	ld.shared.u32 	%r513, [%r82+128];
	add.s32 	%r129, %r482, %r128;
	add.s32 	%r130, %r483, %r129;
	add.s32 	%r131, %r484, %r130;
	add.s32 	%r132, %r485, %r131;
	add.s32 	%r133, %r486, %r132;
	add.s32 	%r134, %r487, %r133;
	add.s32 	%r135, %r488, %r134;
	add.s32 	%r136, %r489, %r135;
	add.s32 	%r137, %r490, %r136;
	add.s32 	%r138, %r491, %r137;
	add.s32 	%r139, %r492, %r138;
	add.s32 	%r140, %r493, %r139;
	add.s32 	%r141, %r494, %r140;
	add.s32 	%r142, %r495, %r141;
	add.s32 	%r143, %r496, %r142;
	add.s32 	%r144, %r497, %r143;
	add.s32 	%r145, %r498, %r144;
	add.s32 	%r146, %r499, %r145;
	add.s32 	%r147, %r500, %r146;
	add.s32 	%r148, %r501, %r147;
	add.s32 	%r149, %r502, %r148;
	add.s32 	%r150, %r503, %r149;
	add.s32 	%r151, %r504, %r150;
	add.s32 	%r152, %r505, %r151;
	add.s32 	%r153, %r506, %r152;
	add.s32 	%r154, %r507, %r153;
	add.s32 	%r155, %r508, %r154;
	add.s32 	%r156, %r509, %r155;
	add.s32 	%r157, %r510, %r156;
	add.s32 	%r158, %r511, %r157;
	add.s32 	%r159, %r512, %r158;
	add.s32 	%r342, %r513, %r159;
	// begin inline asm
	mov.u32 %r337, %laneid;
	// end inline asm
	mov.b32 	%r340, 1;
	mov.b32 	%r367, -1;
	// begin inline asm
	{  .reg .u32 r0;  .reg .pred p;  shfl.sync.up.b32 r0|p, %r342, %r340, %r365, %r367;  @p add.u32 r0, r0, %r342;  mov.u32 %r338, r0;}
	// end inline asm
	mov.b32 	%r346, 2;
	// begin inline asm
	{  .reg .u32 r0;  .reg .pred p;  shfl.sync.up.b32 r0|p, %r338, %r346, %r365, %r367;  @p add.u32 r0, r0, %r338;  mov.u32 %r344, r0;}
	// end inline asm
	mov.b32 	%r352, 4;
	// begin inline asm
	{  .reg .u32 r0;  .reg .pred p;  shfl.sync.up.b32 r0|p, %r344, %r352, %r365, %r367;  @p add.u32 r0, r0, %r344;  mov.u32 %r350, r0;}
	// end inline asm
	mov.b32 	%r358, 8;
	// begin inline asm
	{  .reg .u32 r0;  .reg .pred p;  shfl.sync.up.b32 r0|p, %r350, %r358, %r365, %r367;  @p add.u32 r0, r0, %r350;  mov.u32 %r356, r0;}
	// end inline asm
	mov.b32 	%r364, 16;
	// begin inline asm
	{  .reg .u32 r0;  .reg .pred p;  shfl.sync.up.b32 r0|p, %r356, %r364, %r365, %r367;  @p add.u32 r0, r0, %r356;  mov.u32 %r362, r0;}
	// end inline asm
	setp.ne.s32 	%p79, %r337, 31;
	@%p79 bra 	$L__BB12_79;
	st.shared.u32 	[%r83], %r362;
$L__BB12_79:
	sub.s32 	%r514, %r362, %r342;
	setp.gt.u32 	%p80, %r2, 31;
	setp.eq.s32 	%p81, %r80, 7;
	setp.eq.s32 	%p82, %r80, 6;
	setp.eq.s32 	%p83, %r80, 5;
	setp.eq.s32 	%p84, %r80, 4;
	setp.eq.s32 	%p85, %r80, 3;
	setp.eq.s32 	%p86, %r80, 2;
	setp.eq.s32 	%p87, %r80, 1;
	bar.sync 	0;
	ld.shared.v4.u32 	{%r515, %r516, %r517, %r518}, [_ZZN3cub18CUB_300001_SM_10006detail10radix_sort31DeviceRadixSortSingleTileKernelINS1_5radix10policy_hubIffyE10Policy1000ELNS0_9SortOrderE0EffyNS1_21identity_decomposer_tEEEvPKT1_PSA_PKT2_PSE_T3_iiT4_E12temp_storage+33792];
	selp.b32 	%r519, %r515, %r784, %p87;
	add.s32 	%r520, %r516, %r515;
	selp.b32 	%r521, %r520, %r519, %p86;
	add.s32 	%r522, %r520, %r517;
	selp.b32 	%r523, %r522, %r521, %p85;
	add.s32 	%r524, %r522, %r518;
	selp.b32 	%r525, %r524, %r523, %p84;
	ld.shared.v4.u32 	{%r526, %r527, %r528, %r529}, [_ZZN3cub18CUB_300001_SM_10006detail10radix_sort31DeviceRadixSortSingleTileKernelINS1_5radix10policy_hubIffyE10Policy1000ELNS0_9SortOrderE0EffyNS1_21identity_decomposer_tEEEvPKT1_PSA_PKT2_PSE_T3_iiT4_E12temp_storage+33808];
	add.s32 	%r530, %r524, %r526;
	selp.b32 	%r531, %r530, %r525, %p83;
	add.s32 	%r532, %r530, %r527;
	selp.b32 	%r533, %r532, %r531, %p82;
	add.s32 	%r534, %r532, %r528;
	selp.b32 	%r784, %r534, %r533, %p81;
	add.s32 	%r164, %r534, %r529;
	setp.ne.s32 	%p88, %r337, 0;
	selp.b32 	%r535, %r514, 0, %p88;
	add.s32 	%r536, %r784, %r535;
	or.pred  	%p89, %p80, %p88;
	selp.b32 	%r785, %r536, %r514, %p80;
	@%p89 bra 	$L__BB12_81;
	shl.b32 	%r785, %r164, 16;
	st.shared.u32 	[_ZZN3cub18CUB_300001_SM_10006detail10radix_sort31DeviceRadixSortSingleTileKernelINS1_5radix10policy_hubIffyE10Policy1000ELNS0_9SortOrderE0EffyNS1_21identity_decomposer_tEEEvPKT1_PSA_PKT2_PSE_T3_iiT4_E12temp_storage+33832], %r785;
$L__BB12_81:
	setp.eq.s32 	%p90, %r2, 0;
	bar.sync 	0;
	ld.shared.u32 	%r537, [_ZZN3cub18CUB_300001_SM_10006detail10radix_sort31DeviceRadixSortSingleTileKernelINS1_5radix10policy_hubIffyE10Policy1000ELNS0_9SortOrderE0EffyNS1_21identity_decomposer_tEEEvPKT1_PSA_PKT2_PSE_T3_iiT4_E12temp_storage+33832];
	selp.b32 	%r538, 0, %r537, %p90;
	add.s32 	%r539, %r785, %r538;
	add.s32 	%r540, %r128, %r539;
	add.s32 	%r541, %r129, %r539;
	add.s32 	%r542, %r130, %r539;
	add.s32 	%r543, %r131, %r539;
	add.s32 	%r544, %r132, %r539;
	add.s32 	%r545, %r133, %r539;
	add.s32 	%r546, %r134, %r539;
	add.s32 	%r547, %r135, %r539;
	add.s32 	%r548, %r136, %r539;
	add.s32 	%r549, %r137, %r539;
	add.s32 	%r550, %r138, %r539;
	add.s32 	%r551, %r139, %r539;
	add.s32 	%r552, %r140, %r539;
	add.s32 	%r553, %r141, %r539;
	add.s32 	%r554, %r142, %r539;
	add.s32 	%r555, %r143, %r539;
	add.s32 	%r556, %r144, %r539;
	add.s32 	%r557, %r145, %r539;
	add.s32 	%r558, %r146, %r539;
	add.s32 	%r559, %r147, %r539;
	add.s32 	%r560, %r148, %r539;
	add.s32 	%r561, %r149, %r539;
	add.s32 	%r562, %r150, %r539;
	add.s32 	%r563, %r151, %r539;
	add.s32 	%r564, %r152, %r539;
	add.s32 	%r565, %r153, %r539;
	add.s32 	%r566, %r154, %r539;
	add.s32 	%r567, %r155, %r539;
	add.s32 	%r568, %r156, %r539;
	add.s32 	%r569, %r157, %r539;
	add.s32 	%r570, %r158, %r539;
	add.s32 	%r571, %r159, %r539;
	st.shared.u32 	[%r82], %r539;
	st.shared.u32 	[%r82+4], %r540;
	st.shared.u32 	[%r82+8], %r541;
	st.shared.u32 	[%r82+12], %r542;
	st.shared.u32 	[%r82+16], %r543;
	st.shared.u32 	[%r82+20], %r544;
	st.shared.u32 	[%r82+24], %r545;
	st.shared.u32 	[%r82+28], %r546;
	st.shared.u32 	[%r82+32], %r547;
	st.shared.u32 	[%r82+36], %r548;
	st.shared.u32 	[%r82+40], %r549;
	st.shared.u32 	[%r82+44], %r550;
	st.shared.u32 	[%r82+48], %r551;
	st.shared.u32 	[%r82+52], %r552;
	st.shared.u32 	[%r82+56], %r553;
	st.shared.u32 	[%r82+60], %r554;
	st.shared.u32 	[%r82+64], %r555;
	st.shared.u32 	[%r82+68], %r556;
	st.shared.u32 	[%r82+72], %r557;
	st.shared.u32 	[%r82+76], %r558;
	st.shared.u32 	[%r82+80], %r559;
	st.shared.u32 	[%r82+84], %r560;
	st.shared.u32 	[%r82+88], %r561;
	st.shared.u32 	[%r82+92], %r562;
	st.shared.u32 	[%r82+96], %r563;
	st.shared.u32 	[%r82+100], %r564;
	st.shared.u32 	[%r82+104], %r565;
	st.shared.u32 	[%r82+108], %r566;
	st.shared.u32 	[%r82+112], %r567;
	st.shared.u32 	[%r82+116], %r568;
	st.shared.u32 	[%r82+120], %r569;
	st.shared.u32 	[%r82+124], %r570;
	st.shared.u32 	[%r82+128], %r571;
	bar.sync 	0;
	cvt.u32.u16 	%r572, %rs1;
	ld.shared.u16 	%r573, [%r109];
	add.s32 	%r168, %r573, %r572;
	cvt.u32.u16 	%r574, %rs2;
	ld.shared.u16 	%r575, [%r110];
	add.s32 	%r169, %r575, %r574;
	cvt.u32.u16 	%r576, %rs3;
	ld.shared.u16 	%r577, [%r111];
	add.s32 	%r170, %r577, %r576;
	cvt.u32.u16 	%r578, %rs4;
	ld.shared.u16 	%r579, [%r112];
	add.s32 	%r171, %r579, %r578;
	cvt.u32.u16 	%r580, %rs5;
	ld.shared.u16 	%r581, [%r113];
	add.s32 	%r172, %r581, %r580;
	cvt.u32.u16 	%r582, %rs6;
	ld.shared.u16 	%r583, [%r114];
	add.s32 	%r173, %r583, %r582;
	cvt.u32.u16 	%r584, %rs7;
	ld.shared.u16 	%r585, [%r115];
	add.s32 	%r174, %r585, %r584;
	cvt.u32.u16 	%r586, %rs8;
	ld.shared.u16 	%r587, [%r116];
	add.s32 	%r175, %r587, %r586;
	cvt.u32.u16 	%r588, %rs9;
	ld.shared.u16 	%r589, [%r117];
	add.s32 	%r176, %r589, %r588;
	cvt.u32.u16 	%r590, %rs10;
	ld.shared.u16 	%r591, [%r118];
	add.s32 	%r177, %r591, %r590;
	cvt.u32.u16 	%r592, %rs11;
	ld.shared.u16 	%r593, [%r119];
	add.s32 	%r178, %r593, %r592;
	cvt.u32.u16 	%r594, %rs12;
	ld.shared.u16 	%r595, [%r120];
	add.s32 	%r179, %r595, %r594;
	cvt.u32.u16 	%r596, %rs13;
	ld.shared.u16 	%r597, [%r121];
	add.s32 	%r180, %r597, %r596;
	cvt.u32.u16 	%r598, %rs14;
	ld.shared.u16 	%r599, [%r122];
	add.s32 	%r181, %r599, %r598;
	cvt.u32.u16 	%r600, %rs15;
	ld.shared.u16 	%r601, [%r123];
	add.s32 	%r182, %r601, %r600;
	cvt.u32.u16 	%r602, %rs16;
	ld.shared.u16 	%r603, [%r124];
	add.s32 	%r183, %r603, %r602;
	cvt.u32.u16 	%r604, %rs17;
	ld.shared.u16 	%r605, [%r125];
	add.s32 	%r184, %r605, %r604;
	cvt.u32.u16 	%r606, %rs18;
	ld.shared.u16 	%r607, [%r126];
	add.s32 	%r185, %r607, %r606;
	cvt.u32.u16 	%r608, %rs19;
	ld.shared.u16 	%r609, [%r127];
	add.s32 	%r186, %r609, %r608;
	bar.sync 	0;
	setp.lt.s32 	%p91, %r764, %r229;
	@%p91 bra 	$L__BB12_121;
	cvt.u64.u32 	%rd15, %r2;
	shl.b32 	%r610, %r168, 2;
	mov.u32 	%r611, _ZZN3cub18CUB_300001_SM_10006detail10radix_sort31DeviceRadixSortSingleTileKernelINS1_5radix10policy_hubIffyE10Policy1000ELNS0_9SortOrderE0EffyNS1_21identity_decomposer_tEEEvPKT1_PSA_PKT2_PSE_T3_iiT4_E12temp_storage;
	add.s32 	%r612, %r611, %r610;
	st.shared.u32 	[%r612], %r783;
	shl.b32 	%r613, %r169, 2;
	add.s32 	%r614, %r611, %r613;
	st.shared.u32 	[%r614], %r782;
	shl.b32 	%r615, %r170, 2;
	add.s32 	%r616, %r611, %r615;
	st.shared.u32 	[%r616], %r781;
	shl.b32 	%r617, %r171, 2;
	add.s32 	%r618, %r611, %r617;
	st.shared.u32 	[%r618], %r780;
	shl.b32 	%r619, %r172, 2;
	add.s32 	%r620, %r611, %r619;
	st.shared.u32 	[%r620], %r779;
	shl.b32 	%r621, %r173, 2;
	add.s32 	%r622, %r611, %r621;
	st.shared.u32 	[%r622], %r778;
	shl.b32 	%r623, %r174, 2;
	add.s32 	%r624, %r611, %r623;
	st.shared.u32 	[%r624], %r777;
	shl.b32 	%r625, %r175, 2;
	add.s32 	%r626, %r611, %r625;
	st.shared.u32 	[%r626], %r776;
	shl.b32 	%r627, %r176, 2;
	add.s32 	%r628, %r611, %r627;
	st.shared.u32 	[%r628], %r775;
	shl.b32 	%r629, %r177, 2;
	add.s32 	%r630, %r611, %r629;
	st.shared.u32 	[%r630], %r774;
	shl.b32 	%r631, %r178, 2;
	add.s32 	%r632, %r611, %r631;
	st.shared.u32 	[%r632], %r773;
	shl.b32 	%r633, %r179, 2;
	add.s32 	%r634, %r611, %r633;
	st.shared.u32 	[%r634], %r772;
	shl.b32 	%r635, %r180, 2;
	add.s32 	%r636, %r611, %r635;
	st.shared.u32 	[%r636], %r771;
	shl.b32 	%r637, %r181, 2;
	add.s32 	%r638, %r611, %r637;
	st.shared.u32 	[%r638], %r770;
	shl.b32 	%r639, %r182, 2;
	add.s32 	%r640, %r611, %r639;
	st.shared.u32 	[%r640], %r769;
	shl.b32 	%r641, %r183, 2;
	add.s32 	%r642, %r611, %r641;
	st.shared.u32 	[%r642], %r768;
	shl.b32 	%r643, %r184, 2;
	add.s32 	%r644, %r611, %r643;
	st.shared.u32 	[%r644], %r767;
	shl.b32 	%r645, %r185, 2;
	add.s32 	%r646, %r611, %r645;
	st.shared.u32 	[%r646], %r766;
	shl.b32 	%r647, %r186, 2;
	add.s32 	%r648, %r611, %r647;
	st.shared.u32 	[%r648], %r765;
	bar.sync 	0;
	mad.lo.s32 	%r187, %r2, -72, %r84;
	ld.shared.u32 	%r188, [%r187];
	ld.shared.u32 	%r189, [%r187+1024];
	ld.shared.u32 	%r190, [%r187+2048];
	ld.shared.u32 	%r191, [%r187+3072];
	ld.shared.u32 	%r192, [%r187+4096];
	ld.shared.u32 	%r193, [%r187+5120];
	ld.shared.u32 	%r194, [%r187+6144];
	ld.shared.u32 	%r195, [%r187+7168];
	ld.shared.u32 	%r196, [%r187+8192];
	ld.shared.u32 	%r197, [%r187+9216];
	ld.shared.u32 	%r198, [%r187+10240];
	ld.shared.u32 	%r199, [%r187+11264];
	ld.shared.u32 	%r200, [%r187+12288];
	ld.shared.u32 	%r201, [%r187+13312];
	ld.shared.u32 	%r202, [%r187+14336];
	ld.shared.u32 	%r203, [%r187+15360];
	ld.shared.u32 	%r204, [%r187+16384];
	ld.shared.u32 	%r205, [%r187+17408];
	ld.shared.u32 	%r206, [%r187+18432];
	bar.sync 	0;
	st.shared.f32 	[%r612], %f152;
	st.shared.f32 	[%r614], %f151;
	st.shared.f32 	[%r616], %f150;
	st.shared.f32 	[%r618], %f149;
	st.shared.f32 	[%r620], %f148;
	st.shared.f32 	[%r622], %f147;
	st.shared.f32 	[%r624], %f146;
	st.shared.f32 	[%r626], %f145;
	st.shared.f32 	[%r628], %f144;
	st.shared.f32 	[%r630], %f143;
	st.shared.f32 	[%r632], %f142;
	st.shared.f32 	[%r634], %f141;
	st.shared.f32 	[%r636], %f140;
	st.shared.f32 	[%r638], %f139;
	st.shared.f32 	[%r640], %f138;
	st.shared.f32 	[%r642], %f137;
	st.shared.f32 	[%r644], %f136;
	st.shared.f32 	[%r646], %f135;
	st.shared.f32 	[%r648], %f134;
	bar.sync 	0;
	ld.shared.f32 	%f58, [%r187+1024];
	ld.shared.f32 	%f59, [%r187+2048];
	ld.shared.f32 	%f60, [%r187+3072];
	ld.shared.f32 	%f61, [%r187+4096];
	ld.shared.f32 	%f62, [%r187+5120];
	ld.shared.f32 	%f63, [%r187+6144];
	ld.shared.f32 	%f64, [%r187+7168];
	ld.shared.f32 	%f65, [%r187+8192];
	ld.shared.f32 	%f66, [%r187+9216];
	ld.shared.f32 	%f67, [%r187+10240];
	ld.shared.f32 	%f68, [%r187+11264];
	ld.shared.f32 	%f69, [%r187+12288];
	ld.shared.f32 	%f70, [%r187+13312];
	ld.shared.f32 	%f71, [%r187+14336];
	ld.shared.f32 	%f72, [%r187+15360];
	ld.shared.f32 	%f73, [%r187+16384];
	ld.shared.f32 	%f74, [%r187+17408];
	ld.shared.f32 	%f75, [%r187+18432];
	setp.gt.u64 	%p92, %rd2, %rd15;
	cvta.to.global.u64 	%rd16, %rd6;
	mul.wide.u32 	%rd17, %r2, 4;
	add.s64 	%rd4, %rd16, %rd17;
	cvta.to.global.u64 	%rd18, %rd8;
	add.s64 	%rd5, %rd18, %rd17;
	@%p92 bra 	$L__BB12_83;
	bra.uni 	$L__BB12_84;
$L__BB12_83:
	ld.shared.f32 	%f114, [%r187];
	setp.gt.s32 	%p93, %r188, -1;
	selp.b32 	%r649, -1, -2147483648, %p93;
	xor.b32  	%r650, %r649, %r188;
	st.global.u32 	[%rd4], %r650;
	st.global.f32 	[%rd5], %f114;
$L__BB12_84:
	add.s32 	%r651, %r2, 256;
	cvt.u64.u32 	%rd19, %r651;
	setp.le.u64 	%p94, %rd2, %rd19;
	@%p94 bra 	$L__BB12_86;
	setp.gt.s32 	%p95, %r189, -1;
	selp.b32 	%r652, -1, -2147483648, %p95;
	xor.b32  	%r653, %r652, %r189;
	st.global.u32 	[%rd4+1024], %r653;
	st.global.f32 	[%rd5+1024], %f58;
$L__BB12_86:
	add.s32 	%r654, %r2, 512;
	cvt.u64.u32 	%rd20, %r654;
	setp.le.u64 	%p96, %rd2, %rd20;
	@%p96 bra 	$L__BB12_88;
	setp.gt.s32 	%p97, %r190, -1;
	selp.b32 	%r655, -1, -2147483648, %p97;
	xor.b32  	%r656, %r655, %r190;
	st.global.u32 	[%rd4+2048], %r656;
	st.global.f32 	[%rd5+2048], %f59;
$L__BB12_88:
	add.s32 	%r657, %r2, 768;
	cvt.u64.u32 	%rd21, %r657;
	setp.le.u64 	%p98, %rd2, %rd21;
	@%p98 bra 	$L__BB12_90;
	setp.gt.s32 	%p99, %r191, -1;
	selp.b32 	%r658, -1, -2147483648, %p99;
	xor.b32  	%r659, %r658, %r191;
	st.global.u32 	[%rd4+3072], %r659;
	st.global.f32 	[%rd5+3072], %f60;
$L__BB12_90:
	or.b32  	%r660, %r2, 1024;
	cvt.u64.u32 	%rd22, %r660;
	setp.le.u64 	%p100, %rd2, %rd22;
	@%p100 bra 	$L__BB12_92;
	setp.gt.s32 	%p101, %r192, -1;
	selp.b32 	%r661, -1, -2147483648, %p101;
	xor.b32  	%r662, %r661, %r192;
	st.global.u32 	[%rd4+4096], %r662;
	st.global.f32 	[%rd5+4096], %f61;
$L__BB12_92:
	add.s32 	%r663, %r2, 1280;
	cvt.u64.u32 	%rd23, %r663;
	setp.le.u64 	%p102, %rd2, %rd23;
	@%p102 bra 	$L__BB12_94;
	setp.gt.s32 	%p103, %r193, -1;
	selp.b32 	%r664, -1, -2147483648, %p103;
	xor.b32  	%r665, %r664, %r193;
	st.global.u32 	[%rd4+5120], %r665;
	st.global.f32 	[%rd5+5120], %f62;
$L__BB12_94:
	add.s32 	%r666, %r2, 1536;
	cvt.u64.u32 	%rd24, %r666;
	setp.le.u64 	%p104, %rd2, %rd24;
	@%p104 bra 	$L__BB12_96;
	setp.gt.s32 	%p105, %r194, -1;
	selp.b32 	%r667, -1, -2147483648, %p105;
	xor.b32  	%r668, %r667, %r194;
	st.global.u32 	[%rd4+6144], %r668;
	st.global.f32 	[%rd5+6144], %f63;
$L__BB12_96:
	add.s32 	%r669, %r2, 1792;
	cvt.u64.u32 	%rd25, %r669;
	setp.le.u64 	%p106, %rd2, %rd25;
	@%p106 bra 	$L__BB12_98;
	setp.gt.s32 	%p107, %r195, -1;
	selp.b32 	%r670, -1, -2147483648, %p107;
	xor.b32  	%r671, %r670, %r195;
	st.global.u32 	[%rd4+7168], %r671;
	st.global.f32 	[%rd5+7168], %f64;
$L__BB12_98:
	or.b32  	%r672, %r2, 2048;
	cvt.u64.u32 	%rd26, %r672;
	setp.le.u64 	%p108, %rd2, %rd26;
	@%p108 bra 	$L__BB12_100;
	setp.gt.s32 	%p109, %r196, -1;
	selp.b32 	%r673, -1, -2147483648, %p109;
	xor.b32  	%r674, %r673, %r196;
	st.global.u32 	[%rd4+8192], %r674;
	st.global.f32 	[%rd5+8192], %f65;
$L__BB12_100:
	add.s32 	%r675, %r2, 2304;
	cvt.u64.u32 	%rd27, %r675;
	setp.le.u64 	%p110, %rd2, %rd27;
	@%p110 bra 	$L__BB12_102;
	setp.gt.s32 	%p111, %r197, -1;
	selp.b32 	%r676, -1, -2147483648, %p111;
	xor.b32  	%r677, %r676, %r197;
	st.global.u32 	[%rd4+9216], %r677;
	st.global.f32 	[%rd5+9216], %f66;
$L__BB12_102:
	add.s32 	%r678, %r2, 2560;
	cvt.u64.u32 	%rd28, %r678;
	setp.le.u64 	%p112, %rd2, %rd28;
	@%p112 bra 	$L__BB12_104;
	setp.gt.s32 	%p113, %r198, -1;
	selp.b32 	%r679, -1, -2147483648, %p113;
	xor.b32  	%r680, %r679, %r198;
	st.global.u32 	[%rd4+10240], %r680;
	st.global.f32 	[%rd5+10240], %f67;
$L__BB12_104:
	add.s32 	%r681, %r2, 2816;
	cvt.u64.u32 	%rd29, %r681;
	setp.le.u64 	%p114, %rd2, %rd29;
	@%p114 bra 	$L__BB12_106;
	setp.gt.s32 	%p115, %r199, -1;
	selp.b32 	%r682, -1, -2147483648, %p115;
	xor.b32  	%r683, %r682, %r199;
	st.global.u32 	[%rd4+11264], %r683;
	st.global.f32 	[%rd5+11264], %f68;
$L__BB12_106:
	or.b32  	%r684, %r2, 3072;
	cvt.u64.u32 	%rd30, %r684;
	setp.le.u64 	%p116, %rd2, %rd30;
	@%p116 bra 	$L__BB12_108;
	setp.gt.s32 	%p117, %r200, -1;
	selp.b32 	%r685, -1, -2147483648, %p117;
	xor.b32  	%r686, %r685, %r200;
	st.global.u32 	[%rd4+12288], %r686;
	st.global.f32 	[%rd5+12288], %f69;
$L__BB12_108:
	add.s32 	%r687, %r2, 3328;
	cvt.u64.u32 	%rd31, %r687;
	setp.le.u64 	%p118, %rd2, %rd31;
	@%p118 bra 	$L__BB12_110;
	setp.gt.s32 	%p119, %r201, -1;
	selp.b32 	%r688, -1, -2147483648, %p119;
	xor.b32  	%r689, %r688, %r201;
	st.global.u32 	[%rd4+13312], %r689;
	st.global.f32 	[%rd5+13312], %f70;
$L__BB12_110:
	add.s32 	%r690, %r2, 3584;
	cvt.u64.u32 	%rd32, %r690;
	setp.le.u64 	%p120, %rd2, %rd32;
	@%p120 bra 	$L__BB12_112;
	setp.gt.s32 	%p121, %r202, -1;
	selp.b32 	%r691, -1, -2147483648, %p121;
	xor.b32  	%r692, %r691, %r202;
	st.global.u32 	[%rd4+14336], %r692;
	st.global.f32 	[%rd5+14336], %f71;
$L__BB12_112:
	add.s32 	%r693, %r2, 3840;
	cvt.u64.u32 	%rd33, %r693;
	setp.le.u64 	%p122, %rd2, %rd33;
	@%p122 bra 	$L__BB12_114;
	setp.gt.s32 	%p123, %r203, -1;
	selp.b32 	%r694, -1, -2147483648, %p123;
	xor.b32  	%r695, %r694, %r203;
	st.global.u32 	[%rd4+15360], %r695;
	st.global.f32 	[%rd5+15360], %f72;
$L__BB12_114:
	or.b32  	%r696, %r2, 4096;
	cvt.u64.u32 	%rd34, %r696;
	setp.le.u64 	%p124, %rd2, %rd34;
	@%p124 bra 	$L__BB12_116;
	setp.gt.s32 	%p125, %r204, -1;
	selp.b32 	%r697, -1, -2147483648, %p125;
	xor.b32  	%r698, %r697, %r204;
	st.global.u32 	[%rd4+16384], %r698;
	st.global.f32 	[%rd5+16384], %f73;
$L__BB12_116:
	add.s32 	%r699, %r2, 4352;
	cvt.u64.u32 	%rd35, %r699;
	setp.le.u64 	%p126, %rd2, %rd35;
	@%p126 bra 	$L__BB12_118;
	setp.gt.s32 	%p127, %r205, -1;
	selp.b32 	%r700, -1, -2147483648, %p127;
	xor.b32  	%r701, %r700, %r205;
	st.global.u32 	[%rd4+17408], %r701;
	st.global.f32 	[%rd5+17408], %f74;
$L__BB12_118:
	add.s32 	%r702, %r2, 4608;
	cvt.u64.u32 	%rd36, %r702;
	setp.le.u64 	%p128, %rd2, %rd36;
	@%p128 bra 	$L__BB12_120;
	setp.gt.s32 	%p129, %r206, -1;
	selp.b32 	%r703, -1, -2147483648, %p129;
	xor.b32  	%r704, %r703, %r206;
	st.global.u32 	[%rd4+18432], %r704;
	st.global.f32 	[%rd5+18432], %f75;
$L__BB12_120:
	ret;
$L__BB12_121:
	shl.b32 	%r705, %r168, 2;
	mov.u32 	%r706, _ZZN3cub18CUB_300001_SM_10006detail10radix_sort31DeviceRadixSortSingleTileKernelINS1_5radix10policy_hubIffyE10Policy1000ELNS0_9SortOrderE0EffyNS1_21identity_decomposer_tEEEvPKT1_PSA_PKT2_PSE_T3_iiT4_E12temp_storage;
	add.s32 	%r707, %r706, %r705;
	st.shared.u32 	[%r707], %r783;
	shl.b32 	%r708, %r169, 2;
	add.s32 	%r709, %r706, %r708;
	st.shared.u32 	[%r709], %r782;
	shl.b32 	%r710, %r170, 2;
	add.s32 	%r711, %r706, %r710;
	st.shared.u32 	[%r711], %r781;
	shl.b32 	%r712, %r171, 2;
	add.s32 	%r713, %r706, %r712;
	st.shared.u32 	[%r713], %r780;
	shl.b32 	%r714, %r172, 2;
	add.s32 	%r715, %r706, %r714;
	st.shared.u32 	[%r715], %r779;
	shl.b32 	%r716, %r173, 2;
	add.s32 	%r717, %r706, %r716;
	st.shared.u32 	[%r717], %r778;
	shl.b32 	%r718, %r174, 2;
	add.s32 	%r719, %r706, %r718;
	st.shared.u32 	[%r719], %r777;
	shl.b32 	%r720, %r175, 2;
	add.s32 	%r721, %r706, %r720;
	st.shared.u32 	[%r721], %r776;
	shl.b32 	%r722, %r176, 2;
	add.s32 	%r723, %r706, %r722;
	st.shared.u32 	[%r723], %r775;
	shl.b32 	%r724, %r177, 2;
	add.s32 	%r725, %r706, %r724;
	st.shared.u32 	[%r725], %r774;
	shl.b32 	%r726, %r178, 2;
	add.s32 	%r727, %r706, %r726;
	st.shared.u32 	[%r727], %r773;
	shl.b32 	%r728, %r179, 2;
	add.s32 	%r729, %r706, %r728;
	st.shared.u32 	[%r729], %r772;
	shl.b32 	%r730, %r180, 2;
	add.s32 	%r731, %r706, %r730;
	st.shared.u32 	[%r731], %r771;
	shl.b32 	%r732, %r181, 2;
	add.s32 	%r733, %r706, %r732;
	st.shared.u32 	[%r733], %r770;
	shl.b32 	%r734, %r182, 2;
	add.s32 	%r735, %r706, %r734;
	st.shared.u32 	[%r735], %r769;
	shl.b32 	%r736, %r183, 2;
	add.s32 	%r737, %r706, %r736;
	st.shared.u32 	[%r737], %r768;
	shl.b32 	%r738, %r184, 2;
	add.s32 	%r739, %r706, %r738;
	st.shared.u32 	[%r739], %r767;
	shl.b32 	%r740, %r185, 2;
	add.s32 	%r741, %r706, %r740;
	st.shared.u32 	[%r741], %r766;
	shl.b32 	%r742, %r186, 2;
	add.s32 	%r743, %r706, %r742;
	st.shared.u32 	[%r743], %r765;
	bar.sync 	0;
	ld.shared.u32 	%r783, [%r84];
	ld.shared.u32 	%r782, [%r84+4];
	ld.shared.u32 	%r781, [%r84+8];
	ld.shared.u32 	%r780, [%r84+12];
	ld.shared.u32 	%r779, [%r84+16];
	ld.shared.u32 	%r778, [%r84+20];
	ld.shared.u32 	%r777, [%r84+24];
	ld.shared.u32 	%r776, [%r84+28];
	ld.shared.u32 	%r775, [%r84+32];
	ld.shared.u32 	%r774, [%r84+36];
	ld.shared.u32 	%r773, [%r84+40];
	ld.shared.u32 	%r772, [%r84+44];
	ld.shared.u32 	%r771, [%r84+48];
	ld.shared.u32 	%r770, [%r84+52];
	ld.shared.u32 	%r769, [%r84+56];
	ld.shared.u32 	%r768, [%r84+60];
	ld.shared.u32 	%r767, [%r84+64];
	ld.shared.u32 	%r766, [%r84+68];
	ld.shared.u32 	%r765, [%r84+72];
	bar.sync 	0;
	st.shared.f32 	[%r707], %f152;
	st.shared.f32 	[%r709], %f151;
	st.shared.f32 	[%r711], %f150;
	st.shared.f32 	[%r713], %f149;
	st.shared.f32 	[%r715], %f148;
	st.shared.f32 	[%r717], %f147;
	st.shared.f32 	[%r719], %f146;
	st.shared.f32 	[%r721], %f145;
	st.shared.f32 	[%r723], %f144;
	st.shared.f32 	[%r725], %f143;
	st.shared.f32 	[%r727], %f142;
	st.shared.f32 	[%r729], %f141;
	st.shared.f32 	[%r731], %f140;
	st.shared.f32 	[%r733], %f139;
	st.shared.f32 	[%r735], %f138;
	st.shared.f32 	[%r737], %f137;
	st.shared.f32 	[%r739], %f136;
	st.shared.f32 	[%r741], %f135;
	st.shared.f32 	[%r743], %f134;
	bar.sync 	0;
	ld.shared.f32 	%f152, [%r84];
	ld.shared.f32 	%f151, [%r84+4];
	ld.shared.f32 	%f150, [%r84+8];
	ld.shared.f32 	%f149, [%r84+12];
	ld.shared.f32 	%f148, [%r84+16];
	ld.shared.f32 	%f147, [%r84+20];
	ld.shared.f32 	%f146, [%r84+24];
	ld.shared.f32 	%f145, [%r84+28];
	ld.shared.f32 	%f144, [%r84+32];
	ld.shared.f32 	%f143, [%r84+36];
	ld.shared.f32 	%f142, [%r84+40];
	ld.shared.f32 	%f141, [%r84+44];
	ld.shared.f32 	%f140, [%r84+48];
	ld.shared.f32 	%f139, [%r84+52];
	ld.shared.f32 	%f138, [%r84+56];
	ld.shared.f32 	%f137, [%r84+60];
	ld.shared.f32 	%f136, [%r84+64];
	ld.shared.f32 	%f135, [%r84+68];
	ld.shared.f32 	%f134, [%r84+72];
	bar.sync 	0;
	add.s32 	%r764, %r764, 6;
	add.s32 	%r763, %r763, -6;
	bra.uni 	$L__BB12_77;

}
	// .globl	_ZN3cub18CUB_300001_SM_10006detail10radix_sort30DeviceRadixSortHistogramKernelINS1_5radix10policy_hubIffyE10Policy1000ELNS0_9SortOrderE0EfyNS1_21identity_decomposer_tEEEvPT2_PKT1_SA_iiT3_
.visible .entry _ZN3cub18CUB_300001_SM_10006detail10radix_sort30DeviceRadixSortHistogramKernelINS1_5radix10policy_hubIffyE10Policy1000ELNS0_9SortOrderE0EfyNS1_21identity_decomposer_tEEEvPT2_PKT1_SA_iiT3_(
	.param .u64 .ptr .align 1 _ZN3cub18CUB_300001_SM_10006detail10radix_sort30DeviceRadixSortHistogramKernelINS1_5radix10policy_hubIffyE10Policy1000ELNS0_9SortOrderE0EfyNS1_21identity_decomposer_tEEEvPT2_PKT1_SA_iiT3__param_0,
	.param .u64 .ptr .align 1 _ZN3cub18CUB_300001_SM_10006detail10radix_sort30DeviceRadixSortHistogramKernelINS1_5radix10policy_hubIffyE10Policy1000ELNS0_9SortOrderE0EfyNS1_21identity_decomposer_tEEEvPT2_PKT1_SA_iiT3__param_1,
	.param .u64 _ZN3cub18CUB_300001_SM_10006detail10radix_sort30DeviceRadixSortHistogramKernelINS1_5radix10policy_hubIffyE10Policy1000ELNS0_9SortOrderE0EfyNS1_21identity_decomposer_tEEEvPT2_PKT1_SA_iiT3__param_2,
	.param .u32 _ZN3cub18CUB_300001_SM_10006detail10radix_sort30DeviceRadixSortHistogramKernelINS1_5radix10policy_hubIffyE10Policy1000ELNS0_9SortOrderE0EfyNS1_21identity_decomposer_tEEEvPT2_PKT1_SA_iiT3__param_3,
	.param .u32 _ZN3cub18CUB_300001_SM_10006detail10radix_sort30DeviceRadixSortHistogramKernelINS1_5radix10policy_hubIffyE10Policy1000ELNS0_9SortOrderE0EfyNS1_21identity_decomposer_tEEEvPT2_PKT1_SA_iiT3__param_4,
	.param .align 1 .b8 _ZN3cub18CUB_300001_SM_10006detail10radix_sort30DeviceRadixSortHistogramKernelINS1_5radix10policy_hubIffyE10Policy1000ELNS0_9SortOrderE0EfyNS1_21identity_decomposer_tEEEvPT2_PKT1_SA_iiT3__param_5[1]
)
.maxntid 128
{
	.reg .pred 	%p<123>;
	.reg .b32 	%r<518>;
	.reg .b64 	%rd<137>;
	// demoted variable
	.shared .align 4 .b8 _ZZN3cub18CUB_300001_SM_10006detail10radix_sort30DeviceRadixSortHistogramKernelINS1_5radix10policy_hubIffyE10Policy1000ELNS0_9SortOrderE0EfyNS1_21identity_decomposer_tEEEvPT2_PKT1_SA_iiT3_E12temp_storage[4096];
	ld.param.u64 	%rd18, [_ZN3cub18CUB_300001_SM_10006detail10radix_sort30DeviceRadixSortHistogramKernelINS1_5radix10policy_hubIffyE10Policy1000ELNS0_9SortOrderE0EfyNS1_21identity_decomposer_tEEEvPT2_PKT1_SA_iiT3__param_0];
	ld.param.u64 	%rd19, [_ZN3cub18CUB_300001_SM_10006detail10radix_sort30DeviceRadixSortHistogramKernelINS1_5radix10policy_hubIffyE10Policy1000ELNS0_9SortOrderE0EfyNS1_21identity_decomposer_tEEEvPT2_PKT1_SA_iiT3__param_1];
	ld.param.u64 	%rd17, [_ZN3cub18CUB_300001_SM_10006detail10radix_sort30DeviceRadixSortHistogramKernelINS1_5radix10policy_hubIffyE10Policy1000ELNS0_9SortOrderE0EfyNS1_21identity_decomposer_tEEEvPT2_PKT1_SA_iiT3__param_2];
	ld.param.u32 	%r174, [_ZN3cub18CUB_300001_SM_10006detail10radix_sort30DeviceRadixSortHistogramKernelINS1_5radix10policy_hubIffyE10Policy1000ELNS0_9SortOrderE0EfyNS1_21identity_decomposer_tEEEvPT2_PKT1_SA_iiT3__param_3];
	ld.param.u32 	%r175, [_ZN3cub18CUB_300001_SM_10006detail10radix_sort30DeviceRadixSortHistogramKernelINS1_5radix10policy_hubIffyE10Policy1000ELNS0_9SortOrderE0EfyNS1_21identity_decomposer_tEEEvPT2_PKT1_SA_iiT3__param_4];
	cvta.to.global.u64 	%rd1, %rd19;
	cvta.to.global.u64 	%rd2, %rd18;
	setp.eq.s64 	%p2, %rd17, 0;
	@%p2 bra 	$L__BB13_153;
	sub.s32 	%r176, %r175, %r174;
	add.s32 	%r177, %r176, 7;
	shr.s32 	%r178, %r177, 31;
	shr.u32 	%r179, %r178, 29;
	add.s32 	%r180, %r177, %r179;
	shr.s32 	%r181, %r180, 3;
	mov.u32 	%r182, %tid.x;
	setp.gt.u32 	%p3, %r182, 255;
	setp.lt.s32 	%p4, %r177, 8;
	mov.u32 	%r183, %ctaid.x;
	shl.b32 	%r184, %r183, 11;
	cvt.u64.u32 	%rd3, %r184;
	mov.u32 	%r185, %nctaid.x;
	shl.b32 	%r186, %r185, 11;
	cvt.u64.u32 	%rd4, %r186;
	add.s32 	%r1, %r181, -1;
	and.b32  	%r2, %r181, 15;
	and.b32  	%r3, %r181, 7;
	add.s32 	%r4, %r3, -1;
	and.b32  	%r5, %r181, 3;
	or.pred  	%p1, %p3, %p4;
	shl.b32 	%r187, %r182, 2;
	mov.u32 	%r188, _ZZN3cub18CUB_300001_SM_10006detail10radix_sort30DeviceRadixSortHistogramKernelINS1_5radix10policy_hubIffyE10Policy1000ELNS0_9SortOrderE0EfyNS1_21identity_decomposer_tEEEvPT2_PKT1_SA_iiT3_E12temp_storage;
	add.s32 	%r6, %r188, %r187;
	and.b32  	%r7, %r181, 268435440;
	cvt.u64.u32 	%rd5, %r182;
	add.s32 	%r8, %r182, 128;
	add.s32 	%r9, %r182, 256;
	add.s32 	%r10, %r182, 384;
	add.s32 	%r11, %r182, 512;
	add.s32 	%r12, %r182, 640;
	add.s32 	%r13, %r182, 768;
	or.b32  	%r14, %r182, 1024;
	add.s32 	%r15, %r182, 1920;
	and.b32  	%r16, %r181, 268435448;
	and.b32  	%r17, %r181, 1;
	neg.s32 	%r18, %r7;
	add.s32 	%r19, %r6, 8192;
	add.s64 	%rd21, %rd17, -1;
	shr.u64 	%rd22, %rd21, 30;
	add.s64 	%rd23, %rd22, 1;
	min.u64 	%rd6, %rd23, %rd17;
	mov.b64 	%rd135, 0;
$L__BB13_2:
	@%p1 bra 	$L__BB13_30;
	setp.lt.u32 	%p5, %r1, 15;
	mov.b32 	%r471, 0;
	@%p5 bra 	$L__BB13_6;
	mov.u32 	%r468, %r19;
	mov.u32 	%r469, %r18;
$L__BB13_5:
	.pragma "nounroll";
	mov.b32 	%r190, 0;
	st.shared.u32 	[%r468+-8192], %r190;
	st.shared.u32 	[%r468+-7168], %r190;
	st.shared.u32 	[%r468+-6144], %r190;
	st.shared.u32 	[%r468+-5120], %r190;
	st.shared.u32 	[%r468+-4096], %r190;
	st.shared.u32 	[%r468+-3072], %r190;
	st.shared.u32 	[%r468+-2048], %r190;
	st.shared.u32 	[%r468+-1024], %r190;
	st.shared.u32 	[%r468], %r190;
	st.shared.u32 	[%r468+1024], %r190;
	st.shared.u32 	[%r468+2048], %r190;
	st.shared.u32 	[%r468+3072], %r190;
	st.shared.u32 	[%r468+4096], %r190;
	st.shared.u32 	[%r468+5120], %r190;
	st.shared.u32 	[%r468+6144], %r190;
	st.shared.u32 	[%r468+7168], %r190;
	add.s32 	%r469, %r469, 16;
	add.s32 	%r468, %r468, 16384;
	setp.ne.s32 	%p6, %r469, 0;
	mov.u32 	%r471, %r7;
	@%p6 bra 	$L__BB13_5;
$L__BB13_6:
	add.s32 	%r25, %r2, -1;
	setp.eq.s32 	%p7, %r2, 0;
	@%p7 bra 	$L__BB13_16;
	setp.lt.u32 	%p8, %r25, 7;
	@%p8 bra 	$L__BB13_9;
	shl.b32 	%r191, %r471, 10;
	add.s32 	%r192, %r6, %r191;
	mov.b32 	%r193, 0;
	st.shared.u32 	[%r192], %r193;
	st.shared.u32 	[%r192+1024], %r193;
	st.shared.u32 	[%r192+2048], %r193;
	st.shared.u32 	[%r192+3072], %r193;
	st.shared.u32 	[%r192+4096], %r193;
	st.shared.u32 	[%r192+5120], %r193;
	st.shared.u32 	[%r192+6144], %r193;
	st.shared.u32 	[%r192+7168], %r193;
	add.s32 	%r471, %r471, 8;
$L__BB13_9:
	setp.eq.s32 	%p9, %r3, 0;
	@%p9 bra 	$L__BB13_16;
	setp.lt.u32 	%p10, %r4, 3;
	@%p10 bra 	$L__BB13_12;
	shl.b32 	%r194, %r471, 10;
	add.s32 	%r195, %r6, %r194;
	mov.b32 	%r196, 0;
	st.shared.u32 	[%r195], %r196;
	st.shared.u32 	[%r195+1024], %r196;
	st.shared.u32 	[%r195+2048], %r196;
	st.shared.u32 	[%r195+3072], %r196;
	add.s32 	%r471, %r471, 4;
$L__BB13_12:
	setp.eq.s32 	%p11, %r5, 0;
	@%p11 bra 	$L__BB13_16;
	setp.eq.s32 	%p12, %r5, 1;
	shl.b32 	%r197, %r471, 10;
	add.s32 	%r30, %r6, %r197;
	mov.b32 	%r198, 0;
	st.shared.u32 	[%r30], %r198;
	@%p12 bra 	$L__BB13_16;
	setp.eq.s32 	%p13, %r5, 2;
	mov.b32 	%r199, 0;
	st.shared.u32 	[%r30+1024], %r199;
	@%p13 bra 	$L__BB13_16;
	mov.b32 	%r200, 0;
	st.shared.u32 	[%r30+2048], %r200;
$L__BB13_16:
	cvt.u32.u64 	%r201, %rd5;
	setp.gt.u32 	%p14, %r201, 127;
	@%p14 bra 	$L__BB13_30;
	setp.lt.u32 	%p15, %r1, 15;
	mov.b32 	%r475, 0;
	@%p15 bra 	$L__BB13_20;
	mov.b32 	%r473, 0;
$L__BB13_19:
	.pragma "nounroll";
	shl.b32 	%r204, %r473, 10;
	add.s32 	%r205, %r6, %r204;
	mov.b32 	%r206, 0;
	st.shared.u32 	[%r205+512], %r206;
	st.shared.u32 	[%r205+1536], %r206;
	st.shared.u32 	[%r205+2560], %r206;
	st.shared.u32 	[%r205+3584], %r206;
	st.shared.u32 	[%r205+4608], %r206;
	st.shared.u32 	[%r205+5632], %r206;
	st.shared.u32 	[%r205+6656], %r206;
	st.shared.u32 	[%r205+7680], %r206;
	st.shared.u32 	[%r205+8704], %r206;
	st.shared.u32 	[%r205+9728], %r206;
	st.shared.u32 	[%r205+10752], %r206;
	st.shared.u32 	[%r205+11776], %r206;
	st.shared.u32 	[%r205+12800], %r206;
	st.shared.u32 	[%r205+13824], %r206;
	st.shared.u32 	[%r205+14848], %r206;
	st.shared.u32 	[%r205+15872], %r206;
	add.s32 	%r473, %r473, 16;
	setp.ne.s32 	%p16, %r473, %r7;
	mov.u32 	%r475, %r7;
	@%p16 bra 	$L__BB13_19;
$L__BB13_20:
	setp.eq.s32 	%p17, %r2, 0;
	@%p17 bra 	$L__BB13_30;
	setp.lt.u32 	%p18, %r25, 7;
	@%p18 bra 	$L__BB13_23;
	shl.b32 	%r207, %r475, 10;
	add.s32 	%r208, %r6, %r207;
	mov.b32 	%r209, 0;
	st.shared.u32 	[%r208+512], %r209;
	st.shared.u32 	[%r208+1536], %r209;
	st.shared.u32 	[%r208+2560], %r209;
	st.shared.u32 	[%r208+3584], %r209;
	st.shared.u32 	[%r208+4608], %r209;
	st.shared.u32 	[%r208+5632], %r209;
	st.shared.u32 	[%r208+6656], %r209;
	st.shared.u32 	[%r208+7680], %r209;
	add.s32 	%r475, %r475, 8;
$L__BB13_23:
	setp.eq.s32 	%p19, %r3, 0;
	@%p19 bra 	$L__BB13_30;
	setp.lt.u32 	%p20, %r4, 3;
	@%p20 bra 	$L__BB13_26;
	shl.b32 	%r210, %r475, 10;
	add.s32 	%r211, %r6, %r210;
	mov.b32 	%r212, 0;
	st.shared.u32 	[%r211+512], %r212;
	st.shared.u32 	[%r211+1536], %r212;
	st.shared.u32 	[%r211+2560], %r212;
	st.shared.u32 	[%r211+3584], %r212;
	add.s32 	%r475, %r475, 4;
$L__BB13_26:
	setp.eq.s32 	%p21, %r5, 0;
	@%p21 bra 	$L__BB13_30;
	setp.eq.s32 	%p22, %r5, 1;
	shl.b32 	%r213, %r475, 10;
	add.s32 	%r38, %r6, %r213;
	mov.b32 	%r214, 0;
	st.shared.u32 	[%r38+512], %r214;
	@%p22 bra 	$L__BB13_30;
	setp.eq.s32 	%p23, %r5, 2;
	mov.b32 	%r215, 0;
	st.shared.u32 	[%r38+1536], %r215;
	@%p23 bra 	$L__BB13_30;
	mov.b32 	%r216, 0;
	st.shared.u32 	[%r38+2560], %r216;
$L__BB13_30:
	bar.sync 	0;
	bar.sync 	0;
	shl.b64 	%rd8, %rd135, 30;
	sub.s64 	%rd24, %rd17, %rd8;
	min.u64 	%rd9, %rd24, 1073741824;
	setp.le.u64 	%p24, %rd9, %rd3;
	@%p24 bra 	$L__BB13_70;
	mov.u64 	%rd136, %rd3;
$L__BB13_32:
	add.s64 	%rd11, %rd136, %rd8;
	sub.s64 	%rd12, %rd17, %rd11;
	setp.lt.u64 	%p25, %rd12, 2048;
	@%p25 bra 	$L__BB13_34;
	add.s64 	%rd27, %rd11, %rd5;
	shl.b64 	%rd28, %rd27, 2;
	add.s64 	%rd29, %rd1, %rd28;
	ld.global.u32 	%r507, [%rd29];
	ld.global.u32 	%r506, [%rd29+512];
	ld.global.u32 	%r505, [%rd29+1024];
	ld.global.u32 	%r504, [%rd29+1536];
	ld.global.u32 	%r503, [%rd29+2048];
	ld.global.u32 	%r502, [%rd29+2560];
	ld.global.u32 	%r501, [%rd29+3072];
	ld.global.u32 	%r500, [%rd29+3584];
	ld.global.u32 	%r499, [%rd29+4096];
	ld.global.u32 	%r498, [%rd29+4608];
	ld.global.u32 	%r497, [%rd29+5120];
	ld.global.u32 	%r496, [%rd29+5632];
	ld.global.u32 	%r495, [%rd29+6144];
	ld.global.u32 	%r494, [%rd29+6656];
	ld.global.u32 	%r493, [%rd29+7168];
	ld.global.u32 	%r492, [%rd29+7680];
	bra.uni 	$L__BB13_66;
$L__BB13_34:
	cvt.u32.u64 	%r218, %rd5;
	cvt.u32.u64 	%r55, %rd12;
	setp.ge.s32 	%p26, %r218, %r55;
	add.s64 	%rd25, %rd11, %rd5;
	shl.b64 	%rd26, %rd25, 2;
	add.s64 	%rd13, %rd1, %rd26;
	mov.b32 	%r507, 2147483647;
	@%p26 bra 	$L__BB13_36;
	ld.global.u32 	%r507, [%rd13];
$L__BB13_36:
	setp.ge.s32 	%p27, %r8, %r55;
	mov.b32 	%r506, 2147483647;
	@%p27 bra 	$L__BB13_38;
	ld.global.u32 	%r506, [%rd13+512];
$L__BB13_38:
	setp.ge.s32 	%p28, %r9, %r55;
	mov.b32 	%r505, 2147483647;
	@%p28 bra 	$L__BB13_40;
	ld.global.u32 	%r505, [%rd13+1024];
$L__BB13_40:
	setp.ge.s32 	%p29, %r10, %r55;
	mov.b32 	%r504, 2147483647;
	@%p29 bra 	$L__BB13_42;
	ld.global.u32 	%r504, [%rd13+1536];
$L__BB13_42:
	setp.ge.s32 	%p30, %r11, %r55;
	mov.b32 	%r503, 2147483647;
	@%p30 bra 	$L__BB13_44;
	ld.global.u32 	%r503, [%rd13+2048];
$L__BB13_44:
	setp.ge.s32 	%p31, %r12, %r55;
	mov.b32 	%r502, 2147483647;
	@%p31 bra 	$L__BB13_46;
	ld.global.u32 	%r502, [%rd13+2560];
$L__BB13_46:
	setp.ge.s32 	%p32, %r13, %r55;
	mov.b32 	%r501, 2147483647;
	@%p32 bra 	$L__BB13_48;
	ld.global.u32 	%r501, [%rd13+3072];
$L__BB13_48:
	mov.u32 	%r226, %tid.x;
	add.s32 	%r227, %r226, 896;
	setp.ge.s32 	%p33, %r227, %r55;
	mov.b32 	%r500, 2147483647;
	@%p33 bra 	$L__BB13_50;
	ld.global.u32 	%r500, [%rd13+3584];
$L__BB13_50:
	setp.ge.s32 	%p34, %r14, %r55;
	mov.b32 	%r499, 2147483647;
	@%p34 bra 	$L__BB13_52;
	ld.global.u32 	%r499, [%rd13+4096];
$L__BB13_52:
	add.s32 	%r231, %r226, 1152;
	setp.ge.s32 	%p35, %r231, %r55;
	mov.b32 	%r498, 2147483647;
	@%p35 bra 	$L__BB13_54;
	ld.global.u32 	%r498, [%rd13+4608];
$L__BB13_54:
	add.s32 	%r234, %r226, 1280;
	setp.ge.s32 	%p36, %r234, %r55;
	mov.b32 	%r497, 2147483647;
	@%p36 bra 	$L__BB13_56;
	ld.global.u32 	%r497, [%rd13+5120];
$L__BB13_56:
	add.s32 	%r237, %r226, 1408;
	setp.ge.s32 	%p37, %r237, %r55;
	mov.b32 	%r496, 2147483647;
	@%p37 bra 	$L__BB13_58;
	ld.global.u32 	%r496, [%rd13+5632];
$L__BB13_58:
	add.s32 	%r240, %r226, 1536;
	setp.ge.s32 	%p38, %r240, %r55;
	mov.b32 	%r495, 2147483647;
	@%p38 bra 	$L__BB13_60;
	ld.global.u32 	%r495, [%rd13+6144];
$L__BB13_60:
	add.s32 	%r243, %r226, 1664;
	setp.ge.s32 	%p39, %r243, %r55;
	mov.b32 	%r494, 2147483647;
	@%p39 bra 	$L__BB13_62;
	ld.global.u32 	%r494, [%rd13+6656];
$L__BB13_62:
	add.s32 	%r246, %r226, 1792;
	setp.ge.s32 	%p40, %r246, %r55;
	mov.b32 	%r493, 2147483647;
	@%p40 bra 	$L__BB13_64;
	ld.global.u32 	%r493, [%rd13+7168];
$L__BB13_64:
	setp.ge.s32 	%p41, %r15, %r55;
	mov.b32 	%r492, 2147483647;
	@%p41 bra 	$L__BB13_66;
	ld.global.u32 	%r492, [%rd13+7680];
$L__BB13_66:
	setp.le.s32 	%p42, %r175, %r174;
	@%p42 bra 	$L__BB13_69;
	setp.gt.s32 	%p43, %r507, -1;
	selp.b32 	%r249, -2147483648, -1, %p43;
	xor.b32  	%r250, %r249, %r507;
	setp.gt.s32 	%p44, %r506, -1;
	selp.b32 	%r251, -2147483648, -1, %p44;
	xor.b32  	%r252, %r251, %r506;
	setp.gt.s32 	%p45, %r505, -1;
	selp.b32 	%r253, -2147483648, -1, %p45;
	xor.b32  	%r254, %r253, %r505;
	setp.gt.s32 	%p46, %r504, -1;
	selp.b32 	%r255, -2147483648, -1, %p46;
	xor.b32  	%r256, %r255, %r504;
	setp.gt.s32 	%p47, %r503, -1;
	selp.b32 	%r257, -2147483648, -1, %p47;
	xor.b32  	%r258, %r257, %r503;
	setp.gt.s32 	%p48, %r502, -1;
	selp.b32 	%r259, -2147483648, -1, %p48;
	xor.b32  	%r260, %r259, %r502;
	setp.gt.s32 	%p49, %r501, -1;
	selp.b32 	%r261, -2147483648, -1, %p49;
	xor.b32  	%r262, %r261, %r501;
	setp.gt.s32 	%p50, %r500, -1;
	selp.b32 	%r263, -2147483648, -1, %p50;
	xor.b32  	%r264, %r263, %r500;
	setp.gt.s32 	%p51, %r499, -1;
	selp.b32 	%r265, -2147483648, -1, %p51;
	xor.b32  	%r266, %r265, %r499;
	setp.gt.s32 	%p52, %r498, -1;
	selp.b32 	%r267, -2147483648, -1, %p52;
	xor.b32  	%r268, %r267, %r498;
	setp.gt.s32 	%p53, %r497, -1;
	selp.b32 	%r269, -2147483648, -1, %p53;
	xor.b32  	%r270, %r269, %r497;
	setp.gt.s32 	%p54, %r496, -1;
	selp.b32 	%r271, -2147483648, -1, %p54;
	xor.b32  	%r272, %r271, %r496;
	setp.gt.s32 	%p55, %r495, -1;
	selp.b32 	%r273, -2147483648, -1, %p55;
	xor.b32  	%r274, %r273, %r495;
	setp.gt.s32 	%p56, %r494, -1;
	selp.b32 	%r275, -2147483648, -1, %p56;
	xor.b32  	%r276, %r275, %r494;
	setp.gt.s32 	%p57, %r493, -1;
	selp.b32 	%r277, -2147483648, -1, %p57;
	xor.b32  	%r278, %r277, %r493;
	setp.gt.s32 	%p58, %r492, -1;
	selp.b32 	%r279, -2147483648, -1, %p58;
	xor.b32  	%r280, %r279, %r492;
	setp.eq.s32 	%p59, %r250, 2147483647;
	selp.b32 	%r103, -2147483648, %r250, %p59;
	setp.eq.s32 	%p60, %r252, 2147483647;
	selp.b32 	%r104, -2147483648, %r252, %p60;
	setp.eq.s32 	%p61, %r254, 2147483647;
	selp.b32 	%r105, -2147483648, %r254, %p61;
	setp.eq.s32 	%p62, %r256, 2147483647;
	selp.b32 	%r106, -2147483648, %r256, %p62;
	setp.eq.s32 	%p63, %r258, 2147483647;
	selp.b32 	%r107, -2147483648, %r258, %p63;
	setp.eq.s32 	%p64, %r260, 2147483647;
	selp.b32 	%r108, -2147483648, %r260, %p64;
	setp.eq.s32 	%p65, %r262, 2147483647;
	selp.b32 	%r109, -2147483648, %r262, %p65;
	setp.eq.s32 	%p66, %r264, 2147483647;
	selp.b32 	%r110, -2147483648, %r264, %p66;
	setp.eq.s32 	%p67, %r266, 2147483647;
	selp.b32 	%r111, -2147483648, %r266, %p67;
	setp.eq.s32 	%p68, %r268, 2147483647;
	selp.b32 	%r112, -2147483648, %r268, %p68;
	setp.eq.s32 	%p69, %r270, 2147483647;
	selp.b32 	%r113, -2147483648, %r270, %p69;
	setp.eq.s32 	%p70, %r272, 2147483647;
	selp.b32 	%r114, -2147483648, %r272, %p70;
	setp.eq.s32 	%p71, %r274, 2147483647;
	selp.b32 	%r115, -2147483648, %r274, %p71;
	setp.eq.s32 	%p72, %r276, 2147483647;
	selp.b32 	%r116, -2147483648, %r276, %p72;
	setp.eq.s32 	%p73, %r278, 2147483647;
	selp.b32 	%r117, -2147483648, %r278, %p73;
	setp.eq.s32 	%p74, %r280, 2147483647;
	selp.b32 	%r118, -2147483648, %r280, %p74;
	mov.b32 	%r508, 0;
	mov.u32 	%r509, %r174;
$L__BB13_68:
	sub.s32 	%r281, %r175, %r509;
	shl.b32 	%r282, %r508, 10;
	mov.u32 	%r283, _ZZN3cub18CUB_300001_SM_10006detail10radix_sort30DeviceRadixSortHistogramKernelINS1_5radix10policy_hubIffyE10Policy1000ELNS0_9SortOrderE0EfyNS1_21identity_decomposer_tEEEvPT2_PKT1_SA_iiT3_E12temp_storage;
	add.s32 	%r284, %r283, %r282;
	min.s32 	%r285, %r281, 8;
	mov.b32 	%r286, -1;
	shl.b32 	%r287, %r286, %r285;
	not.b32 	%r288, %r287;
	shr.u32 	%r289, %r103, %r509;
	and.b32  	%r290, %r289, %r288;
	shl.b32 	%r291, %r290, 2;
	add.s32 	%r292, %r284, %r291;
	atom.shared.add.u32 	%r293, [%r292], 1;
	shr.u32 	%r294, %r104, %r509;
	and.b32  	%r295, %r294, %r288;
	shl.b32 	%r296, %r295, 2;
	add.s32 	%r297, %r284, %r296;
	atom.shared.add.u32 	%r298, [%r297], 1;
	shr.u32 	%r299, %r105, %r509;
	and.b32  	%r300, %r299, %r288;
	shl.b32 	%r301, %r300, 2;
	add.s32 	%r302, %r284, %r301;
	atom.shared.add.u32 	%r303, [%r302], 1;
	shr.u32 	%r304, %r106, %r509;
	and.b32  	%r305, %r304, %r288;
	shl.b32 	%r306, %r305, 2;
	add.s32 	%r307, %r284, %r306;
	atom.shared.add.u32 	%r308, [%r307], 1;
	shr.u32 	%r309, %r107, %r509;
	and.b32  	%r310, %r309, %r288;
	shl.b32 	%r311, %r310, 2;
	add.s32 	%r312, %r284, %r311;
	atom.shared.add.u32 	%r313, [%r312], 1;
	shr.u32 	%r314, %r108, %r509;
	and.b32  	%r315, %r314, %r288;
	shl.b32 	%r316, %r315, 2;
	add.s32 	%r317, %r284, %r316;
	atom.shared.add.u32 	%r318, [%r317], 1;
	shr.u32 	%r319, %r109, %r509;
	and.b32  	%r320, %r319, %r288;
	shl.b32 	%r321, %r320, 2;
	add.s32 	%r322, %r284, %r321;
	atom.shared.add.u32 	%r323, [%r322], 1;
	shr.u32 	%r324, %r110, %r509;
	and.b32  	%r325, %r324, %r288;
	shl.b32 	%r326, %r325, 2;
	add.s32 	%r327, %r284, %r326;
	atom.shared.add.u32 	%r328, [%r327], 1;
	shr.u32 	%r329, %r111, %r509;
	and.b32  	%r330, %r329, %r288;
	shl.b32 	%r331, %r330, 2;
	add.s32 	%r332, %r284, %r331;
	atom.shared.add.u32 	%r333, [%r332], 1;
	shr.u32 	%r334, %r112, %r509;
	and.b32  	%r335, %r334, %r288;
	shl.b32 	%r336, %r335, 2;
	add.s32 	%r337, %r284, %r336;
	atom.shared.add.u32 	%r338, [%r337], 1;
	shr.u32 	%r339, %r113, %r509;
	and.b32  	%r340, %r339, %r288;
	shl.b32 	%r341, %r340, 2;
	add.s32 	%r342, %r284, %r341;
	atom.shared.add.u32 	%r343, [%r342], 1;
	shr.u32 	%r344, %r114, %r509;
	and.b32  	%r345, %r344, %r288;
	shl.b32 	%r346, %r345, 2;
	add.s32 	%r347, %r284, %r346;
	atom.shared.add.u32 	%r348, [%r347], 1;
	shr.u32 	%r349, %r115, %r509;
	and.b32  	%r350, %r349, %r288;
	shl.b32 	%r351, %r350, 2;
	add.s32 	%r352, %r284, %r351;
	atom.shared.add.u32 	%r353, [%r352], 1;
	shr.u32 	%r354, %r116, %r509;
	and.b32  	%r355, %r354, %r288;
	shl.b32 	%r356, %r355, 2;
	add.s32 	%r357, %r284, %r356;
	atom.shared.add.u32 	%r358, [%r357], 1;
	shr.u32 	%r359, %r117, %r509;
	and.b32  	%r360, %r359, %r288;
	shl.b32 	%r361, %r360, 2;
	add.s32 	%r362, %r284, %r361;
	atom.shared.add.u32 	%r363, [%r362], 1;
	shr.u32 	%r364, %r118, %r509;
	and.b32  	%r365, %r364, %r288;
	shl.b32 	%r366, %r365, 2;
	add.s32 	%r367, %r284, %r366;
	atom.shared.add.u32 	%r368, [%r367], 1;
	add.s32 	%r509, %r509, 8;
	add.s32 	%r508, %r508, 1;
	setp.lt.s32 	%p75, %r509, %r175;
	@%p75 bra 	$L__BB13_68;
$L__BB13_69:
	add.s64 	%rd136, %rd136, %rd4;
	setp.lt.u64 	%p76, %rd136, %rd9;
	@%p76 bra 	$L__BB13_32;
$L__BB13_70:
	bar.sync 	0;
	@%p1 bra 	$L__BB13_152;
	setp.lt.u32 	%p77, %r1, 7;
	mov.b32 	%r512, 0;
	@%p77 bra 	$L__BB13_90;
	mov.b32 	%r510, 0;
$L__BB13_73:
	.pragma "nounroll";
	shl.b32 	%r371, %r510, 10;
	add.s32 	%r124, %r6, %r371;
	ld.shared.u32 	%r125, [%r124];
	setp.eq.s32 	%p78, %r125, 0;
	@%p78 bra 	$L__BB13_75;
	cvt.u32.u64 	%r372, %rd5;
	shl.b32 	%r373, %r510, 8;
	add.s32 	%r374, %r373, %r372;
	mul.wide.u32 	%rd30, %r374, 8;
	add.s64 	%rd31, %rd2, %rd30;
	cvt.u64.u32 	%rd32, %r125;
	atom.global.add.u64 	%rd33, [%rd31], %rd32;
$L__BB13_75:
	ld.shared.u32 	%r126, [%r124+1024];
	setp.eq.s32 	%p79, %r126, 0;
	@%p79 bra 	$L__BB13_77;
	cvt.u32.u64 	%r375, %rd5;
	shl.b32 	%r376, %r510, 8;
	add.s32 	%r377, %r376, %r375;
	add.s32 	%r378, %r377, 256;
	mul.wide.u32 	%rd34, %r378, 8;
	add.s64 	%rd35, %rd2, %rd34;
	cvt.u64.u32 	%rd36, %r126;
	atom.global.add.u64 	%rd37, [%rd35], %rd36;
$L__BB13_77:
	ld.shared.u32 	%r127, [%r124+2048];
	setp.eq.s32 	%p80, %r127, 0;
	@%p80 bra 	$L__BB13_79;
	cvt.u32.u64 	%r379, %rd5;
	shl.b32 	%r380, %r510, 8;
	add.s32 	%r381, %r380, %r379;
	add.s32 	%r382, %r381, 512;
	mul.wide.u32 	%rd38, %r382, 8;
	add.s64 	%rd39, %rd2, %rd38;
	cvt.u64.u32 	%rd40, %r127;
	atom.global.add.u64 	%rd41, [%rd39], %rd40;
$L__BB13_79:
	ld.shared.u32 	%r128, [%r124+3072];
	setp.eq.s32 	%p81, %r128, 0;
	@%p81 bra 	$L__BB13_81;
	cvt.u32.u64 	%r383, %rd5;
	shl.b32 	%r384, %r510, 8;
	add.s32 	%r385, %r384, %r383;
	add.s32 	%r386, %r385, 768;
	mul.wide.u32 	%rd42, %r386, 8;
	add.s64 	%rd43, %rd2, %rd42;
	cvt.u64.u32 	%rd44, %r128;
	atom.global.add.u64 	%rd45, [%rd43], %rd44;
$L__BB13_81:
	ld.shared.u32 	%r129, [%r124+4096];
	setp.eq.s32 	%p82, %r129, 0;
	@%p82 bra 	$L__BB13_83;
	cvt.u32.u64 	%r387, %rd5;
	shl.b32 	%r388, %r510, 8;
	add.s32 	%r389, %r388, %r387;
	add.s32 	%r390, %r389, 1024;
	mul.wide.u32 	%rd46, %r390, 8;
	add.s64 	%rd47, %rd2, %rd46;
	cvt.u64.u32 	%rd48, %r129;
	atom.global.add.u64 	%rd49, [%rd47], %rd48;
$L__BB13_83:
	ld.shared.u32 	%r130, [%r124+5120];
	setp.eq.s32 	%p83, %r130, 0;
	@%p83 bra 	$L__BB13_85;
	cvt.u32.u64 	%r391, %rd5;
	shl.b32 	%r392, %r510, 8;
	add.s32 	%r393, %r392, %r391;
	add.s32 	%r394, %r393, 1280;
	mul.wide.u32 	%rd50, %r394, 8;
	add.s64 	%rd51, %rd2, %rd50;
	cvt.u64.u32 	%rd52, %r130;
	atom.global.add.u64 	%rd53, [%rd51], %rd52;
$L__BB13_85:
	ld.shared.u32 	%r131, [%r124+6144];
	setp.eq.s32 	%p84, %r131, 0;
	@%p84 bra 	$L__BB13_87;
	cvt.u32.u64 	%r395, %rd5;
	shl.b32 	%r396, %r510, 8;
	add.s32 	%r397, %r396, %r395;
	add.s32 	%r398, %r397, 1536;
	mul.wide.u32 	%rd54, %r398, 8;
	add.s64 	%rd55, %rd2, %rd54;
	cvt.u64.u32 	%rd56, %r131;
	atom.global.add.u64 	%rd57, [%rd55], %rd56;
$L__BB13_87:
	ld.shared.u32 	%r132, [%r124+7168];
	setp.eq.s32 	%p85, %r132, 0;
	@%p85 bra 	$L__BB13_89;
	cvt.u32.u64 	%r399, %rd5;
	shl.b32 	%r400, %r510, 8;
	add.s32 	%r401, %r400, %r399;
	add.s32 	%r402, %r401, 1792;
	mul.wide.u32 	%rd58, %r402, 8;
	add.s64 	%rd59, %rd2, %rd58;
	cvt.u64.u32 	%rd60, %r132;
	atom.global.add.u64 	%rd61, [%rd59], %rd60;
$L__BB13_89:
	add.s32 	%r510, %r510, 8;
	setp.ne.s32 	%p86, %r510, %r16;
	mov.u32 	%r512, %r16;
	@%p86 bra 	$L__BB13_73;
$L__BB13_90:
	add.s32 	%r135, %r5, -1;
	setp.eq.s32 	%p87, %r3, 0;
	@%p87 bra 	$L__BB13_111;
	setp.lt.u32 	%p88, %r4, 3;
	@%p88 bra 	$L__BB13_101;
	shl.b32 	%r403, %r512, 10;
	add.s32 	%r136, %r6, %r403;
	ld.shared.u32 	%r137, [%r136];
	setp.eq.s32 	%p89, %r137, 0;
	@%p89 bra 	$L__BB13_94;
	cvt.u32.u64 	%r404, %rd5;
	shl.b32 	%r405, %r512, 8;
	add.s32 	%r406, %r405, %r404;
	mul.wide.u32 	%rd62, %r406, 8;
	add.s64 	%rd63, %rd2, %rd62;
	cvt.u64.u32 	%rd64, %r137;
	atom.global.add.u64 	%rd65, [%rd63], %rd64;
$L__BB13_94:
	ld.shared.u32 	%r138, [%r136+1024];
	setp.eq.s32 	%p90, %r138, 0;
	@%p90 bra 	$L__BB13_96;
	cvt.u32.u64 	%r407, %rd5;
	shl.b32 	%r408, %r512, 8;
	add.s32 	%r409, %r408, %r407;
	add.s32 	%r410, %r409, 256;
	mul.wide.u32 	%rd66, %r410, 8;
	add.s64 	%rd67, %rd2, %rd66;
	cvt.u64.u32 	%rd68, %r138;
	atom.global.add.u64 	%rd69, [%rd67], %rd68;
$L__BB13_96:
	ld.shared.u32 	%r139, [%r136+2048];
	setp.eq.s32 	%p91, %r139, 0;
	@%p91 bra 	$L__BB13_98;
	cvt.u32.u64 	%r411, %rd5;
	shl.b32 	%r412, %r512, 8;
	add.s32 	%r413, %r412, %r411;
	add.s32 	%r414, %r413, 512;
	mul.wide.u32 	%rd70, %r414, 8;
	add.s64 	%rd71, %rd2, %rd70;
	cvt.u64.u32 	%rd72, %r139;
	atom.global.add.u64 	%rd73, [%rd71], %rd72;
$L__BB13_98:
	ld.shared.u32 	%r140, [%r136+3072];
	setp.eq.s32 	%p92, %r140, 0;
	@%p92 bra 	$L__BB13_100;
	cvt.u32.u64 	%r415, %rd5;
	shl.b32 	%r416, %r512, 8;
	add.s32 	%r417, %r416, %r415;
	add.s32 	%r418, %r417, 768;
	mul.wide.u32 	%rd74, %r418, 8;
	add.s64 	%rd75, %rd2, %rd74;
	cvt.u64.u32 	%rd76, %r140;
	atom.global.add.u64 	%rd77, [%rd75], %rd76;
$L__BB13_100:
	add.s32 	%r512, %r512, 4;
$L__BB13_101:
	setp.eq.s32 	%p93, %r5, 0;
	@%p93 bra 	$L__BB13_111;
	setp.eq.s32 	%p94, %r135, 0;
	@%p94 bra 	$L__BB13_108;
	shl.b32 	%r419, %r512, 10;
	add.s32 	%r143, %r6, %r419;
	ld.shared.u32 	%r144, [%r143];
	setp.eq.s32 	%p95, %r144, 0;
	@%p95 bra 	$L__BB13_105;
	cvt.u32.u64 	%r420, %rd5;
	shl.b32 	%r421, %r512, 8;
	add.s32 	%r422, %r421, %r420;
	mul.wide.u32 	%rd78, %r422, 8;
	add.s64 	%rd79, %rd2, %rd78;
	cvt.u64.u32 	%rd80, %r144;
	atom.global.add.u64 	%rd81, [%rd79], %rd80;
$L__BB13_105:
	ld.shared.u32 	%r145, [%r143+1024];
	setp.eq.s32 	%p96, %r145, 0;
	@%p96 bra 	$L__BB13_107;
	cvt.u32.u64 	%r423, %rd5;
	shl.b32 	%r424, %r512, 8;
	add.s32 	%r425, %r424, %r423;
	add.s32 	%r426, %r425, 256;
	mul.wide.u32 	%rd82, %r426, 8;
	add.s64 	%rd83, %rd2, %rd82;
	cvt.u64.u32 	%rd84, %r145;
	atom.global.add.u64 	%rd85, [%rd83], %rd84;
$L__BB13_107:
	add.s32 	%r512, %r512, 2;
$L__BB13_108:
	setp.eq.s32 	%p97, %r17, 0;
	@%p97 bra 	$L__BB13_111;
	shl.b32 	%r427, %r512, 10;
	add.s32 	%r428, %r6, %r427;
	ld.shared.u32 	%r148, [%r428];
	setp.eq.s32 	%p98, %r148, 0;
	@%p98 bra 	$L__BB13_111;
	cvt.u32.u64 	%r429, %rd5;
	shl.b32 	%r430, %r512, 8;
	add.s32 	%r431, %r430, %r429;
	mul.wide.u32 	%rd86, %r431, 8;
	add.s64 	%rd87, %rd2, %rd86;
	cvt.u64.u32 	%rd88, %r148;
	atom.global.add.u64 	%rd89, [%rd87], %rd88;
$L__BB13_111:
	cvt.u32.u64 	%r432, %rd5;
	setp.gt.u32 	%p99, %r432, 127;
	@%p99 bra 	$L__BB13_152;
	setp.lt.u32 	%p100, %r1, 7;
	mov.b32 	%r516, 0;
	@%p100 bra 	$L__BB13_131;
	mov.b32 	%r514, 0;
$L__BB13_114:
	.pragma "nounroll";
	shl.b32 	%r436, %r514, 10;
	add.s32 	%r150, %r6, %r436;
	ld.shared.u32 	%r151, [%r150+512];
	setp.eq.s32 	%p101, %r151, 0;
	shl.b32 	%r437, %r514, 8;
	add.s32 	%r438, %r437, %r432;
	mul.wide.u32 	%rd90, %r438, 8;
	add.s64 	%rd15, %rd2, %rd90;
	@%p101 bra 	$L__BB13_116;
	cvt.u64.u32 	%rd91, %r151;
	atom.global.add.u64 	%rd92, [%rd15+1024], %rd91;
$L__BB13_116:
	ld.shared.u32 	%r152, [%r150+1536];
	setp.eq.s32 	%p102, %r152, 0;
	@%p102 bra 	$L__BB13_118;
	cvt.u64.u32 	%rd93, %r152;
	atom.global.add.u64 	%rd94, [%rd15+3072], %rd93;
$L__BB13_118:
	ld.shared.u32 	%r153, [%r150+2560];
	setp.eq.s32 	%p103, %r153, 0;
	@%p103 bra 	$L__BB13_120;
	cvt.u64.u32 	%rd95, %r153;
	atom.global.add.u64 	%rd96, [%rd15+5120], %rd95;
$L__BB13_120:
	ld.shared.u32 	%r154, [%r150+3584];
	setp.eq.s32 	%p104, %r154, 0;
	@%p104 bra 	$L__BB13_122;
	cvt.u64.u32 	%rd97, %r154;
	atom.global.add.u64 	%rd98, [%rd15+7168], %rd97;
$L__BB13_122:
	ld.shared.u32 	%r155, [%r150+4608];
	setp.eq.s32 	%p105, %r155, 0;
	@%p105 bra 	$L__BB13_124;
	cvt.u64.u32 	%rd99, %r155;
	atom.global.add.u64 	%rd100, [%rd15+9216], %rd99;
$L__BB13_124:
	ld.shared.u32 	%r156, [%r150+5632];
	setp.eq.s32 	%p106, %r156, 0;
	@%p106 bra 	$L__BB13_126;
	cvt.u64.u32 	%rd101, %r156;
	atom.global.add.u64 	%rd102, [%rd15+11264], %rd101;
$L__BB13_126:
	ld.shared.u32 	%r157, [%r150+6656];
	setp.eq.s32 	%p107, %r157, 0;
	@%p107 bra 	$L__BB13_128;
	cvt.u64.u32 	%rd103, %r157;
	atom.global.add.u64 	%rd104, [%rd15+13312], %rd103;
$L__BB13_128:
	ld.shared.u32 	%r158, [%r150+7680];
	setp.eq.s32 	%p108, %r158, 0;
	@%p108 bra 	$L__BB13_130;
	cvt.u64.u32 	%rd105, %r158;
	atom.global.add.u64 	%rd106, [%rd15+15360], %rd105;
$L__BB13_130:
	add.s32 	%r514, %r514, 8;
	setp.ne.s32 	%p109, %r514, %r16;
	mov.u32 	%r516, %r16;
	@%p109 bra 	$L__BB13_114;
$L__BB13_131:
	setp.eq.s32 	%p110, %r3, 0;
	@%p110 bra 	$L__BB13_152;
	setp.lt.u32 	%p111, %r4, 3;
	@%p111 bra 	$L__BB13_142;
	shl.b32 	%r439, %r516, 10;
	add.s32 	%r161, %r6, %r439;
	ld.shared.u32 	%r162, [%r161+512];
	setp.eq.s32 	%p112, %r162, 0;
	@%p112 bra 	$L__BB13_135;
	shl.b32 	%r441, %r516, 8;
	add.s32 	%r442, %r441, %r432;
	mul.wide.u32 	%rd107, %r442, 8;
	add.s64 	%rd108, %rd2, %rd107;
	cvt.u64.u32 	%rd109, %r162;
	atom.global.add.u64 	%rd110, [%rd108+1024], %rd109;
$L__BB13_135:
	ld.shared.u32 	%r163, [%r161+1536];
	setp.eq.s32 	%p113, %r163, 0;
	@%p113 bra 	$L__BB13_137;
	shl.b32 	%r444, %r516, 8;
	add.s32 	%r445, %r444, %r432;
	add.s32 	%r446, %r445, 256;
	mul.wide.u32 	%rd111, %r446, 8;
	add.s64 	%rd112, %rd2, %rd111;
	cvt.u64.u32 	%rd113, %r163;
	atom.global.add.u64 	%rd114, [%rd112+1024], %rd113;
$L__BB13_137:
	ld.shared.u32 	%r164, [%r161+2560];
	setp.eq.s32 	%p114, %r164, 0;
	@%p114 bra 	$L__BB13_139;
	shl.b32 	%r448, %r516, 8;
	add.s32 	%r449, %r448, %r432;
	add.s32 	%r450, %r449, 512;
	mul.wide.u32 	%rd115, %r450, 8;
	add.s64 	%rd116, %rd2, %rd115;
	cvt.u64.u32 	%rd117, %r164;
	atom.global.add.u64 	%rd118, [%rd116+1024], %rd117;
$L__BB13_139:
	ld.shared.u32 	%r165, [%r161+3584];
	setp.eq.s32 	%p115, %r165, 0;
	@%p115 bra 	$L__BB13_141;
	shl.b32 	%r452, %r516, 8;
	add.s32 	%r453, %r452, %r432;
	add.s32 	%r454, %r453, 768;
	mul.wide.u32 	%rd119, %r454, 8;
	add.s64 	%rd120, %rd2, %rd119;
	cvt.u64.u32 	%rd121, %r165;
	atom.global.add.u64 	%rd122, [%rd120+1024], %rd121;
$L__BB13_141:
	add.s32 	%r516, %r516, 4;
$L__BB13_142:
	setp.eq.s32 	%p116, %r5, 0;
	@%p116 bra 	$L__BB13_152;
	setp.eq.s32 	%p117, %r135, 0;
	@%p117 bra 	$L__BB13_149;
	shl.b32 	%r455, %r516, 10;
	add.s32 	%r168, %r6, %r455;
	ld.shared.u32 	%r169, [%r168+512];
	setp.eq.s32 	%p118, %r169, 0;
	@%p118 bra 	$L__BB13_146;
	shl.b32 	%r457, %r516, 8;
	add.s32 	%r458, %r457, %r432;
	mul.wide.u32 	%rd123, %r458, 8;
	add.s64 	%rd124, %rd2, %rd123;
	cvt.u64.u32 	%rd125, %r169;
	atom.global.add.u64 	%rd126, [%rd124+1024], %rd125;
$L__BB13_146:
	ld.shared.u32 	%r170, [%r168+1536];
	setp.eq.s32 	%p119, %r170, 0;
	@%p119 bra 	$L__BB13_148;
	shl.b32 	%r460, %r516, 8;
	add.s32 	%r461, %r460, %r432;
	add.s32 	%r462, %r461, 256;
	mul.wide.u32 	%rd127, %r462, 8;
	add.s64 	%rd128, %rd2, %rd127;
	cvt.u64.u32 	%rd129, %r170;
	atom.global.add.u64 	%rd130, [%rd128+1024], %rd129;
$L__BB13_148:
	add.s32 	%r516, %r516, 2;
$L__BB13_149:
	setp.eq.s32 	%p120, %r17, 0;
	@%p120 bra 	$L__BB13_152;
	shl.b32 	%r463, %r516, 10;
	add.s32 	%r464, %r6, %r463;
	ld.shared.u32 	%r173, [%r464+512];
	setp.eq.s32 	%p121, %r173, 0;
	@%p121 bra 	$L__BB13_152;
	shl.b32 	%r466, %r516, 8;
	add.s32 	%r467, %r466, %r432;
	mul.wide.u32 	%rd131, %r467, 8;
	add.s64 	%rd132, %rd2, %rd131;
	cvt.u64.u32 	%rd133, %r173;
	atom.global.add.u64 	%rd134, [%rd132+1024], %rd133;
$L__BB13_152:
	bar.sync 	0;
	add.s64 	%rd135, %rd135, 1;
	setp.ne.s64 	%p122, %rd135, %rd6;
	@%p122 bra 	$L__BB13_2;
$L__BB13_153:
	ret;

}
	// .globl	_ZN3cub18CUB_300001_SM_10006detail10radix_sort33DeviceRadixSortExclusiveSumKernelINS1_5radix10policy_hubIffyE10Policy1000EyEEvPT0_
.visible .entry _ZN3cub18CUB_300001_SM_10006detail10radix_sort33DeviceRadixSortExclusiveSumKernelINS1_5radix10policy_hubIffyE10Policy1000EyEEvPT0_(
	.param .u64 .ptr .align 1 _ZN3cub18CUB_300001_SM_10006detail10radix_sort33DeviceRadixSortExclusiveSumKernelINS1_5radix10policy_hubIffyE10Policy1000EyEEvPT0__param_0
)
{
	.reg .pred 	%p<4>;
	.reg .b32 	%r<28>;
	.reg .b64 	%rd<54>;
	// demoted variable
	.shared .align 16 .b8 _ZZN3cub18CUB_300001_SM_10006detail10radix_sort33DeviceRadixSortExclusiveSumKernelINS1_5radix10policy_hubIffyE10Policy1000EyEEvPT0_E12temp_storage[2336];
	ld.param.u64 	%rd5, [_ZN3cub18CUB_300001_SM_10006detail10radix_sort33DeviceRadixSortExclusiveSumKernelINS1_5radix10policy_hubIffyE10Policy1000EyEEvPT0__param_0];
	cvta.to.global.u64 	%rd6, %rd5;
	mov.u32 	%r3, %ctaid.x;
	shl.b32 	%r4, %r3, 8;
	mov.u32 	%r1, %tid.x;
	setp.gt.u32 	%p1, %r1, 255;
	add.s32 	%r5, %r4, %r1;
	mul.wide.s32 	%rd7, %r5, 8;
	add.s64 	%rd1, %rd6, %rd7;
	@%p1 bra 	$L__BB14_2;
	ld.global.u64 	%rd53, [%rd1];
$L__BB14_2:
	shr.u32 	%r6, %r1, 3;
	add.s32 	%r7, %r6, %r1;
	shl.b32 	%r8, %r7, 3;
	mov.u32 	%r9, _ZZN3cub18CUB_300001_SM_10006detail10radix_sort33DeviceRadixSortExclusiveSumKernelINS1_5radix10policy_hubIffyE10Policy1000EyEEvPT0_E12temp_storage;
	add.s32 	%r10, %r9, %r8;
	add.s32 	%r2, %r10, 16;
	st.shared.u64 	[%r10+16], %rd53;
	bar.sync 	0;
	setp.gt.u32 	%p2, %r1, 31;
	@%p2 bra 	$L__BB14_4;
	mad.lo.s32 	%r27, %r1, 72, %r9;
	ld.shared.u64 	%rd23, [%r27+16];
	ld.shared.u64 	%rd24, [%r27+24];
	ld.shared.u64 	%rd25, [%r27+32];
	ld.shared.u64 	%rd26, [%r27+40];
	ld.shared.u64 	%rd27, [%r27+48];
	ld.shared.u64 	%rd28, [%r27+56];
	ld.shared.u64 	%rd29, [%r27+64];
	ld.shared.u64 	%rd30, [%r27+72];
	add.s64 	%rd31, %rd24, %rd23;
	add.s64 	%rd32, %rd31, %rd25;
	add.s64 	%rd33, %rd32, %rd26;
	add.s64 	%rd34, %rd33, %rd27;
	add.s64 	%rd35, %rd34, %rd28;
	add.s64 	%rd36, %rd35, %rd29;
	add.s64 	%rd10, %rd36, %rd30;
	mov.b32 	%r11, 1;
	mov.b32 	%r24, 0;
	mov.b32 	%r25, -1;
	// begin inline asm
	{  .reg .u64 r0;  .reg .u32 lo;  .reg .u32 hi;  .reg .pred p;  mov.b64 {lo, hi}, %rd10;  shfl.sync.up.b32 lo|p, lo, %r11, %r24, %r25;  shfl.sync.up.b32 hi|p, hi, %r11, %r24, %r25;  mov.b64 r0, {lo, hi};  @p add.u64 r0, r0, %rd10;  mov.u64 %rd8, r0;}
	// end inline asm
	mov.b32 	%r14, 2;
	// begin inline asm
	{  .reg .u64 r0;  .reg .u32 lo;  .reg .u32 hi;  .reg .pred p;  mov.b64 {lo, hi}, %rd8;  shfl.sync.up.b32 lo|p, lo, %r14, %r24, %r25;  shfl.sync.up.b32 hi|p, hi, %r14, %r24, %r25;  mov.b64 r0, {lo, hi};  @p add.u64 r0, r0, %rd8;  mov.u64 %rd11, r0;}
	// end inline asm
	mov.b32 	%r17, 4;
	// begin inline asm
	{  .reg .u64 r0;  .reg .u32 lo;  .reg .u32 hi;  .reg .pred p;  mov.b64 {lo, hi}, %rd11;  shfl.sync.up.b32 lo|p, lo, %r17, %r24, %r25;  shfl.sync.up.b32 hi|p, hi, %r17, %r24, %r25;  mov.b64 r0, {lo, hi};  @p add.u64 r0, r0, %rd11;  mov.u64 %rd14, r0;}
	// end inline asm
	mov.b32 	%r20, 8;
	// begin inline asm
	{  .reg .u64 r0;  .reg .u32 lo;  .reg .u32 hi;  .reg .pred p;  mov.b64 {lo, hi}, %rd14;  shfl.sync.up.b32 lo|p, lo, %r20, %r24, %r25;  shfl.sync.up.b32 hi|p, hi, %r20, %r24, %r25;  mov.b64 r0, {lo, hi};  @p add.u64 r0, r0, %rd14;  mov.u64 %rd17, r0;}
	// end inline asm
	mov.b32 	%r23, 16;
	// begin inline asm
	{  .reg .u64 r0;  .reg .u32 lo;  .reg .u32 hi;  .reg .pred p;  mov.b64 {lo, hi}, %rd17;  shfl.sync.up.b32 lo|p, lo, %r23, %r24, %r25;  shfl.sync.up.b32 hi|p, hi, %r23, %r24, %r25;  mov.b64 r0, {lo, hi};  @p add.u64 r0, r0, %rd17;  mov.u64 %rd20, r0;}
	// end inline asm
	sub.s64 	%rd37, %rd20, %rd10;
	ld.shared.u64 	%rd38, [%r27+16];
	ld.shared.u64 	%rd39, [%r27+24];
	ld.shared.u64 	%rd40, [%r27+32];
	ld.shared.u64 	%rd41, [%r27+40];
	ld.shared.u64 	%rd42, [%r27+48];
	ld.shared.u64 	%rd43, [%r27+56];
	ld.shared.u64 	%rd44, [%r27+64];
	add.s64 	%rd45, %rd38, %rd37;
	add.s64 	%rd46, %rd39, %rd45;
	add.s64 	%rd47, %rd40, %rd46;
	add.s64 	%rd48, %rd41, %rd47;
	add.s64 	%rd49, %rd42, %rd48;
	add.s64 	%rd50, %rd43, %rd49;
	add.s64 	%rd51, %rd44, %rd50;
	st.shared.u64 	[%r27+16], %rd37;
	st.shared.u64 	[%r27+24], %rd45;
	st.shared.u64 	[%r27+32], %rd46;
	st.shared.u64 	[%r27+40], %rd47;
	st.shared.u64 	[%r27+48], %rd48;
	st.shared.u64 	[%r27+56], %rd49;
	st.shared.u64 	[%r27+64], %rd50;
	st.shared.u64 	[%r27+72], %rd51;
$L__BB14_4:
	setp.gt.u32 	%p3, %r1, 255;
	bar.sync 	0;
	@%p3 bra 	$L__BB14_6;
	ld.shared.u64 	%rd52, [%r2];
	st.global.u64 	[%rd1], %rd52;
$L__BB14_6:
	ret;

}
	// .globl	_ZN3cub18CUB_300001_SM_10006detail10radix_sort29DeviceRadixSortOnesweepKernelINS1_5radix10policy_hubIffyE10Policy1000ELNS0_9SortOrderE0EffyiiNS1_21identity_decomposer_tEEEvPT5_SB_PT3_PKSC_PT1_PKSG_PT2_PKSK_T4_iiT6_
.visible .entry _ZN3cub18CUB_300001_SM_10006detail10radix_sort29DeviceRadixSortOnesweepKernelINS1_5radix10policy_hubIffyE10Policy1000ELNS0_9SortOrderE0EffyiiNS1_21identity_decomposer_tEEEvPT5_SB_PT3_PKSC_PT1_PKSG_PT2_PKSK_T4_iiT6_(
	.param .u64 .ptr .align 1 _ZN3cub18CUB_300001_SM_10006detail10radix_sort29DeviceRadixSortOnesweepKernelINS1_5radix10policy_hubIffyE10Policy1000ELNS0_9SortOrderE0EffyiiNS1_21identity_decomposer_tEEEvPT5_SB_PT3_PKSC_PT1_PKSG_PT2_PKSK_T4_iiT6__param_0,
	.param .u64 .ptr .align 1 _ZN3cub18CUB_300001_SM_10006detail10radix_sort29DeviceRadixSortOnesweepKernelINS1_5radix10policy_hubIffyE10Policy1000ELNS0_9SortOrderE0EffyiiNS1_21identity_decomposer_tEEEvPT5_SB_PT3_PKSC_PT1_PKSG_PT2_PKSK_T4_iiT6__param_1,
	.param .u64 .ptr .align 1 _ZN3cub18CUB_300001_SM_10006detail10radix_sort29DeviceRadixSortOnesweepKernelINS1_5radix10policy_hubIffyE10Policy1000ELNS0_9SortOrderE0EffyiiNS1_21identity_decomposer_tEEEvPT5_SB_PT3_PKSC_PT1_PKSG_PT2_PKSK_T4_iiT6__param_2,
	.param .u64 .ptr .align 1 _ZN3cub18CUB_300001_SM_10006detail10radix_sort29DeviceRadixSortOnesweepKernelINS1_5radix10policy_hubIffyE10Policy1000ELNS0_9SortOrderE0EffyiiNS1_21identity_decomposer_tEEEvPT5_SB_PT3_PKSC_PT1_PKSG_PT2_PKSK_T4_iiT6__param_3,
	.param .u64 .ptr .align 1 _ZN3cub18CUB_300001_SM_10006detail10radix_sort29DeviceRadixSortOnesweepKernelINS1_5radix10policy_hubIffyE10Policy1000ELNS0_9SortOrderE0EffyiiNS1_21identity_decomposer_tEEEvPT5_SB_PT3_PKSC_PT1_PKSG_PT2_PKSK_T4_iiT6__param_4,
	.param .u64 .ptr .align 1 _ZN3cub18CUB_300001_SM_10006detail10radix_sort29DeviceRadixSortOnesweepKernelINS1_5radix10policy_hubIffyE10Policy1000ELNS0_9SortOrderE0EffyiiNS1_21identity_decomposer_tEEEvPT5_SB_PT3_PKSC_PT1_PKSG_PT2_PKSK_T4_iiT6__param_5,
	.param .u64 .ptr .align 1 _ZN3cub18CUB_300001_SM_10006detail10radix_sort29DeviceRadixSortOnesweepKernelINS1_5radix10policy_hubIffyE10Policy1000ELNS0_9SortOrderE0EffyiiNS1_21identity_decomposer_tEEEvPT5_SB_PT3_PKSC_PT1_PKSG_PT2_PKSK_T4_iiT6__param_6,
	.param .u64 .ptr .align 1 _ZN3cub18CUB_300001_SM_10006detail10radix_sort29DeviceRadixSortOnesweepKernelINS1_5radix10policy_hubIffyE10Policy1000ELNS0_9SortOrderE0EffyiiNS1_21identity_decomposer_tEEEvPT5_SB_PT3_PKSC_PT1_PKSG_PT2_PKSK_T4_iiT6__param_7,
	.param .u32 _ZN3cub18CUB_300001_SM_10006detail10radix_sort29DeviceRadixSortOnesweepKernelINS1_5radix10policy_hubIffyE10Policy1000ELNS0_9SortOrderE0EffyiiNS1_21identity_decomposer_tEEEvPT5_SB_PT3_PKSC_PT1_PKSG_PT2_PKSK_T4_iiT6__param_8,
	.param .u32 _ZN3cub18CUB_300001_SM_10006detail10radix_sort29DeviceRadixSortOnesweepKernelINS1_5radix10policy_hubIffyE10Policy1000ELNS0_9SortOrderE0EffyiiNS1_21identity_decomposer_tEEEvPT5_SB_PT3_PKSC_PT1_PKSG_PT2_PKSK_T4_iiT6__param_9,
	.param .u32 _ZN3cub18CUB_300001_SM_10006detail10radix_sort29DeviceRadixSortOnesweepKernelINS1_5radix10policy_hubIffyE10Policy1000ELNS0_9SortOrderE0EffyiiNS1_21identity_decomposer_tEEEvPT5_SB_PT3_PKSC_PT1_PKSG_PT2_PKSK_T4_iiT6__param_10,
	.param .align 1 .b8 _ZN3cub18CUB_300001_SM_10006detail10radix_sort29DeviceRadixSortOnesweepKernelINS1_5radix10policy_hubIffyE10Policy1000ELNS0_9SortOrderE0EffyiiNS1_21identity_decomposer_tEEEvPT5_SB_PT3_PKSC_PT1_PKSG_PT2_PKSK_T4_iiT6__param_11[1]
)
.maxntid 384
{
	.reg .pred 	%p<358>;
	.reg .b32 	%r<2170>;
	.reg .b32 	%f<269>;
	.reg .b64 	%rd<457>;
	// demoted variable
	.shared .align 16 .b8 _ZZN3cub18CUB_300001_SM_10006detail10radix_sort29DeviceRadixSortOnesweepKernelINS1_5radix10policy_hubIffyE10Policy1000ELNS0_9SortOrderE0EffyiiNS1_21identity_decomposer_tEEEvPT5_SB_PT3_PKSC_PT1_PKSG_PT2_PKSK_T4_iiT6_E1s[28160];
	ld.param.u64 	%rd43, [_ZN3cub18CUB_300001_SM_10006detail10radix_sort29DeviceRadixSortOnesweepKernelINS1_5radix10policy_hubIffyE10Policy1000ELNS0_9SortOrderE0EffyiiNS1_21identity_decomposer_tEEEvPT5_SB_PT3_PKSC_PT1_PKSG_PT2_PKSK_T4_iiT6__param_0];
	ld.param.u64 	%rd44, [_ZN3cub18CUB_300001_SM_10006detail10radix_sort29DeviceRadixSortOnesweepKernelINS1_5radix10policy_hubIffyE10Policy1000ELNS0_9SortOrderE0EffyiiNS1_21identity_decomposer_tEEEvPT5_SB_PT3_PKSC_PT1_PKSG_PT2_PKSK_T4_iiT6__param_1];
	ld.param.u64 	%rd47, [_ZN3cub18CUB_300001_SM_10006detail10radix_sort29DeviceRadixSortOnesweepKernelINS1_5radix10policy_hubIffyE10Policy1000ELNS0_9SortOrderE0EffyiiNS1_21identity_decomposer_tEEEvPT5_SB_PT3_PKSC_PT1_PKSG_PT2_PKSK_T4_iiT6__param_4];
	ld.param.u64 	%rd50, [_ZN3cub18CUB_300001_SM_10006detail10radix_sort29DeviceRadixSortOnesweepKernelINS1_5radix10policy_hubIffyE10Policy1000ELNS0_9SortOrderE0EffyiiNS1_21identity_decomposer_tEEEvPT5_SB_PT3_PKSC_PT1_PKSG_PT2_PKSK_T4_iiT6__param_5];
	cvta.to.global.u64 	%rd1, %rd47;
	cvta.to.global.u64 	%rd2, %rd43;
	cvta.to.global.u64 	%rd3, %rd50;
	mov.u32 	%r1, %tid.x;
	shr.u32 	%r2, %r1, 5;
	// begin inline asm
	mov.u32 %r326, %laneid;
	// end inline asm
	setp.ne.s32 	%p1, %r1, 0;
	@%p1 bra 	$L__BB15_2;
	cvta.to.global.u64 	%rd51, %rd44;
	atom.global.add.u32 	%r327, [%rd51], 1;
	st.shared.u32 	[_ZZN3cub18CUB_300001_SM_10006detail10radix_sort29DeviceRadixSortOnesweepKernelINS1_5radix10policy_hubIffyE10Policy1000ELNS0_9SortOrderE0EffyiiNS1_21identity_decomposer_tEEEvPT5_SB_PT3_PKSC_PT1_PKSG_PT2_PKSK_T4_iiT6_E1s+26112], %r327;
$L__BB15_2:
	ld.param.u32 	%r2031, [_ZN3cub18CUB_300001_SM_10006detail10radix_sort29DeviceRadixSortOnesweepKernelINS1_5radix10policy_hubIffyE10Policy1000ELNS0_9SortOrderE0EffyiiNS1_21identity_decomposer_tEEEvPT5_SB_PT3_PKSC_PT1_PKSG_PT2_PKSK_T4_iiT6__param_8];
	bar.sync 	0;
	ld.shared.u32 	%r4, [_ZZN3cub18CUB_300001_SM_10006detail10radix_sort29DeviceRadixSortOnesweepKernelINS1_5radix10policy_hubIffyE10Policy1000ELNS0_9SortOrderE0EffyiiNS1_21identity_decomposer_tEEEvPT5_SB_PT3_PKSC_PT1_PKSG_PT2_PKSK_T4_iiT6_E1s+26112];
	mul.lo.s32 	%r328, %r4, 6528;
	add.s32 	%r5, %r328, 6528;
	setp.gt.s32 	%p2, %r5, %r2031;
	cvt.s64.s32 	%rd4, %r328;
	@%p2 bra 	$L__BB15_4;
	and.b32  	%r329, %r1, 31;
	and.b32  	%r330, %r1, 992;
	mul.lo.s32 	%r331, %r330, 17;
	or.b32  	%r332, %r331, %r329;
	cvt.u64.u32 	%rd52, %r332;
	add.s64 	%rd53, %rd52, %rd4;
	shl.b64 	%rd54, %rd53, 2;
	add.s64 	%rd55, %rd3, %rd54;
	ld.global.u32 	%r2118, [%rd55];
	ld.global.u32 	%r2117, [%rd55+128];
	ld.global.u32 	%r2116, [%rd55+256];
	ld.global.u32 	%r2115, [%rd55+384];
	ld.global.u32 	%r2114, [%rd55+512];
	ld.global.u32 	%r2113, [%rd55+640];
	ld.global.u32 	%r2112, [%rd55+768];
	ld.global.u32 	%r2111, [%rd55+896];
	ld.global.u32 	%r2110, [%rd55+1024];
	ld.global.u32 	%r2109, [%rd55+1152];
	ld.global.u32 	%r2108, [%rd55+1280];
	ld.global.u32 	%r2107, [%rd55+1408];
	ld.global.u32 	%r2106, [%rd55+1536];
	ld.global.u32 	%r2105, [%rd55+1664];
	ld.global.u32 	%r2104, [%rd55+1792];
	ld.global.u32 	%r2103, [%rd55+1920];
	ld.global.u32 	%r2102, [%rd55+2048];
	bra.uni 	$L__BB15_38;
$L__BB15_4:
	ld.param.u32 	%r2032, [_ZN3cub18CUB_300001_SM_10006detail10radix_sort29DeviceRadixSortOnesweepKernelINS1_5radix10policy_hubIffyE10Policy1000ELNS0_9SortOrderE0EffyiiNS1_21identity_decomposer_tEEEvPT5_SB_PT3_PKSC_PT1_PKSG_PT2_PKSK_T4_iiT6__param_8];
	cvt.u32.u64 	%r334, %rd4;
	sub.s32 	%r23, %r2032, %r334;
	and.b32  	%r335, %r1, 31;
	and.b32  	%r336, %r1, 992;
	mul.lo.s32 	%r337, %r336, 17;
	or.b32  	%r24, %r337, %r335;
	setp.ge.s32 	%p3, %r24, %r23;
	cvt.u64.u32 	%rd56, %r24;
	add.s64 	%rd57, %rd56, %rd4;
	shl.b64 	%rd58, %rd57, 2;
	add.s64 	%rd5, %rd3, %rd58;
	mov.b32 	%r2118, 2147483647;
	@%p3 bra 	$L__BB15_6;
	ld.global.u32 	%r2118, [%rd5];
$L__BB15_6:
	add.s32 	%r339, %r24, 32;
	setp.ge.s32 	%p4, %r339, %r23;
	mov.b32 	%r2117, 2147483647;
	@%p4 bra 	$L__BB15_8;
	ld.global.u32 	%r2117, [%rd5+128];
$L__BB15_8:
	add.s32 	%r341, %r24, 64;
	setp.ge.s32 	%p5, %r341, %r23;
	mov.b32 	%r2116, 2147483647;
	@%p5 bra 	$L__BB15_10;
	ld.global.u32 	%r2116, [%rd5+256];
$L__BB15_10:
	add.s32 	%r343, %r24, 96;
	setp.ge.s32 	%p6, %r343, %r23;
	mov.b32 	%r2115, 2147483647;
	@%p6 bra 	$L__BB15_12;
	ld.global.u32 	%r2115, [%rd5+384];
$L__BB15_12:
	add.s32 	%r345, %r24, 128;
	setp.ge.s32 	%p7, %r345, %r23;
	mov.b32 	%r2114, 2147483647;
	@%p7 bra 	$L__BB15_14;
	ld.global.u32 	%r2114, [%rd5+512];
$L__BB15_14:
	add.s32 	%r347, %r24, 160;
	setp.ge.s32 	%p8, %r347, %r23;
	mov.b32 	%r2113, 2147483647;
	@%p8 bra 	$L__BB15_16;
	ld.global.u32 	%r2113, [%rd5+640];
$L__BB15_16:
	add.s32 	%r349, %r24, 192;
	setp.ge.s32 	%p9, %r349, %r23;
	mov.b32 	%r2112, 2147483647;
	@%p9 bra 	$L__BB15_18;
	ld.global.u32 	%r2112, [%rd5+768];
$L__BB15_18:
	add.s32 	%r351, %r24, 224;
	setp.ge.s32 	%p10, %r351, %r23;
	mov.b32 	%r2111, 2147483647;
	@%p10 bra 	$L__BB15_20;
	ld.global.u32 	%r2111, [%rd5+896];
$L__BB15_20:
	add.s32 	%r353, %r24, 256;
	setp.ge.s32 	%p11, %r353, %r23;
	mov.b32 	%r2110, 2147483647;
	@%p11 bra 	$L__BB15_22;
	ld.global.u32 	%r2110, [%rd5+1024];
$L__BB15_22:
	add.s32 	%r355, %r24, 288;
	setp.ge.s32 	%p12, %r355, %r23;
	mov.b32 	%r2109, 2147483647;
	@%p12 bra 	$L__BB15_24;
	ld.global.u32 	%r2109, [%rd5+1152];
$L__BB15_24:
	add.s32 	%r357, %r24, 320;
	setp.ge.s32 	%p13, %r357, %r23;
	mov.b32 	%r2108, 2147483647;
	@%p13 bra 	$L__BB15_26;
	ld.global.u32 	%r2108, [%rd5+1280];
$L__BB15_26:
	add.s32 	%r359, %r24, 352;
	setp.ge.s32 	%p14, %r359, %r23;
	mov.b32 	%r2107, 2147483647;
	@%p14 bra 	$L__BB15_28;
	ld.global.u32 	%r2107, [%rd5+1408];
$L__BB15_28:
	add.s32 	%r361, %r24, 384;
	setp.ge.s32 	%p15, %r361, %r23;
	mov.b32 	%r2106, 2147483647;
	@%p15 bra 	$L__BB15_30;
	ld.global.u32 	%r2106, [%rd5+1536];
$L__BB15_30:
	add.s32 	%r363, %r24, 416;
	setp.ge.s32 	%p16, %r363, %r23;
	mov.b32 	%r2105, 2147483647;
	@%p16 bra 	$L__BB15_32;
	ld.global.u32 	%r2105, [%rd5+1664];
$L__BB15_32:
	add.s32 	%r365, %r24, 448;
	setp.ge.s32 	%p17, %r365, %r23;
	mov.b32 	%r2104, 2147483647;
	@%p17 bra 	$L__BB15_34;
	ld.global.u32 	%r2104, [%rd5+1792];
$L__BB15_34:
	add.s32 	%r367, %r24, 480;
	setp.ge.s32 	%p18, %r367, %r23;
	mov.b32 	%r2103, 2147483647;
	@%p18 bra 	$L__BB15_36;
	ld.global.u32 	%r2103, [%rd5+1920];
$L__BB15_36:
	add.s32 	%r369, %r24, 512;
	setp.ge.s32 	%p19, %r369, %r23;
	mov.b32 	%r2102, 2147483647;
	@%p19 bra 	$L__BB15_38;
	ld.global.u32 	%r2102, [%rd5+2048];
$L__BB15_38:
	ld.param.u32 	%r2084, [_ZN3cub18CUB_300001_SM_10006detail10radix_sort29DeviceRadixSortOnesweepKernelINS1_5radix10policy_hubIffyE10Policy1000ELNS0_9SortOrderE0EffyiiNS1_21identity_decomposer_tEEEvPT5_SB_PT3_PKSC_PT1_PKSG_PT2_PKSK_T4_iiT6__param_10];
	setp.gt.s32 	%p20, %r2118, -1;
	selp.b32 	%r370, -2147483648, -1, %p20;
	xor.b32  	%r2148, %r370, %r2118;
	setp.gt.s32 	%p21, %r2117, -1;
	selp.b32 	%r371, -2147483648, -1, %p21;
	xor.b32  	%r2147, %r371, %r2117;
	setp.gt.s32 	%p22, %r2116, -1;
	selp.b32 	%r372, -2147483648, -1, %p22;
	xor.b32  	%r2146, %r372, %r2116;
	setp.gt.s32 	%p23, %r2115, -1;
	selp.b32 	%r373, -2147483648, -1, %p23;
	xor.b32  	%r2145, %r373, %r2115;
	setp.gt.s32 	%p24, %r2114, -1;
	selp.b32 	%r374, -2147483648, -1, %p24;
	xor.b32  	%r2144, %r374, %r2114;
	setp.gt.s32 	%p25, %r2113, -1;
	selp.b32 	%r375, -2147483648, -1, %p25;
	xor.b32  	%r2143, %r375, %r2113;
	setp.gt.s32 	%p26, %r2112, -1;
	selp.b32 	%r376, -2147483648, -1, %p26;
	xor.b32  	%r2142, %r376, %r2112;
	setp.gt.s32 	%p27, %r2111, -1;
	selp.b32 	%r377, -2147483648, -1, %p27;
	xor.b32  	%r2141, %r377, %r2111;
	setp.gt.s32 	%p28, %r2110, -1;
	selp.b32 	%r378, -2147483648, -1, %p28;
	xor.b32  	%r2140, %r378, %r2110;
	setp.gt.s32 	%p29, %r2109, -1;
	selp.b32 	%r379, -2147483648, -1, %p29;
	xor.b32  	%r2139, %r379, %r2109;
	setp.gt.s32 	%p30, %r2108, -1;
	selp.b32 	%r380, -2147483648, -1, %p30;
	xor.b32  	%r2138, %r380, %r2108;
	setp.gt.s32 	%p31, %r2107, -1;
	selp.b32 	%r381, -2147483648, -1, %p31;
	xor.b32  	%r2137, %r381, %r2107;
	setp.gt.s32 	%p32, %r2106, -1;
	selp.b32 	%r382, -2147483648, -1, %p32;
	xor.b32  	%r2136, %r382, %r2106;
	setp.gt.s32 	%p33, %r2105, -1;
	selp.b32 	%r383, -2147483648, -1, %p33;
	xor.b32  	%r2135, %r383, %r2105;
	setp.gt.s32 	%p34, %r2104, -1;
	selp.b32 	%r384, -2147483648, -1, %p34;
	xor.b32  	%r2134, %r384, %r2104;
	setp.gt.s32 	%p35, %r2103, -1;
	selp.b32 	%r385, -2147483648, -1, %p35;
	xor.b32  	%r2133, %r385, %r2103;
	setp.gt.s32 	%p36, %r2102, -1;
	selp.b32 	%r386, -2147483648, -1, %p36;
	xor.b32  	%r2132, %r386, %r2102;
	mov.b32 	%r387, -1;
	shl.b32 	%r388, %r387, %r2084;
	not.b32 	%r92, %r388;
	shl.b32 	%r389, %r2, 10;
	mov.u32 	%r390, _ZZN3cub18CUB_300001_SM_10006detail10radix_sort29DeviceRadixSortOnesweepKernelINS1_5radix10policy_hubIffyE10Policy1000ELNS0_9SortOrderE0EffyiiNS1_21identity_decomposer_tEEEvPT5_SB_PT3_PKSC_PT1_PKSG_PT2_PKSK_T4_iiT6_E1s;
	add.s32 	%r93, %r390, %r389;
	setp.gt.s32 	%p37, %r326, 255;
	@%p37 bra 	$L__BB15_51;
	max.s32 	%r391, %r326, 224;
	sub.s32 	%r392, %r391, %r326;
	add.s32 	%r393, %r392, 31;
	shr.u32 	%r394, %r393, 5;
	add.s32 	%r94, %r394, 1;
	and.b32  	%r95, %r94, 15;
	setp.lt.u32 	%p38, %r393, 480;
	mov.u32 	%r2122, %r326;
	@%p38 bra 	$L__BB15_42;
	and.b32  	%r395, %r94, 268435440;
	neg.s32 	%r2120, %r395;
	shl.b32 	%r397, %r326, 2;
	add.s32 	%r398, %r389, %r397;
	add.s32 	%r400, %r398, %r390;
	add.s32 	%r2119, %r400, 1024;
	mov.u32 	%r2122, %r326;
$L__BB15_41:
	.pragma "nounroll";
	mov.b32 	%r401, 0;
	st.shared.u32 	[%r2119+-1024], %r401;
	st.shared.u32 	[%r2119+-896], %r401;
	st.shared.u32 	[%r2119+-768], %r401;
	st.shared.u32 	[%r2119+-640], %r401;
	st.shared.u32 	[%r2119+-512], %r401;
	st.shared.u32 	[%r2119+-384], %r401;
	st.shared.u32 	[%r2119+-256], %r401;
	st.shared.u32 	[%r2119+-128], %r401;
	st.shared.u32 	[%r2119], %r401;
	st.shared.u32 	[%r2119+128], %r401;
	st.shared.u32 	[%r2119+256], %r401;
	st.shared.u32 	[%r2119+384], %r401;
	st.shared.u32 	[%r2119+512], %r401;
	st.shared.u32 	[%r2119+640], %r401;
	st.shared.u32 	[%r2119+768], %r401;
	st.shared.u32 	[%r2119+896], %r401;
	add.s32 	%r2122, %r2122, 512;
	add.s32 	%r2120, %r2120, 16;
	add.s32 	%r2119, %r2119, 2048;
	setp.ne.s32 	%p39, %r2120, 0;
	@%p39 bra 	$L__BB15_41;
$L__BB15_42:
	setp.eq.s32 	%p40, %r95, 0;
	@%p40 bra 	$L__BB15_51;
	and.b32  	%r105, %r94, 7;
	setp.lt.u32 	%p41, %r95, 8;
	@%p41 bra 	$L__BB15_45;
	shl.b32 	%r402, %r2122, 2;
	add.s32 	%r403, %r93, %r402;
	mov.b32 	%r404, 0;
	st.shared.u32 	[%r403], %r404;
	st.shared.u32 	[%r403+128], %r404;
	st.shared.u32 	[%r403+256], %r404;
	st.shared.u32 	[%r403+384], %r404;
	st.shared.u32 	[%r403+512], %r404;
	st.shared.u32 	[%r403+640], %r404;
	st.shared.u32 	[%r403+768], %r404;
	st.shared.u32 	[%r403+896], %r404;
	add.s32 	%r2122, %r2122, 256;
$L__BB15_45:
	setp.eq.s32 	%p42, %r105, 0;
	@%p42 bra 	$L__BB15_51;
	and.b32  	%r108, %r94, 3;
	setp.lt.u32 	%p43, %r105, 4;
	@%p43 bra 	$L__BB15_48;
	shl.b32 	%r405, %r2122, 2;
	add.s32 	%r406, %r93, %r405;
	mov.b32 	%r407, 0;
	st.shared.u32 	[%r406], %r407;
	st.shared.u32 	[%r406+128], %r407;
	st.shared.u32 	[%r406+256], %r407;
	st.shared.u32 	[%r406+384], %r407;
	add.s32 	%r2122, %r2122, 128;
$L__BB15_48:
	setp.eq.s32 	%p44, %r108, 0;
	@%p44 bra 	$L__BB15_51;
	shl.b32 	%r409, %r2122, 2;
	add.s32 	%r410, %r389, %r409;
	add.s32 	%r2126, %r390, %r410;
	neg.s32 	%r2125, %r108;
$L__BB15_50:
	.pragma "nounroll";
	mov.b32 	%r412, 0;
	st.shared.u32 	[%r2126], %r412;
	add.s32 	%r2126, %r2126, 128;
	add.s32 	%r2125, %r2125, 1;
	setp.ne.s32 	%p45, %r2125, 0;
	@%p45 bra 	$L__BB15_50;
$L__BB15_51:
	ld.param.u32 	%r2047, [_ZN3cub18CUB_300001_SM_10006detail10radix_sort29DeviceRadixSortOnesweepKernelINS1_5radix10policy_hubIffyE10Policy1000ELNS0_9SortOrderE0EffyiiNS1_21identity_decomposer_tEEEvPT5_SB_PT3_PKSC_PT1_PKSG_PT2_PKSK_T4_iiT6__param_9];
	bar.warp.sync 	-1;
	setp.eq.s32 	%p46, %r2148, 2147483647;
	selp.b32 	%r414, -2147483648, %r2148, %p46;
	shr.u32 	%r415, %r414, %r2047;
	and.b32  	%r117, %r415, %r92;
	shl.b32 	%r416, %r117, 2;
	add.s32 	%r417, %r93, %r416;
	atom.shared.add.u32 	%r418, [%r417], 1;
	setp.eq.s32 	%p47, %r2147, 2147483647;
	selp.b32 	%r419, -2147483648, %r2147, %p47;
	shr.u32 	%r420, %r419, %r2047;
	and.b32  	%r421, %r420, %r92;
	shl.b32 	%r422, %r421, 2;
	add.s32 	%r423, %r93, %r422;
	atom.shared.add.u32 	%r424, [%r423], 1;
	setp.eq.s32 	%p48, %r2146, 2147483647;
	selp.b32 	%r425, -2147483648, %r2146, %p48;
	shr.u32 	%r426, %r425, %r2047;
	and.b32  	%r427, %r426, %r92;
	shl.b32 	%r428, %r427, 2;
	add.s32 	%r429, %r93, %r428;
	atom.shared.add.u32 	%r430, [%r429], 1;
	setp.eq.s32 	%p49, %r2145, 2147483647;
	selp.b32 	%r431, -2147483648, %r2145, %p49;
	shr.u32 	%r432, %r431, %r2047;
	and.b32  	%r433, %r432, %r92;
	shl.b32 	%r434, %r433, 2;
	add.s32 	%r435, %r93, %r434;
	atom.shared.add.u32 	%r436, [%r435], 1;
	setp.eq.s32 	%p50, %r2144, 2147483647;
	selp.b32 	%r437, -2147483648, %r2144, %p50;
	shr.u32 	%r438, %r437, %r2047;
	and.b32  	%r439, %r438, %r92;
	shl.b32 	%r440, %r439, 2;
	add.s32 	%r441, %r93, %r440;
	atom.shared.add.u32 	%r442, [%r441], 1;
	setp.eq.s32 	%p51, %r2143, 2147483647;
	selp.b32 	%r443, -2147483648, %r2143, %p51;
	shr.u32 	%r444, %r443, %r2047;
	and.b32  	%r445, %r444, %r92;
	shl.b32 	%r446, %r445, 2;
	add.s32 	%r447, %r93, %r446;
	atom.shared.add.u32 	%r448, [%r447], 1;
	setp.eq.s32 	%p52, %r2142, 2147483647;
	selp.b32 	%r449, -2147483648, %r2142, %p52;
	shr.u32 	%r450, %r449, %r2047;
	and.b32  	%r451, %r450, %r92;
	shl.b32 	%r452, %r451, 2;
	add.s32 	%r453, %r93, %r452;
	atom.shared.add.u32 	%r454, [%r453], 1;
	setp.eq.s32 	%p53, %r2141, 2147483647;
	selp.b32 	%r455, -2147483648, %r2141, %p53;
	shr.u32 	%r456, %r455, %r2047;
	and.b32  	%r457, %r456, %r92;
	shl.b32 	%r458, %r457, 2;
	add.s32 	%r459, %r93, %r458;
	atom.shared.add.u32 	%r460, [%r459], 1;
	setp.eq.s32 	%p54, %r2140, 2147483647;
	selp.b32 	%r461, -2147483648, %r2140, %p54;
	shr.u32 	%r462, %r461, %r2047;
	and.b32  	%r463, %r462, %r92;
	shl.b32 	%r464, %r463, 2;
	add.s32 	%r465, %r93, %r464;
	atom.shared.add.u32 	%r466, [%r465], 1;
	setp.eq.s32 	%p55, %r2139, 2147483647;
	selp.b32 	%r467, -2147483648, %r2139, %p55;
	shr.u32 	%r468, %r467, %r2047;
	and.b32  	%r469, %r468, %r92;
	shl.b32 	%r470, %r469, 2;
	add.s32 	%r471, %r93, %r470;
	atom.shared.add.u32 	%r472, [%r471], 1;
	setp.eq.s32 	%p56, %r2138, 2147483647;
	selp.b32 	%r473, -2147483648, %r2138, %p56;
	shr.u32 	%r474, %r473, %r2047;
	and.b32  	%r475, %r474, %r92;
	shl.b32 	%r476, %r475, 2;
	add.s32 	%r477, %r93, %r476;
	atom.shared.add.u32 	%r478, [%r477], 1;
	setp.eq.s32 	%p57, %r2137, 2147483647;
	selp.b32 	%r479, -2147483648, %r2137, %p57;
	shr.u32 	%r480, %r479, %r2047;
	and.b32  	%r481, %r480, %r92;
	shl.b32 	%r482, %r481, 2;
	add.s32 	%r483, %r93, %r482;
	atom.shared.add.u32 	%r484, [%r483], 1;
	setp.eq.s32 	%p58, %r2136, 2147483647;
	selp.b32 	%r485, -2147483648, %r2136, %p58;
	shr.u32 	%r486, %r485, %r2047;
	and.b32  	%r487, %r486, %r92;
	shl.b32 	%r488, %r487, 2;
	add.s32 	%r489, %r93, %r488;
	atom.shared.add.u32 	%r490, [%r489], 1;
	setp.eq.s32 	%p59, %r2135, 2147483647;
	selp.b32 	%r491, -2147483648, %r2135, %p59;
	shr.u32 	%r492, %r491, %r2047;
	and.b32  	%r493, %r492, %r92;
	shl.b32 	%r494, %r493, 2;
	add.s32 	%r495, %r93, %r494;
	atom.shared.add.u32 	%r496, [%r495], 1;
	setp.eq.s32 	%p60, %r2134, 2147483647;
	selp.b32 	%r497, -2147483648, %r2134, %p60;
	shr.u32 	%r498, %r497, %r2047;
	and.b32  	%r499, %r498, %r92;
	shl.b32 	%r500, %r499, 2;
	add.s32 	%r501, %r93, %r500;
	atom.shared.add.u32 	%r502, [%r501], 1;
	setp.eq.s32 	%p61, %r2133, 2147483647;
	selp.b32 	%r503, -2147483648, %r2133, %p61;
	shr.u32 	%r504, %r503, %r2047;
	and.b32  	%r505, %r504, %r92;
	shl.b32 	%r506, %r505, 2;
	add.s32 	%r507, %r93, %r506;
	atom.shared.add.u32 	%r508, [%r507], 1;
	setp.eq.s32 	%p62, %r2132, 2147483647;
	selp.b32 	%r509, -2147483648, %r2132, %p62;
	shr.u32 	%r510, %r509, %r2047;
	and.b32  	%r511, %r510, %r92;
	shl.b32 	%r512, %r511, 2;
	add.s32 	%r513, %r93, %r512;
	atom.shared.add.u32 	%r514, [%r513], 1;
	bar.sync 	0;
	setp.gt.u32 	%p63, %r1, 255;
	shl.b32 	%r515, %r1, 2;
	add.s32 	%r118, %r390, %r515;
	mov.b32 	%r2127, 0;
	@%p63 bra 	$L__BB15_53;
	ld.shared.u32 	%r517, [%r118];
	mov.b32 	%r518, 0;
	st.shared.u32 	[%r118], %r518;
	ld.shared.u32 	%r519, [%r118+1024];
	st.shared.u32 	[%r118+1024], %r517;
	add.s32 	%r520, %r519, %r517;
	ld.shared.u32 	%r521, [%r118+2048];
	st.shared.u32 	[%r118+2048], %r520;
	add.s32 	%r522, %r521, %r520;
	ld.shared.u32 	%r523, [%r118+3072];
	st.shared.u32 	[%r118+3072], %r522;
	add.s32 	%r524, %r523, %r522;
	ld.shared.u32 	%r525, [%r118+4096];
	st.shared.u32 	[%r118+4096], %r524;
	add.s32 	%r526, %r525, %r524;
	ld.shared.u32 	%r527, [%r118+5120];
	st.shared.u32 	[%r118+5120], %r526;
	add.s32 	%r528, %r527, %r526;
	ld.shared.u32 	%r529, [%r118+6144];
	st.shared.u32 	[%r118+6144], %r528;
	add.s32 	%r530, %r529, %r528;
	ld.shared.u32 	%r531, [%r118+7168];
	st.shared.u32 	[%r118+7168], %r530;
	add.s32 	%r532, %r531, %r530;
	ld.shared.u32 	%r533, [%r118+8192];
	st.shared.u32 	[%r118+8192], %r532;
	add.s32 	%r534, %r533, %r532;
	ld.shared.u32 	%r535, [%r118+9216];
	st.shared.u32 	[%r118+9216], %r534;
	add.s32 	%r536, %r535, %r534;
	ld.shared.u32 	%r537, [%r118+10240];
	st.shared.u32 	[%r118+10240], %r536;
	add.s32 	%r538, %r537, %r536;
	ld.shared.u32 	%r539, [%r118+11264];
	st.shared.u32 	[%r118+11264], %r538;
	add.s32 	%r2127, %r539, %r538;
$L__BB15_53:
	setp.gt.u32 	%p64, %r1, 255;
	shl.b32 	%r540, %r4, 8;
	add.s32 	%r541, %r540, %r1;
	mul.wide.s32 	%rd59, %r541, 4;
	add.s64 	%rd6, %rd2, %rd59;
	@%p64 bra 	$L__BB15_55;
	or.b32  	%r542, %r2127, 1073741824;
	st.volatile.global.u32 	[%rd6], %r542;
$L__BB15_55:
	ld.param.u64 	%rd442, [_ZN3cub18CUB_300001_SM_10006detail10radix_sort29DeviceRadixSortOnesweepKernelINS1_5radix10policy_hubIffyE10Policy1000ELNS0_9SortOrderE0EffyiiNS1_21identity_decomposer_tEEEvPT5_SB_PT3_PKSC_PT1_PKSG_PT2_PKSK_T4_iiT6__param_7];
	setp.lt.u32 	%p65, %r1, 256;
	setp.eq.s32 	%p66, %r2127, 6528;
	and.pred  	%p67, %p65, %p66;
	selp.u32 	%r543, 1, 0, %p67;
	{ 
	.reg .pred 	%p1; 
	.reg .pred 	%p2; 
	setp.ne.u32 	%p1, %r543, 0; 
	bar.red.or.pred 	%p2, 0, %p1; 
	selp.u32 	%r544, 1, 0, %p2; 
	}
	setp.eq.s32 	%p68, %r544, 0;
	and.b32  	%r545, %r1, 992;
	and.b32  	%r546, %r1, 31;
	mul.lo.s32 	%r547, %r545, 17;
	or.b32  	%r548, %r547, %r546;
	cvt.u64.u32 	%rd7, %r548;
	add.s64 	%rd61, %rd7, %rd4;
	cvta.to.global.u64 	%rd62, %rd442;
	shl.b64 	%rd63, %rd61, 2;
	add.s64 	%rd8, %rd62, %rd63;
	cvt.u64.u32 	%rd9, %r1;
	@%p68 bra 	$L__BB15_175;
	setp.gt.u32 	%p69, %r1, 255;
	shl.b32 	%r550, %r1, 3;
	add.s32 	%r552, %r390, %r550;
	add.s32 	%r121, %r552, 26112;
	@%p69 bra 	$L__BB15_64;
	ld.param.u64 	%rd436, [_ZN3cub18CUB_300001_SM_10006detail10radix_sort29DeviceRadixSortOnesweepKernelINS1_5radix10policy_hubIffyE10Policy1000ELNS0_9SortOrderE0EffyiiNS1_21identity_decomposer_tEEEvPT5_SB_PT3_PKSC_PT1_PKSG_PT2_PKSK_T4_iiT6__param_3];
	cvta.to.global.u64 	%rd64, %rd436;
	shl.b64 	%rd65, %rd9, 3;
	add.s64 	%rd66, %rd64, %rd65;
	ld.global.u64 	%rd67, [%rd66];
	setp.gt.u32 	%p70, %r1, %r117;
	selp.b64 	%rd68, 6528, 0, %p70;
	sub.s64 	%rd455, %rd67, %rd68;
	st.shared.u64 	[%r121], %rd455;
	setp.lt.s32 	%p71, %r4, 1;
	mov.u32 	%r2131, %r2127;
	@%p71 bra 	$L__BB15_63;
	mov.b32 	%r2129, -1;
	mov.u32 	%r2128, %r4;
	mov.u32 	%r2131, %r2127;
$L__BB15_59:
	add.s32 	%r125, %r2128, -1;
	shl.b32 	%r554, %r125, 8;
	add.s32 	%r555, %r554, %r1;
	mul.wide.s32 	%rd69, %r555, 4;
	add.s64 	%rd11, %rd2, %rd69;
$L__BB15_60:
	membar.cta;
	ld.volatile.global.u32 	%r126, [%rd11];
	setp.eq.s32 	%p72, %r126, 0;
	@%p72 bra 	$L__BB15_60;
	and.b32  	%r556, %r126, 1073741823;
	add.s32 	%r2131, %r556, %r2131;
	setp.gt.s32 	%p73, %r126, -1;
	vote.sync.ballot.b32 	%r2129, %p73, %r2129;
	setp.gt.u32 	%p75, %r2128, 1;
	and.pred  	%p76, %p73, %p75;
	mov.u32 	%r2128, %r125;
	@%p76 bra 	$L__BB15_59;
	ld.shared.u64 	%rd455, [%r121];
$L__BB15_63:
	or.b32  	%r557, %r2131, -2147483648;
	st.volatile.global.u32 	[%rd6], %r557;
	sub.s32 	%r560, %r2131, %r2127;
	cvt.s64.s32 	%rd72, %r560;
	add.s64 	%rd73, %rd455, %rd72;
	st.shared.u64 	[%r121], %rd73;
$L__BB15_64:
	ld.param.u32 	%r2033, [_ZN3cub18CUB_300001_SM_10006detail10radix_sort29DeviceRadixSortOnesweepKernelINS1_5radix10policy_hubIffyE10Policy1000ELNS0_9SortOrderE0EffyiiNS1_21identity_decomposer_tEEEvPT5_SB_PT3_PKSC_PT1_PKSG_PT2_PKSK_T4_iiT6__param_8];
	ld.param.u64 	%rd432, [_ZN3cub18CUB_300001_SM_10006detail10radix_sort29DeviceRadixSortOnesweepKernelINS1_5radix10policy_hubIffyE10Policy1000ELNS0_9SortOrderE0EffyiiNS1_21identity_decomposer_tEEEvPT5_SB_PT3_PKSC_PT1_PKSG_PT2_PKSK_T4_iiT6__param_2];
	setp.gt.u32 	%p77, %r1, 255;
	setp.lt.s32 	%p78, %r5, %r2033;
	setp.eq.s64 	%p79, %rd432, 0;
	or.pred  	%p80, %p79, %p78;
	or.pred  	%p81, %p77, %p80;
	@%p81 bra 	$L__BB15_66;
	ld.param.u64 	%rd433, [_ZN3cub18CUB_300001_SM_10006detail10radix_sort29DeviceRadixSortOnesweepKernelINS1_5radix10policy_hubIffyE10Policy1000ELNS0_9SortOrderE0EffyiiNS1_21identity_decomposer_tEEEvPT5_SB_PT3_PKSC_PT1_PKSG_PT2_PKSK_T4_iiT6__param_2];
	ld.shared.u64 	%rd74, [%r121];
	setp.gt.u32 	%p82, %r1, %r117;
	selp.b64 	%rd75, 6528, 0, %p82;
	cvt.s64.s32 	%rd76, %r2127;
	add.s64 	%rd77, %rd75, %rd76;
	add.s64 	%rd78, %rd77, %rd74;
	cvta.to.global.u64 	%rd79, %rd433;
	shl.b64 	%rd80, %rd9, 3;
	add.s64 	%rd81, %rd79, %rd80;
	st.global.u64 	[%rd81], %rd78;
$L__BB15_66:
	ld.param.u32 	%r2034, [_ZN3cub18CUB_300001_SM_10006detail10radix_sort29DeviceRadixSortOnesweepKernelINS1_5radix10policy_hubIffyE10Policy1000ELNS0_9SortOrderE0EffyiiNS1_21identity_decomposer_tEEEvPT5_SB_PT3_PKSC_PT1_PKSG_PT2_PKSK_T4_iiT6__param_8];
	setp.gt.s32 	%p83, %r5, %r2034;
	bar.sync 	0;
	shl.b32 	%r561, %r117, 3;
	add.s32 	%r563, %r390, %r561;
	ld.shared.u64 	%rd14, [%r563+26112];
	setp.gt.s32 	%p84, %r2148, -1;
	selp.b32 	%r564, -1, -2147483648, %p84;
	xor.b32  	%r2148, %r564, %r2148;
	setp.gt.s32 	%p85, %r2147, -1;
	selp.b32 	%r565, -1, -2147483648, %p85;
	xor.b32  	%r2147, %r565, %r2147;
	setp.gt.s32 	%p86, %r2146, -1;
	selp.b32 	%r566, -1, -2147483648, %p86;
	xor.b32  	%r2146, %r566, %r2146;
	setp.gt.s32 	%p87, %r2145, -1;
	selp.b32 	%r567, -1, -2147483648, %p87;
	xor.b32  	%r2145, %r567, %r2145;
	setp.gt.s32 	%p88, %r2144, -1;
	selp.b32 	%r568, -1, -2147483648, %p88;
	xor.b32  	%r2144, %r568, %r2144;
	setp.gt.s32 	%p89, %r2143, -1;
	selp.b32 	%r569, -1, -2147483648, %p89;
	xor.b32  	%r2143, %r569, %r2143;
	setp.gt.s32 	%p90, %r2142, -1;
	selp.b32 	%r570, -1, -2147483648, %p90;
	xor.b32  	%r2142, %r570, %r2142;
	setp.gt.s32 	%p91, %r2141, -1;
	selp.b32 	%r571, -1, -2147483648, %p91;
	xor.b32  	%r2141, %r571, %r2141;
	setp.gt.s32 	%p92, %r2140, -1;
	selp.b32 	%r572, -1, -2147483648, %p92;
	xor.b32  	%r2140, %r572, %r2140;
	setp.gt.s32 	%p93, %r2139, -1;
	selp.b32 	%r573, -1, -2147483648, %p93;
	xor.b32  	%r2139, %r573, %r2139;
	setp.gt.s32 	%p94, %r2138, -1;
	selp.b32 	%r574, -1, -2147483648, %p94;
	xor.b32  	%r2138, %r574, %r2138;
	setp.gt.s32 	%p95, %r2137, -1;
	selp.b32 	%r575, -1, -2147483648, %p95;
	xor.b32  	%r2137, %r575, %r2137;
	setp.gt.s32 	%p96, %r2136, -1;
	selp.b32 	%r576, -1, -2147483648, %p96;
	xor.b32  	%r2136, %r576, %r2136;
	setp.gt.s32 	%p97, %r2135, -1;
	selp.b32 	%r577, -1, -2147483648, %p97;
	xor.b32  	%r2135, %r577, %r2135;
	setp.gt.s32 	%p98, %r2134, -1;
	selp.b32 	%r578, -1, -2147483648, %p98;
	xor.b32  	%r2134, %r578, %r2134;
	setp.gt.s32 	%p99, %r2133, -1;
	selp.b32 	%r579, -1, -2147483648, %p99;
	xor.b32  	%r2133, %r579, %r2133;
	setp.gt.s32 	%p100, %r2132, -1;
	selp.b32 	%r580, -1, -2147483648, %p100;
	xor.b32  	%r2132, %r580, %r2132;
	@%p83 bra 	$L__BB15_68;
	add.s64 	%rd82, %rd14, %rd7;
	shl.b64 	%rd83, %rd82, 2;
	add.s64 	%rd84, %rd1, %rd83;
	st.global.u32 	[%rd84], %r2148;
	st.global.u32 	[%rd84+128], %r2147;
	st.global.u32 	[%rd84+256], %r2146;
	st.global.u32 	[%rd84+384], %r2145;
	st.global.u32 	[%rd84+512], %r2144;
	st.global.u32 	[%rd84+640], %r2143;
	st.global.u32 	[%rd84+768], %r2142;
	st.global.u32 	[%rd84+896], %r2141;
	st.global.u32 	[%rd84+1024], %r2140;
	st.global.u32 	[%rd84+1152], %r2139;
	st.global.u32 	[%rd84+1280], %r2138;
	st.global.u32 	[%rd84+1408], %r2137;
	st.global.u32 	[%rd84+1536], %r2136;
	st.global.u32 	[%rd84+1664], %r2135;
	st.global.u32 	[%rd84+1792], %r2134;
	st.global.u32 	[%rd84+1920], %r2133;
	st.global.u32 	[%rd84+2048], %r2132;
	bra.uni 	$L__BB15_102;
$L__BB15_68:
	ld.param.u32 	%r2035, [_ZN3cub18CUB_300001_SM_10006detail10radix_sort29DeviceRadixSortOnesweepKernelINS1_5radix10policy_hubIffyE10Policy1000ELNS0_9SortOrderE0EffyiiNS1_21identity_decomposer_tEEEvPT5_SB_PT3_PKSC_PT1_PKSG_PT2_PKSK_T4_iiT6__param_8];
	cvt.u32.u64 	%r581, %rd7;
	mad.lo.s32 	%r147, %r4, -6528, %r2035;
	setp.ge.s32 	%p101, %r581, %r147;
	add.s64 	%rd85, %rd14, %rd7;
	shl.b64 	%rd86, %rd85, 2;
	add.s64 	%rd15, %rd1, %rd86;
	@%p101 bra 	$L__BB15_70;
	st.global.u32 	[%rd15], %r2148;
$L__BB15_70:
	add.s32 	%r583, %r581, 32;
	setp.ge.s32 	%p102, %r583, %r147;
	@%p102 bra 	$L__BB15_72;
	st.global.u32 	[%rd15+128], %r2147;
$L__BB15_72:
	add.s32 	%r585, %r581, 64;
	setp.ge.s32 	%p103, %r585, %r147;
	@%p103 bra 	$L__BB15_74;
	st.global.u32 	[%rd15+256], %r2146;
$L__BB15_74:
	add.s32 	%r587, %r581, 96;
	setp.ge.s32 	%p104, %r587, %r147;
	@%p104 bra 	$L__BB15_76;
	st.global.u32 	[%rd15+384], %r2145;
$L__BB15_76:
	add.s32 	%r589, %r581, 128;
	setp.ge.s32 	%p105, %r589, %r147;
	@%p105 bra 	$L__BB15_78;
	st.global.u32 	[%rd15+512], %r2144;
$L__BB15_78:
	add.s32 	%r591, %r581, 160;
	setp.ge.s32 	%p106, %r591, %r147;
	@%p106 bra 	$L__BB15_80;
	st.global.u32 	[%rd15+640], %r2143;
$L__BB15_80:
	add.s32 	%r593, %r581, 192;
	setp.ge.s32 	%p107, %r593, %r147;
	@%p107 bra 	$L__BB15_82;
	st.global.u32 	[%rd15+768], %r2142;
$L__BB15_82:
	add.s32 	%r595, %r581, 224;
	setp.ge.s32 	%p108, %r595, %r147;
	@%p108 bra 	$L__BB15_84;
	st.global.u32 	[%rd15+896], %r2141;
$L__BB15_84:
	add.s32 	%r597, %r581, 256;
	setp.ge.s32 	%p109, %r597, %r147;
	@%p109 bra 	$L__BB15_86;
	st.global.u32 	[%rd15+1024], %r2140;
$L__BB15_86:
	add.s32 	%r599, %r581, 288;
	setp.ge.s32 	%p110, %r599, %r147;
	@%p110 bra 	$L__BB15_88;
	st.global.u32 	[%rd15+1152], %r2139;
$L__BB15_88:
	add.s32 	%r601, %r581, 320;
	setp.ge.s32 	%p111, %r601, %r147;
	@%p111 bra 	$L__BB15_90;
	st.global.u32 	[%rd15+1280], %r2138;
$L__BB15_90:
	add.s32 	%r603, %r581, 352;
	setp.ge.s32 	%p112, %r603, %r147;
	@%p112 bra 	$L__BB15_92;
	st.global.u32 	[%rd15+1408], %r2137;
$L__BB15_92:
	add.s32 	%r605, %r581, 384;
	setp.ge.s32 	%p113, %r605, %r147;
	@%p113 bra 	$L__BB15_94;
	st.global.u32 	[%rd15+1536], %r2136;
$L__BB15_94:
	add.s32 	%r607, %r581, 416;
	setp.ge.s32 	%p114, %r607, %r147;
	@%p114 bra 	$L__BB15_96;
	st.global.u32 	[%rd15+1664], %r2135;
$L__BB15_96:
	add.s32 	%r609, %r581, 448;
	setp.ge.s32 	%p115, %r609, %r147;
	@%p115 bra 	$L__BB15_98;
	st.global.u32 	[%rd15+1792], %r2134;
$L__BB15_98:
	add.s32 	%r611, %r581, 480;
	setp.ge.s32 	%p116, %r611, %r147;
	@%p116 bra 	$L__BB15_100;
	st.global.u32 	[%rd15+1920], %r2133;
$L__BB15_100:
	add.s32 	%r613, %r581, 512;
	setp.ge.s32 	%p117, %r613, %r147;
	@%p117 bra 	$L__BB15_102;
	st.global.u32 	[%rd15+2048], %r2132;
$L__BB15_102:
	ld.param.u32 	%r2036, [_ZN3cub18CUB_300001_SM_10006detail10radix_sort29DeviceRadixSortOnesweepKernelINS1_5radix10policy_hubIffyE10Policy1000ELNS0_9SortOrderE0EffyiiNS1_21identity_decomposer_tEEEvPT5_SB_PT3_PKSC_PT1_PKSG_PT2_PKSK_T4_iiT6__param_8];
	setp.gt.s32 	%p118, %r5, %r2036;
	@%p118 bra 	$L__BB15_104;
	ld.global.f32 	%f235, [%rd8];
	ld.global.f32 	%f234, [%rd8+128];
	ld.global.f32 	%f233, [%rd8+256];
	ld.global.f32 	%f232, [%rd8+384];
	ld.global.f32 	%f231, [%rd8+512];
	ld.global.f32 	%f230, [%rd8+640];
	ld.global.f32 	%f229, [%rd8+768];
	ld.global.f32 	%f228, [%rd8+896];
	ld.global.f32 	%f227, [%rd8+1024];
	ld.global.f32 	%f226, [%rd8+1152];
	ld.global.f32 	%f225, [%rd8+1280];
	ld.global.f32 	%f224, [%rd8+1408];
	ld.global.f32 	%f223, [%rd8+1536];
	ld.global.f32 	%f222, [%rd8+1664];
	ld.global.f32 	%f221, [%rd8+1792];
	ld.global.f32 	%f220, [%rd8+1920];
	ld.global.f32 	%f219, [%rd8+2048];
	bra.uni 	$L__BB15_138;
$L__BB15_104:
	ld.param.u32 	%r2037, [_ZN3cub18CUB_300001_SM_10006detail10radix_sort29DeviceRadixSortOnesweepKernelINS1_5radix10policy_hubIffyE10Policy1000ELNS0_9SortOrderE0EffyiiNS1_21identity_decomposer_tEEEvPT5_SB_PT3_PKSC_PT1_PKSG_PT2_PKSK_T4_iiT6__param_8];
	cvt.u32.u64 	%r614, %rd7;
	sub.s32 	%r148, %r2037, %r328;
	setp.ge.s32 	%p119, %r614, %r148;
	@%p119 bra 	$L__BB15_106;
	ld.global.f32 	%f235, [%rd8];
$L__BB15_106:
	add.s32 	%r617, %r614, 32;
	setp.ge.s32 	%p120, %r617, %r148;
	@%p120 bra 	$L__BB15_108;
	ld.global.f32 	%f234, [%rd8+128];
$L__BB15_108:
	add.s32 	%r619, %r614, 64;
	setp.ge.s32 	%p121, %r619, %r148;
	@%p121 bra 	$L__BB15_110;
	ld.global.f32 	%f233, [%rd8+256];
$L__BB15_110:
	add.s32 	%r621, %r614, 96;
	setp.ge.s32 	%p122, %r621, %r148;
	@%p122 bra 	$L__BB15_112;
	ld.global.f32 	%f232, [%rd8+384];
$L__BB15_112:
	add.s32 	%r623, %r614, 128;
	setp.ge.s32 	%p123, %r623, %r148;
	@%p123 bra 	$L__BB15_114;
	ld.global.f32 	%f231, [%rd8+512];
$L__BB15_114:
	add.s32 	%r625, %r614, 160;
	setp.ge.s32 	%p124, %r625, %r148;
	@%p124 bra 	$L__BB15_116;
	ld.global.f32 	%f230, [%rd8+640];
$L__BB15_116:
	add.s32 	%r627, %r614, 192;
	setp.ge.s32 	%p125, %r627, %r148;
	@%p125 bra 	$L__BB15_118;
	ld.global.f32 	%f229, [%rd8+768];
$L__BB15_118:
	add.s32 	%r629, %r614, 224;
	setp.ge.s32 	%p126, %r629, %r148;
	@%p126 bra 	$L__BB15_120;
	ld.global.f32 	%f228, [%rd8+896];
$L__BB15_120:
	add.s32 	%r631, %r614, 256;
	setp.ge.s32 	%p127, %r631, %r148;
	@%p127 bra 	$L__BB15_122;
	ld.global.f32 	%f227, [%rd8+1024];
$L__BB15_122:
	add.s32 	%r633, %r614, 288;
	setp.ge.s32 	%p128, %r633, %r148;
	@%p128 bra 	$L__BB15_124;
	ld.global.f32 	%f226, [%rd8+1152];
$L__BB15_124:
	add.s32 	%r635, %r614, 320;
	setp.ge.s32 	%p129, %r635, %r148;
	@%p129 bra 	$L__BB15_126;
	ld.global.f32 	%f225, [%rd8+1280];
$L__BB15_126:
	add.s32 	%r637, %r614, 352;
	setp.ge.s32 	%p130, %r637, %r148;
	@%p130 bra 	$L__BB15_128;
	ld.global.f32 	%f224, [%rd8+1408];
$L__BB15_128:
	add.s32 	%r639, %r614, 384;
	setp.ge.s32 	%p131, %r639, %r148;
	@%p131 bra 	$L__BB15_130;
	ld.global.f32 	%f223, [%rd8+1536];
$L__BB15_130:
	add.s32 	%r641, %r614, 416;
	setp.ge.s32 	%p132, %r641, %r148;
	@%p132 bra 	$L__BB15_132;
	ld.global.f32 	%f222, [%rd8+1664];
$L__BB15_132:
	add.s32 	%r643, %r614, 448;
	setp.ge.s32 	%p133, %r643, %r148;
	@%p133 bra 	$L__BB15_134;
	ld.global.f32 	%f221, [%rd8+1792];
$L__BB15_134:
	add.s32 	%r645, %r614, 480;
	setp.ge.s32 	%p134, %r645, %r148;
	@%p134 bra 	$L__BB15_136;
	ld.global.f32 	%f220, [%rd8+1920];
$L__BB15_136:
	add.s32 	%r647, %r614, 512;
	setp.ge.s32 	%p135, %r647, %r148;
	@%p135 bra 	$L__BB15_138;
	ld.global.f32 	%f219, [%rd8+2048];
$L__BB15_138:
	ld.param.u32 	%r2038, [_ZN3cub18CUB_300001_SM_10006detail10radix_sort29DeviceRadixSortOnesweepKernelINS1_5radix10policy_hubIffyE10Policy1000ELNS0_9SortOrderE0EffyiiNS1_21identity_decomposer_tEEEvPT5_SB_PT3_PKSC_PT1_PKSG_PT2_PKSK_T4_iiT6__param_8];
	mad.lo.s32 	%r648, %r4, 6528, 6528;
	setp.gt.s32 	%p136, %r648, %r2038;
	@%p136 bra 	$L__BB15_140;
	ld.param.u64 	%rd439, [_ZN3cub18CUB_300001_SM_10006detail10radix_sort29DeviceRadixSortOnesweepKernelINS1_5radix10policy_hubIffyE10Policy1000ELNS0_9SortOrderE0EffyiiNS1_21identity_decomposer_tEEEvPT5_SB_PT3_PKSC_PT1_PKSG_PT2_PKSK_T4_iiT6__param_6];
	add.s64 	%rd87, %rd14, %rd7;
	cvta.to.global.u64 	%rd88, %rd439;
	shl.b64 	%rd89, %rd87, 2;
	add.s64 	%rd90, %rd88, %rd89;
	st.global.f32 	[%rd90], %f235;
	st.global.f32 	[%rd90+128], %f234;
	st.global.f32 	[%rd90+256], %f233;
	st.global.f32 	[%rd90+384], %f232;
	st.global.f32 	[%rd90+512], %f231;
	st.global.f32 	[%rd90+640], %f230;
	st.global.f32 	[%rd90+768], %f229;
	st.global.f32 	[%rd90+896], %f228;
	st.global.f32 	[%rd90+1024], %f227;
	st.global.f32 	[%rd90+1152], %f226;
	st.global.f32 	[%rd90+1280], %f225;
	st.global.f32 	[%rd90+1408], %f224;
	st.global.f32 	[%rd90+1536], %f223;
	st.global.f32 	[%rd90+1664], %f222;
	st.global.f32 	[%rd90+1792], %f221;
	st.global.f32 	[%rd90+1920], %f220;
	st.global.f32 	[%rd90+2048], %f219;
	bra.uni 	$L__BB15_174;
$L__BB15_140:
	ld.param.u32 	%r2039, [_ZN3cub18CUB_300001_SM_10006detail10radix_sort29DeviceRadixSortOnesweepKernelINS1_5radix10policy_hubIffyE10Policy1000ELNS0_9SortOrderE0EffyiiNS1_21identity_decomposer_tEEEvPT5_SB_PT3_PKSC_PT1_PKSG_PT2_PKSK_T4_iiT6__param_8];
	ld.param.u64 	%rd440, [_ZN3cub18CUB_300001_SM_10006detail10radix_sort29DeviceRadixSortOnesweepKernelINS1_5radix10policy_hubIffyE10Policy1000ELNS0_9SortOrderE0EffyiiNS1_21identity_decomposer_tEEEvPT5_SB_PT3_PKSC_PT1_PKSG_PT2_PKSK_T4_iiT6__param_6];
	cvt.u32.u64 	%r649, %rd7;
	mad.lo.s32 	%r149, %r4, -6528, %r2039;
	setp.ge.s32 	%p137, %r649, %r149;
	add.s64 	%rd91, %rd14, %rd7;
	cvta.to.global.u64 	%rd92, %rd440;
	shl.b64 	%rd93, %rd91, 2;
	add.s64 	%rd16, %rd92, %rd93;
	@%p137 bra 	$L__BB15_142;
	st.global.f32 	[%rd16], %f235;
$L__BB15_142:
	add.s32 	%r651, %r649, 32;
	setp.ge.s32 	%p138, %r651, %r149;
	@%p138 bra 	$L__BB15_144;
	st.global.f32 	[%rd16+128], %f234;
$L__BB15_144:
	add.s32 	%r653, %r649, 64;
	setp.ge.s32 	%p139, %r653, %r149;
	@%p139 bra 	$L__BB15_146;
	st.global.f32 	[%rd16+256], %f233;
$L__BB15_146:
	add.s32 	%r655, %r649, 96;
	setp.ge.s32 	%p140, %r655, %r149;
	@%p140 bra 	$L__BB15_148;
	st.global.f32 	[%rd16+384], %f232;
$L__BB15_148:
	add.s32 	%r657, %r649, 128;
	setp.ge.s32 	%p141, %r657, %r149;
	@%p141 bra 	$L__BB15_150;
	st.global.f32 	[%rd16+512], %f231;
$L__BB15_150:
	add.s32 	%r659, %r649, 160;
	setp.ge.s32 	%p142, %r659, %r149;
	@%p142 bra 	$L__BB15_152;
	st.global.f32 	[%rd16+640], %f230;
$L__BB15_152:
	add.s32 	%r661, %r649, 192;
	setp.ge.s32 	%p143, %r661, %r149;
	@%p143 bra 	$L__BB15_154;
	st.global.f32 	[%rd16+768], %f229;
$L__BB15_154:
	add.s32 	%r663, %r649, 224;
	setp.ge.s32 	%p144, %r663, %r149;
	@%p144 bra 	$L__BB15_156;
	st.global.f32 	[%rd16+896], %f228;
$L__BB15_156:
	add.s32 	%r665, %r649, 256;
	setp.ge.s32 	%p145, %r665, %r149;
	@%p145 bra 	$L__BB15_158;
	st.global.f32 	[%rd16+1024], %f227;
$L__BB15_158:
	add.s32 	%r667, %r649, 288;
	setp.ge.s32 	%p146, %r667, %r149;
	@%p146 bra 	$L__BB15_160;
	st.global.f32 	[%rd16+1152], %f226;
$L__BB15_160:
	add.s32 	%r669, %r649, 320;
	setp.ge.s32 	%p147, %r669, %r149;
	@%p147 bra 	$L__BB15_162;
	st.global.f32 	[%rd16+1280], %f225;
$L__BB15_162:
	add.s32 	%r671, %r649, 352;
	setp.ge.s32 	%p148, %r671, %r149;
	@%p148 bra 	$L__BB15_164;
	st.global.f32 	[%rd16+1408], %f224;
$L__BB15_164:
	add.s32 	%r673, %r649, 384;
	setp.ge.s32 	%p149, %r673, %r149;
	@%p149 bra 	$L__BB15_166;
	st.global.f32 	[%rd16+1536], %f223;
$L__BB15_166:
	add.s32 	%r675, %r649, 416;
	setp.ge.s32 	%p150, %r675, %r149;
	@%p150 bra 	$L__BB15_168;
	st.global.f32 	[%rd16+1664], %f222;
$L__BB15_168:
	add.s32 	%r677, %r649, 448;
	setp.ge.s32 	%p151, %r677, %r149;
	@%p151 bra 	$L__BB15_170;
	st.global.f32 	[%rd16+1792], %f221;
$L__BB15_170:
	add.s32 	%r679, %r649, 480;
	setp.ge.s32 	%p152, %r679, %r149;
	@%p152 bra 	$L__BB15_172;
	st.global.f32 	[%rd16+1920], %f220;
$L__BB15_172:
	add.s32 	%r681, %r649, 512;
	setp.ge.s32 	%p153, %r681, %r149;
	@%p153 bra 	$L__BB15_174;
	st.global.f32 	[%rd16+2048], %f219;
$L__BB15_174:
	// begin inline asm
	exit;
	// end inline asm
$L__BB15_175:
	mul.hi.u32 	%r682, %r1, 357913942;
	add.s32 	%r683, %r682, %r1;
	shl.b32 	%r684, %r683, 2;
	add.s32 	%r686, %r390, %r684;
	add.s32 	%r167, %r686, 13328;
	st.shared.u32 	[%r686+13328], %r2127;
	bar.sync 	0;
	setp.gt.u32 	%p154, %r1, 31;
	@%p154 bra 	$L__BB15_177;
	mad.lo.s32 	%r718, %r1, 52, %r390;
	ld.shared.u32 	%r719, [%r718+13328];
	ld.shared.u32 	%r720, [%r718+13332];
	ld.shared.u32 	%r721, [%r718+13336];
	ld.shared.u32 	%r722, [%r718+13340];
	ld.shared.u32 	%r723, [%r718+13344];
	ld.shared.u32 	%r724, [%r718+13348];
	ld.shared.u32 	%r725, [%r718+13352];
	ld.shared.u32 	%r726, [%r718+13356];
	ld.shared.u32 	%r727, [%r718+13360];
	ld.shared.u32 	%r728, [%r718+13364];
	ld.shared.u32 	%r729, [%r718+13368];
	ld.shared.u32 	%r730, [%r718+13372];
	add.s32 	%r731, %r720, %r719;
	add.s32 	%r732, %r731, %r721;
	add.s32 	%r733, %r732, %r722;
	add.s32 	%r734, %r733, %r723;
	add.s32 	%r735, %r734, %r724;
	add.s32 	%r736, %r735, %r725;
	add.s32 	%r737, %r736, %r726;
	add.s32 	%r738, %r737, %r727;
	add.s32 	%r739, %r738, %r728;
	add.s32 	%r740, %r739, %r729;
	add.s32 	%r691, %r740, %r730;
	mov.b32 	%r689, 1;
	mov.b32 	%r714, 0;
	mov.b32 	%r716, -1;
	// begin inline asm
	{  .reg .s32 r0;  .reg .pred p;  shfl.sync.up.b32 r0|p, %r691, %r689, %r714, %r716;  @p add.s32 r0, r0, %r691;  mov.s32 %r687, r0;}
	// end inline asm
	mov.b32 	%r695, 2;
	// begin inline asm
	{  .reg .s32 r0;  .reg .pred p;  shfl.sync.up.b32 r0|p, %r687, %r695, %r714, %r716;  @p add.s32 r0, r0, %r687;  mov.s32 %r693, r0;}
	// end inline asm
	mov.b32 	%r701, 4;
	// begin inline asm
	{  .reg .s32 r0;  .reg .pred p;  shfl.sync.up.b32 r0|p, %r693, %r701, %r714, %r716;  @p add.s32 r0, r0, %r693;  mov.s32 %r699, r0;}
	// end inline asm
	mov.b32 	%r707, 8;
	// begin inline asm
	{  .reg .s32 r0;  .reg .pred p;  shfl.sync.up.b32 r0|p, %r699, %r707, %r714, %r716;  @p add.s32 r0, r0, %r699;  mov.s32 %r705, r0;}
	// end inline asm
	mov.b32 	%r713, 16;
	// begin inline asm
	{  .reg .s32 r0;  .reg .pred p;  shfl.sync.up.b32 r0|p, %r705, %r713, %r714, %r716;  @p add.s32 r0, r0, %r705;  mov.s32 %r711, r0;}
	// end inline asm
	sub.s32 	%r741, %r711, %r691;
	add.s32 	%r742, %r719, %r741;
	add.s32 	%r743, %r720, %r742;
	add.s32 	%r744, %r721, %r743;
	add.s32 	%r745, %r722, %r744;
	add.s32 	%r746, %r723, %r745;
	add.s32 	%r747, %r724, %r746;
	add.s32 	%r748, %r725, %r747;
	add.s32 	%r749, %r726, %r748;
	add.s32 	%r750, %r727, %r749;
	add.s32 	%r751, %r728, %r750;
	add.s32 	%r752, %r729, %r751;
	st.shared.u32 	[%r718+13328], %r741;
	st.shared.u32 	[%r718+13332], %r742;
	st.shared.u32 	[%r718+13336], %r743;
	st.shared.u32 	[%r718+13340], %r744;
	st.shared.u32 	[%r718+13344], %r745;
	st.shared.u32 	[%r718+13348], %r746;
	st.shared.u32 	[%r718+13352], %r747;
	st.shared.u32 	[%r718+13356], %r748;
	st.shared.u32 	[%r718+13360], %r749;
	st.shared.u32 	[%r718+13364], %r750;
	st.shared.u32 	[%r718+13368], %r751;
	st.shared.u32 	[%r718+13372], %r752;
$L__BB15_177:
	setp.gt.u32 	%p155, %r1, 255;
	bar.sync 	0;
	ld.shared.u32 	%r168, [%r167];
	@%p155 bra 	$L__BB15_179;
	ld.shared.u32 	%r756, [%r118];
	add.s32 	%r757, %r756, %r168;
	st.shared.u32 	[%r118], %r757;
	ld.shared.u32 	%r758, [%r118+1024];
	add.s32 	%r759, %r758, %r168;
	st.shared.u32 	[%r118+1024], %r759;
	ld.shared.u32 	%r760, [%r118+2048];
	add.s32 	%r761, %r760, %r168;
	st.shared.u32 	[%r118+2048], %r761;
	ld.shared.u32 	%r762, [%r118+3072];
	add.s32 	%r763, %r762, %r168;
	st.shared.u32 	[%r118+3072], %r763;
	ld.shared.u32 	%r764, [%r118+4096];
	add.s32 	%r765, %r764, %r168;
	st.shared.u32 	[%r118+4096], %r765;
	ld.shared.u32 	%r766, [%r118+5120];
	add.s32 	%r767, %r766, %r168;
	st.shared.u32 	[%r118+5120], %r767;
	ld.shared.u32 	%r768, [%r118+6144];
	add.s32 	%r769, %r768, %r168;
	st.shared.u32 	[%r118+6144], %r769;
	ld.shared.u32 	%r770, [%r118+7168];
	add.s32 	%r771, %r770, %r168;
	st.shared.u32 	[%r118+7168], %r771;
	ld.shared.u32 	%r772, [%r118+8192];
	add.s32 	%r773, %r772, %r168;
	st.shared.u32 	[%r118+8192], %r773;
	ld.shared.u32 	%r774, [%r118+9216];
	add.s32 	%r775, %r774, %r168;
	st.shared.u32 	[%r118+9216], %r775;
	ld.shared.u32 	%r776, [%r118+10240];
	add.s32 	%r777, %r776, %r168;
	st.shared.u32 	[%r118+10240], %r777;
	ld.shared.u32 	%r778, [%r118+11264];
	add.s32 	%r779, %r778, %r168;
	st.shared.u32 	[%r118+11264], %r779;
$L__BB15_179:
	ld.param.u32 	%r2085, [_ZN3cub18CUB_300001_SM_10006detail10radix_sort29DeviceRadixSortOnesweepKernelINS1_5radix10policy_hubIffyE10Policy1000ELNS0_9SortOrderE0EffyiiNS1_21identity_decomposer_tEEEvPT5_SB_PT3_PKSC_PT1_PKSG_PT2_PKSK_T4_iiT6__param_10];
	ld.param.u32 	%r2048, [_ZN3cub18CUB_300001_SM_10006detail10radix_sort29DeviceRadixSortOnesweepKernelINS1_5radix10policy_hubIffyE10Policy1000ELNS0_9SortOrderE0EffyiiNS1_21identity_decomposer_tEEEvPT5_SB_PT3_PKSC_PT1_PKSG_PT2_PKSK_T4_iiT6__param_9];
	shl.b32 	%r806, %r1, 5;
	and.b32  	%r807, %r806, 31744;
	add.s32 	%r169, %r390, %r807;
	bar.sync 	0;
	// begin inline asm
	mov.u32 %r780, %lanemask_le;
	// end inline asm
	setp.eq.s32 	%p156, %r2148, 2147483647;
	selp.b32 	%r809, -2147483648, %r2148, %p156;
	shr.u32 	%r810, %r809, %r2048;
	mov.b32 	%r811, -1;
	shl.b32 	%r812, %r811, %r2085;
	not.b32 	%r171, %r812;
	and.b32  	%r803, %r810, %r171;
	mov.b32 	%r783, 1;
	// begin inline asm
	{
    .reg .pred p;
    and.b32 %r781, %r803, %r783;    setp.ne.u32 p, %r781, 0;
    vote.ballot.sync.b32 %r781, p, 0xffffffff;
    @!p not.b32 %r781, %r781;
}

	// end inline asm
	mov.b32 	%r786, 2;
	// begin inline asm
	{
    .reg .pred p;
    and.b32 %r784, %r803, %r786;    setp.ne.u32 p, %r784, 0;
    vote.ballot.sync.b32 %r784, p, 0xffffffff;
    @!p not.b32 %r784, %r784;
}

	// end inline asm
	and.b32  	%r813, %r784, %r781;
	mov.b32 	%r789, 4;
	// begin inline asm
	{
    .reg .pred p;
    and.b32 %r787, %r803, %r789;    setp.ne.u32 p, %r787, 0;
    vote.ballot.sync.b32 %r787, p, 0xffffffff;
    @!p not.b32 %r787, %r787;
}

	// end inline asm
	and.b32  	%r814, %r787, %r813;
	mov.b32 	%r792, 8;
	// begin inline asm
	{
    .reg .pred p;
    and.b32 %r790, %r803, %r792;    setp.ne.u32 p, %r790, 0;
    vote.ballot.sync.b32 %r790, p, 0xffffffff;
    @!p not.b32 %r790, %r790;
}

	// end inline asm
	and.b32  	%r815, %r790, %r814;
	mov.b32 	%r795, 16;
	// begin inline asm
	{
    .reg .pred p;
    and.b32 %r793, %r803, %r795;    setp.ne.u32 p, %r793, 0;
    vote.ballot.sync.b32 %r793, p, 0xffffffff;
    @!p not.b32 %r793, %r793;
}

	// end inline asm
	and.b32  	%r816, %r793, %r815;
	mov.b32 	%r798, 32;
	// begin inline asm
	{
    .reg .pred p;
    and.b32 %r796, %r803, %r798;    setp.ne.u32 p, %r796, 0;
    vote.ballot.sync.b32 %r796, p, 0xffffffff;
    @!p not.b32 %r796, %r796;
}

	// end inline asm
	and.b32  	%r817, %r796, %r816;
	mov.b32 	%r801, 64;
	// begin inline asm
	{
    .reg .pred p;
    and.b32 %r799, %r803, %r801;    setp.ne.u32 p, %r799, 0;
    vote.ballot.sync.b32 %r799, p, 0xffffffff;
    @!p not.b32 %r799, %r799;
}

	// end inline asm
	and.b32  	%r818, %r799, %r817;
	mov.b32 	%r804, 128;
	// begin inline asm
	{
    .reg .pred p;
    and.b32 %r802, %r803, %r804;    setp.ne.u32 p, %r802, 0;
    vote.ballot.sync.b32 %r802, p, 0xffffffff;
    @!p not.b32 %r802, %r802;
}

	// end inline asm
	and.b32  	%r819, %r802, %r818;
	clz.b32 	%r820, %r819;
	sub.s32 	%r173, 31, %r820;
	and.b32  	%r821, %r780, %r819;
	popc.b32 	%r174, %r821;
	setp.ne.s32 	%p157, %r326, %r173;
	mov.b32 	%r2149, 0;
	@%p157 bra 	$L__BB15_181;
	shl.b32 	%r822, %r803, 2;
	add.s32 	%r823, %r169, %r822;
	atom.shared.add.u32 	%r2149, [%r823], %r174;
$L__BB15_181:
	ld.param.u32 	%r2049, [_ZN3cub18CUB_300001_SM_10006detail10radix_sort29DeviceRadixSortOnesweepKernelINS1_5radix10policy_hubIffyE10Policy1000ELNS0_9SortOrderE0EffyiiNS1_21identity_decomposer_tEEEvPT5_SB_PT3_PKSC_PT1_PKSG_PT2_PKSK_T4_iiT6__param_9];
	shfl.sync.idx.b32	%r849|%p158, %r2149, %r173, 31, -1;
	add.s32 	%r177, %r174, %r849;
	setp.eq.s32 	%p159, %r2147, 2147483647;
	selp.b32 	%r850, -2147483648, %r2147, %p159;
	shr.u32 	%r851, %r850, %r2049;
	and.b32  	%r846, %r851, %r171;
	mov.b32 	%r826, 1;
	// begin inline asm
	{
    .reg .pred p;
    and.b32 %r824, %r846, %r826;    setp.ne.u32 p, %r824, 0;
    vote.ballot.sync.b32 %r824, p, 0xffffffff;
    @!p not.b32 %r824, %r824;
}

	// end inline asm
	mov.b32 	%r829, 2;
	// begin inline asm
	{
    .reg .pred p;
    and.b32 %r827, %r846, %r829;    setp.ne.u32 p, %r827, 0;
    vote.ballot.sync.b32 %r827, p, 0xffffffff;
    @!p not.b32 %r827, %r827;
}

	// end inline asm
	and.b32  	%r852, %r827, %r824;
	mov.b32 	%r832, 4;
	// begin inline asm
	{
    .reg .pred p;
    and.b32 %r830, %r846, %r832;    setp.ne.u32 p, %r830, 0;
    vote.ballot.sync.b32 %r830, p, 0xffffffff;
    @!p not.b32 %r830, %r830;
}

	// end inline asm
	and.b32  	%r853, %r830, %r852;
	mov.b32 	%r835, 8;
	// begin inline asm
	{
    .reg .pred p;
    and.b32 %r833, %r846, %r835;    setp.ne.u32 p, %r833, 0;
    vote.ballot.sync.b32 %r833, p, 0xffffffff;
    @!p not.b32 %r833, %r833;
}

	// end inline asm
	and.b32  	%r854, %r833, %r853;
	mov.b32 	%r838, 16;
	// begin inline asm
	{
    .reg .pred p;
    and.b32 %r836, %r846, %r838;    setp.ne.u32 p, %r836, 0;
    vote.ballot.sync.b32 %r836, p, 0xffffffff;
    @!p not.b32 %r836, %r836;
}

	// end inline asm
	and.b32  	%r855, %r836, %r854;
	mov.b32 	%r841, 32;
	// begin inline asm
	{
    .reg .pred p;
    and.b32 %r839, %r846, %r841;    setp.ne.u32 p, %r839, 0;
    vote.ballot.sync.b32 %r839, p, 0xffffffff;
    @!p not.b32 %r839, %r839;
}

	// end inline asm
	and.b32  	%r856, %r839, %r855;
	mov.b32 	%r844, 64;
	// begin inline asm
	{
    .reg .pred p;
    and.b32 %r842, %r846, %r844;    setp.ne.u32 p, %r842, 0;
    vote.ballot.sync.b32 %r842, p, 0xffffffff;
    @!p not.b32 %r842, %r842;
}

	// end inline asm
	and.b32  	%r857, %r842, %r856;
	mov.b32 	%r847, 128;
	// begin inline asm
	{
    .reg .pred p;
    and.b32 %r845, %r846, %r847;    setp.ne.u32 p, %r845, 0;
    vote.ballot.sync.b32 %r845, p, 0xffffffff;
    @!p not.b32 %r845, %r845;
}

	// end inline asm
	and.b32  	%r858, %r845, %r857;
	clz.b32 	%r859, %r858;
	sub.s32 	%r179, 31, %r859;
	and.b32  	%r860, %r780, %r858;
	popc.b32 	%r180, %r860;
	setp.ne.s32 	%p160, %r326, %r179;
	mov.b32 	%r2150, 0;
	@%p160 bra 	$L__BB15_183;
	shl.b32 	%r861, %r846, 2;
	add.s32 	%r862, %r169, %r861;
	atom.shared.add.u32 	%r2150, [%r862], %r180;
$L__BB15_183:
	ld.param.u32 	%r2050, [_ZN3cub18CUB_300001_SM_10006detail10radix_sort29DeviceRadixSortOnesweepKernelINS1_5radix10policy_hubIffyE10Policy1000ELNS0_9SortOrderE0EffyiiNS1_21identity_decomposer_tEEEvPT5_SB_PT3_PKSC_PT1_PKSG_PT2_PKSK_T4_iiT6__param_9];
	shfl.sync.idx.b32	%r888|%p161, %r2150, %r179, 31, -1;
	add.s32 	%r183, %r180, %r888;
	setp.eq.s32 	%p162, %r2146, 2147483647;
	selp.b32 	%r889, -2147483648, %r2146, %p162;
	shr.u32 	%r890, %r889, %r2050;
	and.b32  	%r885, %r890, %r171;
	mov.b32 	%r865, 1;
	// begin inline asm
	{
    .reg .pred p;
    and.b32 %r863, %r885, %r865;    setp.ne.u32 p, %r863, 0;
    vote.ballot.sync.b32 %r863, p, 0xffffffff;
    @!p not.b32 %r863, %r863;
}

	// end inline asm
	mov.b32 	%r868, 2;
	// begin inline asm
	{
    .reg .pred p;
    and.b32 %r866, %r885, %r868;    setp.ne.u32 p, %r866, 0;
    vote.ballot.sync.b32 %r866, p, 0xffffffff;
    @!p not.b32 %r866, %r866;
}

	// end inline asm
	and.b32  	%r891, %r866, %r863;
	mov.b32 	%r871, 4;
	// begin inline asm
	{
    .reg .pred p;
    and.b32 %r869, %r885, %r871;    setp.ne.u32 p, %r869, 0;
    vote.ballot.sync.b32 %r869, p, 0xffffffff;
    @!p not.b32 %r869, %r869;
}

	// end inline asm
	and.b32  	%r892, %r869, %r891;
	mov.b32 	%r874, 8;
	// begin inline asm
	{
    .reg .pred p;
    and.b32 %r872, %r885, %r874;    setp.ne.u32 p, %r872, 0;
    vote.ballot.sync.b32 %r872, p, 0xffffffff;
    @!p not.b32 %r872, %r872;
}

	// end inline asm
	and.b32  	%r893, %r872, %r892;
	mov.b32 	%r877, 16;
	// begin inline asm
	{
    .reg .pred p;
    and.b32 %r875, %r885, %r877;    setp.ne.u32 p, %r875, 0;
    vote.ballot.sync.b32 %r875, p, 0xffffffff;
    @!p not.b32 %r875, %r875;
}

	// end inline asm
	and.b32  	%r894, %r875, %r893;
	mov.b32 	%r880, 32;
	// begin inline asm
	{
    .reg .pred p;
    and.b32 %r878, %r885, %r880;    setp.ne.u32 p, %r878, 0;
    vote.ballot.sync.b32 %r878, p, 0xffffffff;
    @!p not.b32 %r878, %r878;
}

	// end inline asm
	and.b32  	%r895, %r878, %r894;
	mov.b32 	%r883, 64;
	// begin inline asm
	{
    .reg .pred p;
    and.b32 %r881, %r885, %r883;    setp.ne.u32 p, %r881, 0;
    vote.ballot.sync.b32 %r881, p, 0xffffffff;
    @!p not.b32 %r881, %r881;
}

	// end inline asm
	and.b32  	%r896, %r881, %r895;
	mov.b32 	%r886, 128;
	// begin inline asm
	{
    .reg .pred p;
    and.b32 %r884, %r885, %r886;    setp.ne.u32 p, %r884, 0;
    vote.ballot.sync.b32 %r884, p, 0xffffffff;
    @!p not.b32 %r884, %r884;
}

	// end inline asm
	and.b32  	%r897, %r884, %r896;
	clz.b32 	%r898, %r897;
	sub.s32 	%r185, 31, %r898;
	and.b32  	%r899, %r780, %r897;
	popc.b32 	%r186, %r899;
	setp.ne.s32 	%p163, %r326, %r185;
	mov.b32 	%r2151, 0;
	@%p163 bra 	$L__BB15_185;
	shl.b32 	%r900, %r885, 2;
	add.s32 	%r901, %r169, %r900;
	atom.shared.add.u32 	%r2151, [%r901], %r186;
$L__BB15_185:
	ld.param.u32 	%r2051, [_ZN3cub18CUB_300001_SM_10006detail10radix_sort29DeviceRadixSortOnesweepKernelINS1_5radix10policy_hubIffyE10Policy1000ELNS0_9SortOrderE0EffyiiNS1_21identity_decomposer_tEEEvPT5_SB_PT3_PKSC_PT1_PKSG_PT2_PKSK_T4_iiT6__param_9];
	shfl.sync.idx.b32	%r927|%p164, %r2151, %r185, 31, -1;
	add.s32 	%r189, %r186, %r927;
	setp.eq.s32 	%p165, %r2145, 2147483647;
	selp.b32 	%r928, -2147483648, %r2145, %p165;
	shr.u32 	%r929, %r928, %r2051;
	and.b32  	%r924, %r929, %r171;
	mov.b32 	%r904, 1;
	// begin inline asm
	{
    .reg .pred p;
    and.b32 %r902, %r924, %r904;    setp.ne.u32 p, %r902, 0;
    vote.ballot.sync.b32 %r902, p, 0xffffffff;
    @!p not.b32 %r902, %r902;
}

	// end inline asm
	mov.b32 	%r907, 2;
	// begin inline asm
	{
    .reg .pred p;
    and.b32 %r905, %r924, %r907;    setp.ne.u32 p, %r905, 0;
    vote.ballot.sync.b32 %r905, p, 0xffffffff;
    @!p not.b32 %r905, %r905;
}

	// end inline asm
	and.b32  	%r930, %r905, %r902;
	mov.b32 	%r910, 4;
	// begin inline asm
	{
    .reg .pred p;
    and.b32 %r908, %r924, %r910;    setp.ne.u32 p, %r908, 0;
    vote.ballot.sync.b32 %r908, p, 0xffffffff;
    @!p not.b32 %r908, %r908;
}

	// end inline asm
	and.b32  	%r931, %r908, %r930;
	mov.b32 	%r913, 8;
	// begin inline asm
	{
    .reg .pred p;
    and.b32 %r911, %r924, %r913;    setp.ne.u32 p, %r911, 0;
    vote.ballot.sync.b32 %r911, p, 0xffffffff;
    @!p not.b32 %r911, %r911;
}

	// end inline asm
	and.b32  	%r932, %r911, %r931;
	mov.b32 	%r916, 16;
	// begin inline asm
	{
    .reg .pred p;
    and.b32 %r914, %r924, %r916;    setp.ne.u32 p, %r914, 0;
    vote.ballot.sync.b32 %r914, p, 0xffffffff;
    @!p not.b32 %r914, %r914;
}

	// end inline asm
	and.b32  	%r933, %r914, %r932;
	mov.b32 	%r919, 32;
	// begin inline asm
	{
    .reg .pred p;
    and.b32 %r917, %r924, %r919;    setp.ne.u32 p, %r917, 0;
    vote.ballot.sync.b32 %r917, p, 0xffffffff;
    @!p not.b32 %r917, %r917;
}

	// end inline asm
	and.b32  	%r934, %r917, %r933;
	mov.b32 	%r922, 64;
	// begin inline asm
	{
    .reg .pred p;
    and.b32 %r920, %r924, %r922;    setp.ne.u32 p, %r920, 0;
    vote.ballot.sync.b32 %r920, p, 0xffffffff;
    @!p not.b32 %r920, %r920;
}

	// end inline asm
	and.b32  	%r935, %r920, %r934;
	mov.b32 	%r925, 128;
	// begin inline asm
	{
    .reg .pred p;
    and.b32 %r923, %r924, %r925;    setp.ne.u32 p, %r923, 0;
    vote.ballot.sync.b32 %r923, p, 0xffffffff;
    @!p not.b32 %r923, %r923;
}

	// end inline asm
	and.b32  	%r936, %r923, %r935;
	clz.b32 	%r937, %r936;
	sub.s32 	%r191, 31, %r937;
	and.b32  	%r938, %r780, %r936;
	popc.b32 	%r192, %r938;
	setp.ne.s32 	%p166, %r326, %r191;
	mov.b32 	%r2152, 0;
	@%p166 bra 	$L__BB15_187;
	shl.b32 	%r939, %r924, 2;
	add.s32 	%r940, %r169, %r939;
	atom.shared.add.u32 	%r2152, [%r940], %r192;
$L__BB15_187:
	ld.param.u32 	%r2052, [_ZN3cub18CUB_300001_SM_10006detail10radix_sort29DeviceRadixSortOnesweepKernelINS1_5radix10policy_hubIffyE10Policy1000ELNS0_9SortOrderE0EffyiiNS1_21identity_decomposer_tEEEvPT5_SB_PT3_PKSC_PT1_PKSG_PT2_PKSK_T4_iiT6__param_9];
	shfl.sync.idx.b32	%r966|%p167, %r2152, %r191, 31, -1;
	add.s32 	%r195, %r192, %r966;
	setp.eq.s32 	%p168, %r2144, 2147483647;
	selp.b32 	%r967, -2147483648, %r2144, %p168;
	shr.u32 	%r968, %r967, %r2052;
	and.b32  	%r963, %r968, %r171;
	mov.b32 	%r943, 1;
	// begin inline asm
	{
    .reg .pred p;
    and.b32 %r941, %r963, %r943;    setp.ne.u32 p, %r941, 0;
    vote.ballot.sync.b32 %r941, p, 0xffffffff;
    @!p not.b32 %r941, %r941;
}

	// end inline asm
	mov.b32 	%r946, 2;
	// begin inline asm
	{
    .reg .pred p;
    and.b32 %r944, %r963, %r946;    setp.ne.u32 p, %r944, 0;
    vote.ballot.sync.b32 %r944, p, 0xffffffff;
    @!p not.b32 %r944, %r944;
}

	// end inline asm
	and.b32  	%r969, %r944, %r941;
	mov.b32 	%r949, 4;
	// begin inline asm
	{
    .reg .pred p;
    and.b32 %r947, %r963, %r949;    setp.ne.u32 p, %r947, 0;
    vote.ballot.sync.b32 %r947, p, 0xffffffff;
    @!p not.b32 %r947, %r947;
}

	// end inline asm
	and.b32  	%r970, %r947, %r969;
	mov.b32 	%r952, 8;
	// begin inline asm
	{
    .reg .pred p;
    and.b32 %r950, %r963, %r952;    setp.ne.u32 p, %r950, 0;
    vote.ballot.sync.b32 %r950, p, 0xffffffff;
    @!p not.b32 %r950, %r950;
}

	// end inline asm
	and.b32  	%r971, %r950, %r970;
	mov.b32 	%r955, 16;
	// begin inline asm
	{
    .reg .pred p;
    and.b32 %r953, %r963, %r955;    setp.ne.u32 p, %r953, 0;
    vote.ballot.sync.b32 %r953, p, 0xffffffff;
    @!p not.b32 %r953, %r953;
}

	// end inline asm
	and.b32  	%r972, %r953, %r971;
	mov.b32 	%r958, 32;
	// begin inline asm
	{
    .reg .pred p;
    and.b32 %r956, %r963, %r958;    setp.ne.u32 p, %r956, 0;
    vote.ballot.sync.b32 %r956, p, 0xffffffff;
    @!p not.b32 %r956, %r956;
}

	// end inline asm
	and.b32  	%r973, %r956, %r972;
	mov.b32 	%r961, 64;
	// begin inline asm
	{
    .reg .pred p;
    and.b32 %r959, %r963, %r961;    setp.ne.u32 p, %r959, 0;
    vote.ballot.sync.b32 %r959, p, 0xffffffff;
    @!p not.b32 %r959, %r959;
}

	// end inline asm
	and.b32  	%r974, %r959, %r973;
	mov.b32 	%r964, 128;
	// begin inline asm
	{
    .reg .pred p;
    and.b32 %r962, %r963, %r964;    setp.ne.u32 p, %r962, 0;
    vote.ballot.sync.b32 %r962, p, 0xffffffff;
    @!p not.b32 %r962, %r962;
}

	// end inline asm
	and.b32  	%r975, %r962, %r974;
	clz.b32 	%r976, %r975;
	sub.s32 	%r197, 31, %r976;
	and.b32  	%r977, %r780, %r975;
	popc.b32 	%r198, %r977;
	setp.ne.s32 	%p169, %r326, %r197;
	mov.b32 	%r2153, 0;
	@%p169 bra 	$L__BB15_189;
	shl.b32 	%r978, %r963, 2;
	add.s32 	%r979, %r169, %r978;
	atom.shared.add.u32 	%r2153, [%r979], %r198;
$L__BB15_189:
	ld.param.u32 	%r2053, [_ZN3cub18CUB_300001_SM_10006detail10radix_sort29DeviceRadixSortOnesweepKernelINS1_5radix10policy_hubIffyE10Policy1000ELNS0_9SortOrderE0EffyiiNS1_21identity_decomposer_tEEEvPT5_SB_PT3_PKSC_PT1_PKSG_PT2_PKSK_T4_iiT6__param_9];
	shfl.sync.idx.b32	%r1005|%p170, %r2153, %r197, 31, -1;
	add.s32 	%r201, %r198, %r1005;
	setp.eq.s32 	%p171, %r2143, 2147483647;
	selp.b32 	%r1006, -2147483648, %r2143, %p171;
	shr.u32 	%r1007, %r1006, %r2053;
	and.b32  	%r1002, %r1007, %r171;
	mov.b32 	%r982, 1;
	// begin inline asm
	{
    .reg .pred p;
    and.b32 %r980, %r1002, %r982;    setp.ne.u32 p, %r980, 0;
    vote.ballot.sync.b32 %r980, p, 0xffffffff;
    @!p not.b32 %r980, %r980;
}

	// end inline asm
	mov.b32 	%r985, 2;
	// begin inline asm
	{
    .reg .pred p;
    and.b32 %r983, %r1002, %r985;    setp.ne.u32 p, %r983, 0;
    vote.ballot.sync.b32 %r983, p, 0xffffffff;
    @!p not.b32 %r983, %r983;
}

	// end inline asm
	and.b32  	%r1008, %r983, %r980;
	mov.b32 	%r988, 4;
	// begin inline asm
	{
    .reg .pred p;
    and.b32 %r986, %r1002, %r988;    setp.ne.u32 p, %r986, 0;
    vote.ballot.sync.b32 %r986, p, 0xffffffff;
    @!p not.b32 %r986, %r986;
}

	// end inline asm
	and.b32  	%r1009, %r986, %r1008;
	mov.b32 	%r991, 8;
	// begin inline asm
	{
    .reg .pred p;
    and.b32 %r989, %r1002, %r991;    setp.ne.u32 p, %r989, 0;
    vote.ballot.sync.b32 %r989, p, 0xffffffff;
    @!p not.b32 %r989, %r989;
}

	// end inline asm
	and.b32  	%r1010, %r989, %r1009;
	mov.b32 	%r994, 16;
	// begin inline asm
	{
    .reg .pred p;
    and.b32 %r992, %r1002, %r994;    setp.ne.u32 p, %r992, 0;
    vote.ballot.sync.b32 %r992, p, 0xffffffff;
    @!p not.b32 %r992, %r992;
}

	// end inline asm
	and.b32  	%r1011, %r992, %r1010;
	mov.b32 	%r997, 32;
	// begin inline asm
	{
    .reg .pred p;
    and.b32 %r995, %r1002, %r997;    setp.ne.u32 p, %r995, 0;
    vote.ballot.sync.b32 %r995, p, 0xffffffff;
    @!p not.b32 %r995, %r995;
}

	// end inline asm
	and.b32  	%r1012, %r995, %r1011;
	mov.b32 	%r1000, 64;
	// begin inline asm
	{
    .reg .pred p;
    and.b32 %r998, %r1002, %r1000;    setp.ne.u32 p, %r998, 0;
    vote.ballot.sync.b32 %r998, p, 0xffffffff;
    @!p not.b32 %r998, %r998;
}

	// end inline asm
	and.b32  	%r1013, %r998, %r1012;
	mov.b32 	%r1003, 128;
	// begin inline asm
	{
    .reg .pred p;
    and.b32 %r1001, %r1002, %r1003;    setp.ne.u32 p, %r1001, 0;
    vote.ballot.sync.b32 %r1001, p, 0xffffffff;
    @!p not.b32 %r1001, %r1001;
}

	// end inline asm
	and.b32  	%r1014, %r1001, %r1013;
	clz.b32 	%r1015, %r1014;
	sub.s32 	%r203, 31, %r1015;
	and.b32  	%r1016, %r780, %r1014;
	popc.b32 	%r204, %r1016;
	setp.ne.s32 	%p172, %r326, %r203;
	mov.b32 	%r2154, 0;
	@%p172 bra 	$L__BB15_191;
	shl.b32 	%r1017, %r1002, 2;
	add.s32 	%r1018, %r169, %r1017;
	atom.shared.add.u32 	%r2154, [%r1018], %r204;
$L__BB15_191:
	ld.param.u32 	%r2054, [_ZN3cub18CUB_300001_SM_10006detail10radix_sort29DeviceRadixSortOnesweepKernelINS1_5radix10policy_hubIffyE10Policy1000ELNS0_9SortOrderE0EffyiiNS1_21identity_decomposer_tEEEvPT5_SB_PT3_PKSC_PT1_PKSG_PT2_PKSK_T4_iiT6__param_9];
	shfl.sync.idx.b32	%r1044|%p173, %r2154, %r203, 31, -1;
	add.s32 	%r207, %r204, %r1044;
	setp.eq.s32 	%p174, %r2142, 2147483647;
	selp.b32 	%r1045, -2147483648, %r2142, %p174;
	shr.u32 	%r1046, %r1045, %r2054;
	and.b32  	%r1041, %r1046, %r171;
	mov.b32 	%r1021, 1;
	// begin inline asm
	{
    .reg .pred p;
    and.b32 %r1019, %r1041, %r1021;    setp.ne.u32 p, %r1019, 0;
    vote.ballot.sync.b32 %r1019, p, 0xffffffff;
    @!p not.b32 %r1019, %r1019;
}

	// end inline asm
	mov.b32 	%r1024, 2;
	// begin inline asm
	{
    .reg .pred p;
    and.b32 %r1022, %r1041, %r1024;    setp.ne.u32 p, %r1022, 0;
    vote.ballot.sync.b32 %r1022, p, 0xffffffff;
    @!p not.b32 %r1022, %r1022;
}

	// end inline asm
	and.b32  	%r1047, %r1022, %r1019;
	mov.b32 	%r1027, 4;
	// begin inline asm
	{
    .reg .pred p;
    and.b32 %r1025, %r1041, %r1027;    setp.ne.u32 p, %r1025, 0;
    vote.ballot.sync.b32 %r1025, p, 0xffffffff;
    @!p not.b32 %r1025, %r1025;
}

	// end inline asm
	and.b32  	%r1048, %r1025, %r1047;
	mov.b32 	%r1030, 8;
	// begin inline asm
	{
    .reg .pred p;
    and.b32 %r1028, %r1041, %r1030;    setp.ne.u32 p, %r1028, 0;
    vote.ballot.sync.b32 %r1028, p, 0xffffffff;
    @!p not.b32 %r1028, %r1028;
}

	// end inline asm
	and.b32  	%r1049, %r1028, %r1048;
	mov.b32 	%r1033, 16;
	// begin inline asm
	{
    .reg .pred p;
    and.b32 %r1031, %r1041, %r1033;    setp.ne.u32 p, %r1031, 0;
    vote.ballot.sync.b32 %r1031, p, 0xffffffff;
    @!p not.b32 %r1031, %r1031;
}

	// end inline asm
	and.b32  	%r1050, %r1031, %r1049;
	mov.b32 	%r1036, 32;
	// begin inline asm
	{
    .reg .pred p;
    and.b32 %r1034, %r1041, %r1036;    setp.ne.u32 p, %r1034, 0;
    vote.ballot.sync.b32 %r1034, p, 0xffffffff;
    @!p not.b32 %r1034, %r1034;
}

	// end inline asm
	and.b32  	%r1051, %r1034, %r1050;
	mov.b32 	%r1039, 64;
	// begin inline asm
	{
    .reg .pred p;
    and.b32 %r1037, %r1041, %r1039;    setp.ne.u32 p, %r1037, 0;
    vote.ballot.sync.b32 %r1037, p, 0xffffffff;
    @!p not.b32 %r1037, %r1037;
}

	// end inline asm
	and.b32  	%r1052, %r1037, %r1051;
	mov.b32 	%r1042, 128;
	// begin inline asm
	{
    .reg .pred p;
    and.b32 %r1040, %r1041, %r1042;    setp.ne.u32 p, %r1040, 0;
    vote.ballot.sync.b32 %r1040, p, 0xffffffff;
    @!p not.b32 %r1040, %r1040;
}

	// end inline asm
	and.b32  	%r1053, %r1040, %r1052;
	clz.b32 	%r1054, %r1053;
	sub.s32 	%r209, 31, %r1054;
	and.b32  	%r1055, %r780, %r1053;
	popc.b32 	%r210, %r1055;
	setp.ne.s32 	%p175, %r326, %r209;
	mov.b32 	%r2155, 0;
	@%p175 bra 	$L__BB15_193;
	shl.b32 	%r1056, %r1041, 2;
	add.s32 	%r1057, %r169, %r1056;
	atom.shared.add.u32 	%r2155, [%r1057], %r210;
$L__BB15_193:
	ld.param.u32 	%r2055, [_ZN3cub18CUB_300001_SM_10006detail10radix_sort29DeviceRadixSortOnesweepKernelINS1_5radix10policy_hubIffyE10Policy1000ELNS0_9SortOrderE0EffyiiNS1_21identity_decomposer_tEEEvPT5_SB_PT3_PKSC_PT1_PKSG_PT2_PKSK_T4_iiT6__param_9];
	shfl.sync.idx.b32	%r1083|%p176, %r2155, %r209, 31, -1;
	add.s32 	%r213, %r210, %r1083;
	setp.eq.s32 	%p177, %r2141, 2147483647;
	selp.b32 	%r1084, -2147483648, %r2141, %p177;
	shr.u32 	%r1085, %r1084, %r2055;
	and.b32  	%r1080, %r1085, %r171;
	mov.b32 	%r1060, 1;
	// begin inline asm
	{
    .reg .pred p;
    and.b32 %r1058, %r1080, %r1060;    setp.ne.u32 p, %r1058, 0;
    vote.ballot.sync.b32 %r1058, p, 0xffffffff;
    @!p not.b32 %r1058, %r1058;
}

	// end inline asm
	mov.b32 	%r1063, 2;
	// begin inline asm
	{
    .reg .pred p;
    and.b32 %r1061, %r1080, %r1063;    setp.ne.u32 p, %r1061, 0;
    vote.ballot.sync.b32 %r1061, p, 0xffffffff;
    @!p not.b32 %r1061, %r1061;
}

	// end inline asm
	and.b32  	%r1086, %r1061, %r1058;
	mov.b32 	%r1066, 4;
	// begin inline asm
	{
    .reg .pred p;
    and.b32 %r1064, %r1080, %r1066;    setp.ne.u32 p, %r1064, 0;
    vote.ballot.sync.b32 %r1064, p, 0xffffffff;
    @!p not.b32 %r1064, %r1064;
}

	// end inline asm
	and.b32  	%r1087, %r1064, %r1086;
	mov.b32 	%r1069, 8;
	// begin inline asm
	{
    .reg .pred p;
    and.b32 %r1067, %r1080, %r1069;    setp.ne.u32 p, %r1067, 0;
    vote.ballot.sync.b32 %r1067, p, 0xffffffff;
    @!p not.b32 %r1067, %r1067;
}

	// end inline asm
	and.b32  	%r1088, %r1067, %r1087;
	mov.b32 	%r1072, 16;
	// begin inline asm
	{
    .reg .pred p;
    and.b32 %r1070, %r1080, %r1072;    setp.ne.u32 p, %r1070, 0;
    vote.ballot.sync.b32 %r1070, p, 0xffffffff;
    @!p not.b32 %r1070, %r1070;
}

	// end inline asm
	and.b32  	%r1089, %r1070, %r1088;
	mov.b32 	%r1075, 32;
	// begin inline asm
	{
    .reg .pred p;
    and.b32 %r1073, %r1080, %r1075;    setp.ne.u32 p, %r1073, 0;
    vote.ballot.sync.b32 %r1073, p, 0xffffffff;
    @!p not.b32 %r1073, %r1073;
}

	// end inline asm
	and.b32  	%r1090, %r1073, %r1089;
	mov.b32 	%r1078, 64;
	// begin inline asm
	{
    .reg .pred p;
    and.b32 %r1076, %r1080, %r1078;    setp.ne.u32 p, %r1076, 0;
    vote.ballot.sync.b32 %r1076, p, 0xffffffff;
    @!p not.b32 %r1076, %r1076;
}

	// end inline asm
	and.b32  	%r1091, %r1076, %r1090;
	mov.b32 	%r1081, 128;
	// begin inline asm
	{
    .reg .pred p;
    and.b32 %r1079, %r1080, %r1081;    setp.ne.u32 p, %r1079, 0;
    vote.ballot.sync.b32 %r1079, p, 0xffffffff;
    @!p not.b32 %r1079, %r1079;
}

	// end inline asm
	and.b32  	%r1092, %r1079, %r1091;
	clz.b32 	%r1093, %r1092;
	sub.s32 	%r215, 31, %r1093;
	and.b32  	%r1094, %r780, %r1092;
	popc.b32 	%r216, %r1094;
	setp.ne.s32 	%p178, %r326, %r215;
	mov.b32 	%r2156, 0;
	@%p178 bra 	$L__BB15_195;
	shl.b32 	%r1095, %r1080, 2;
	add.s32 	%r1096, %r169, %r1095;
	atom.shared.add.u32 	%r2156, [%r1096], %r216;
$L__BB15_195:
	ld.param.u32 	%r2056, [_ZN3cub18CUB_300001_SM_10006detail10radix_sort29DeviceRadixSortOnesweepKernelINS1_5radix10policy_hubIffyE10Policy1000ELNS0_9SortOrderE0EffyiiNS1_21identity_decomposer_tEEEvPT5_SB_PT3_PKSC_PT1_PKSG_PT2_PKSK_T4_iiT6__param_9];
	shfl.sync.idx.b32	%r1122|%p179, %r2156, %r215, 31, -1;
	add.s32 	%r219, %r216, %r1122;
	setp.eq.s32 	%p180, %r2140, 2147483647;
	selp.b32 	%r1123, -2147483648, %r2140, %p180;
	shr.u32 	%r1124, %r1123, %r2056;
	and.b32  	%r1119, %r1124, %r171;
	mov.b32 	%r1099, 1;
	// begin inline asm
	{
    .reg .pred p;
    and.b32 %r1097, %r1119, %r1099;    setp.ne.u32 p, %r1097, 0;
    vote.ballot.sync.b32 %r1097, p, 0xffffffff;
    @!p not.b32 %r1097, %r1097;
}

	// end inline asm
	mov.b32 	%r1102, 2;
	// begin inline asm
	{
    .reg .pred p;
    and.b32 %r1100, %r1119, %r1102;    setp.ne.u32 p, %r1100, 0;
    vote.ballot.sync.b32 %r1100, p, 0xffffffff;
    @!p not.b32 %r1100, %r1100;
}

	// end inline asm
	and.b32  	%r1125, %r1100, %r1097;
	mov.b32 	%r1105, 4;
	// begin inline asm
	{
    .reg .pred p;
    and.b32 %r1103, %r1119, %r1105;    setp.ne.u32 p, %r1103, 0;
    vote.ballot.sync.b32 %r1103, p, 0xffffffff;
    @!p not.b32 %r1103, %r1103;
}

	// end inline asm
	and.b32  	%r1126, %r1103, %r1125;
	mov.b32 	%r1108, 8;
	// begin inline asm
	{
    .reg .pred p;
    and.b32 %r1106, %r1119, %r1108;    setp.ne.u32 p, %r1106, 0;
    vote.ballot.sync.b32 %r1106, p, 0xffffffff;
    @!p not.b32 %r1106, %r1106;
}

	// end inline asm
	and.b32  	%r1127, %r1106, %r1126;
	mov.b32 	%r1111, 16;
	// begin inline asm
	{
    .reg .pred p;
    and.b32 %r1109, %r1119, %r1111;    setp.ne.u32 p, %r1109, 0;
    vote.ballot.sync.b32 %r1109, p, 0xffffffff;
    @!p not.b32 %r1109, %r1109;
}

	// end inline asm
	and.b32  	%r1128, %r1109, %r1127;
	mov.b32 	%r1114, 32;
	// begin inline asm
	{
    .reg .pred p;
    and.b32 %r1112, %r1119, %r1114;    setp.ne.u32 p, %r1112, 0;
    vote.ballot.sync.b32 %r1112, p, 0xffffffff;
    @!p not.b32 %r1112, %r1112;
}

	// end inline asm
	and.b32  	%r1129, %r1112, %r1128;
	mov.b32 	%r1117, 64;
	// begin inline asm
	{
    .reg .pred p;
    and.b32 %r1115, %r1119, %r1117;    setp.ne.u32 p, %r1115, 0;
    vote.ballot.sync.b32 %r1115, p, 0xffffffff;
    @!p not.b32 %r1115, %r1115;
}

	// end inline asm
	and.b32  	%r1130, %r1115, %r1129;
	mov.b32 	%r1120, 128;
	// begin inline asm
	{
    .reg .pred p;
    and.b32 %r1118, %r1119, %r1120;    setp.ne.u32 p, %r1118, 0;
    vote.ballot.sync.b32 %r1118, p, 0xffffffff;
    @!p not.b32 %r1118, %r1118;
}

	// end inline asm
	and.b32  	%r1131, %r1118, %r1130;
	clz.b32 	%r1132, %r1131;
	sub.s32 	%r221, 31, %r1132;
	and.b32  	%r1133, %r780, %r1131;
	popc.b32 	%r222, %r1133;
	setp.ne.s32 	%p181, %r326, %r221;
	mov.b32 	%r2157, 0;
	@%p181 bra 	$L__BB15_197;
	shl.b32 	%r1134, %r1119, 2;
	add.s32 	%r1135, %r169, %r1134;
	atom.shared.add.u32 	%r2157, [%r1135], %r222;
$L__BB15_197:
	ld.param.u32 	%r2057, [_ZN3cub18CUB_300001_SM_10006detail10radix_sort29DeviceRadixSortOnesweepKernelINS1_5radix10policy_hubIffyE10Policy1000ELNS0_9SortOrderE0EffyiiNS1_21identity_decomposer_tEEEvPT5_SB_PT3_PKSC_PT1_PKSG_PT2_PKSK_T4_iiT6__param_9];
	shfl.sync.idx.b32	%r1161|%p182, %r2157, %r221, 31, -1;
	add.s32 	%r225, %r222, %r1161;
	setp.eq.s32 	%p183, %r2139, 2147483647;
	selp.b32 	%r1162, -2147483648, %r2139, %p183;
	shr.u32 	%r1163, %r1162, %r2057;
	and.b32  	%r1158, %r1163, %r171;
	mov.b32 	%r1138, 1;
	// begin inline asm
	{
    .reg .pred p;
    and.b32 %r1136, %r1158, %r1138;    setp.ne.u32 p, %r1136, 0;
    vote.ballot.sync.b32 %r1136, p, 0xffffffff;
    @!p not.b32 %r1136, %r1136;
}

	// end inline asm
	mov.b32 	%r1141, 2;
	// begin inline asm
	{
    .reg .pred p;
    and.b32 %r1139, %r1158, %r1141;    setp.ne.u32 p, %r1139, 0;
    vote.ballot.sync.b32 %r1139, p, 0xffffffff;
    @!p not.b32 %r1139, %r1139;
}

	// end inline asm
	and.b32  	%r1164, %r1139, %r1136;
	mov.b32 	%r1144, 4;
	// begin inline asm
	{
    .reg .pred p;
    and.b32 %r1142, %r1158, %r1144;    setp.ne.u32 p, %r1142, 0;
    vote.ballot.sync.b32 %r1142, p, 0xffffffff;
    @!p not.b32 %r1142, %r1142;
}

	// end inline asm
	and.b32  	%r1165, %r1142, %r1164;
	mov.b32 	%r1147, 8;
	// begin inline asm
	{
    .reg .pred p;
    and.b32 %r1145, %r1158, %r1147;    setp.ne.u32 p, %r1145, 0;
    vote.ballot.sync.b32 %r1145, p, 0xffffffff;
    @!p not.b32 %r1145, %r1145;
}

	// end inline asm
	and.b32  	%r1166, %r1145, %r1165;
	mov.b32 	%r1150, 16;
	// begin inline asm
	{
    .reg .pred p;
    and.b32 %r1148, %r1158, %r1150;    setp.ne.u32 p, %r1148, 0;
    vote.ballot.sync.b32 %r1148, p, 0xffffffff;
    @!p not.b32 %r1148, %r1148;
}

	// end inline asm
	and.b32  	%r1167, %r1148, %r1166;
	mov.b32 	%r1153, 32;
	// begin inline asm
	{
    .reg .pred p;
    and.b32 %r1151, %r1158, %r1153;    setp.ne.u32 p, %r1151, 0;
    vote.ballot.sync.b32 %r1151, p, 0xffffffff;
    @!p not.b32 %r1151, %r1151;
}

	// end inline asm
	and.b32  	%r1168, %r1151, %r1167;
	mov.b32 	%r1156, 64;
	// begin inline asm
	{
    .reg .pred p;
    and.b32 %r1154, %r1158, %r1156;    setp.ne.u32 p, %r1154, 0;
    vote.ballot.sync.b32 %r1154, p, 0xffffffff;
    @!p not.b32 %r1154, %r1154;
}

	// end inline asm
	and.b32  	%r1169, %r1154, %r1168;
	mov.b32 	%r1159, 128;
	// begin inline asm
	{
    .reg .pred p;
    and.b32 %r1157, %r1158, %r1159;    setp.ne.u32 p, %r1157, 0;
    vote.ballot.sync.b32 %r1157, p, 0xffffffff;
    @!p not.b32 %r1157, %r1157;
}

	// end inline asm
	and.b32  	%r1170, %r1157, %r1169;
	clz.b32 	%r1171, %r1170;
	sub.s32 	%r227, 31, %r1171;
	and.b32  	%r1172, %r780, %r1170;
	popc.b32 	%r228, %r1172;
	setp.ne.s32 	%p184, %r326, %r227;
	mov.b32 	%r2158, 0;
	@%p184 bra 	$L__BB15_199;
	shl.b32 	%r1177, %r1158, 2;
	add.s32 	%r1178, %r169, %r1177;
	atom.shared.add.u32 	%r2158, [%r1178], %r228;
$L__BB15_199:
	ld.param.u32 	%r2058, [_ZN3cub18CUB_300001_SM_10006detail10radix_sort29DeviceRadixSortOnesweepKernelINS1_5radix10policy_hubIffyE10Policy1000ELNS0_9SortOrderE0EffyiiNS1_21identity_decomposer_tEEEvPT5_SB_PT3_PKSC_PT1_PKSG_PT2_PKSK_T4_iiT6__param_9];
	shfl.sync.idx.b32	%r1204|%p185, %r2158, %r227, 31, -1;
	add.s32 	%r231, %r228, %r1204;
	setp.eq.s32 	%p186, %r2138, 2147483647;
	selp.b32 	%r1205, -2147483648, %r2138, %p186;
	shr.u32 	%r1206, %r1205, %r2058;
	and.b32  	%r1201, %r1206, %r171;
	mov.b32 	%r1181, 1;
	// begin inline asm
	{
    .reg .pred p;
    and.b32 %r1179, %r1201, %r1181;    setp.ne.u32 p, %r1179, 0;
    vote.ballot.sync.b32 %r1179, p, 0xffffffff;
    @!p not.b32 %r1179, %r1179;
}

	// end inline asm
	mov.b32 	%r1184, 2;
	// begin inline asm
	{
    .reg .pred p;
    and.b32 %r1182, %r1201, %r1184;    setp.ne.u32 p, %r1182, 0;
    vote.ballot.sync.b32 %r1182, p, 0xffffffff;
    @!p not.b32 %r1182, %r1182;
}

	// end inline asm
	and.b32  	%r1207, %r1182, %r1179;
	mov.b32 	%r1187, 4;
	// begin inline asm
	{
    .reg .pred p;
    and.b32 %r1185, %r1201, %r1187;    setp.ne.u32 p, %r1185, 0;
    vote.ballot.sync.b32 %r1185, p, 0xffffffff;
    @!p not.b32 %r1185, %r1185;
}

	// end inline asm
	and.b32  	%r1208, %r1185, %r1207;
	mov.b32 	%r1190, 8;
	// begin inline asm
	{
    .reg .pred p;
    and.b32 %r1188, %r1201, %r1190;    setp.ne.u32 p, %r1188, 0;
    vote.ballot.sync.b32 %r1188, p, 0xffffffff;
    @!p not.b32 %r1188, %r1188;
}

	// end inline asm
	and.b32  	%r1209, %r1188, %r1208;
	mov.b32 	%r1193, 16;
	// begin inline asm
	{
    .reg .pred p;
    and.b32 %r1191, %r1201, %r1193;    setp.ne.u32 p, %r1191, 0;
    vote.ballot.sync.b32 %r1191, p, 0xffffffff;
    @!p not.b32 %r1191, %r1191;
}

	// end inline asm
	and.b32  	%r1210, %r1191, %r1209;
	mov.b32 	%r1196, 32;
	// begin inline asm
	{
    .reg .pred p;
    and.b32 %r1194, %r1201, %r1196;    setp.ne.u32 p, %r1194, 0;
    vote.ballot.sync.b32 %r1194, p, 0xffffffff;
    @!p not.b32 %r1194, %r1194;
}

	// end inline asm
	and.b32  	%r1211, %r1194, %r1210;
	mov.b32 	%r1199, 64;
	// begin inline asm
	{
    .reg .pred p;
    and.b32 %r1197, %r1201, %r1199;    setp.ne.u32 p, %r1197, 0;
    vote.ballot.sync.b32 %r1197, p, 0xffffffff;
    @!p not.b32 %r1197, %r1197;
}

	// end inline asm
	and.b32  	%r1212, %r1197, %r1211;
	mov.b32 	%r1202, 128;
	// begin inline asm
	{
    .reg .pred p;
    and.b32 %r1200, %r1201, %r1202;    setp.ne.u32 p, %r1200, 0;
    vote.ballot.sync.b32 %r1200, p, 0xffffffff;
    @!p not.b32 %r1200, %r1200;
}

	// end inline asm
	and.b32  	%r1213, %r1200, %r1212;
	clz.b32 	%r1214, %r1213;
	sub.s32 	%r233, 31, %r1214;
	and.b32  	%r1215, %r780, %r1213;
	popc.b32 	%r234, %r1215;
	setp.ne.s32 	%p187, %r326, %r233;
	mov.b32 	%r2159, 0;
	@%p187 bra 	$L__BB15_201;
	shl.b32 	%r1220, %r1201, 2;
	add.s32 	%r1221, %r169, %r1220;
	atom.shared.add.u32 	%r2159, [%r1221], %r234;
$L__BB15_201:
	ld.param.u32 	%r2059, [_ZN3cub18CUB_300001_SM_10006detail10radix_sort29DeviceRadixSortOnesweepKernelINS1_5radix10policy_hubIffyE10Policy1000ELNS0_9SortOrderE0EffyiiNS1_21identity_decomposer_tEEEvPT5_SB_PT3_PKSC_PT1_PKSG_PT2_PKSK_T4_iiT6__param_9];
	shfl.sync.idx.b32	%r1247|%p188, %r2159, %r233, 31, -1;
	add.s32 	%r237, %r234, %r1247;
	setp.eq.s32 	%p189, %r2137, 2147483647;
	selp.b32 	%r1248, -2147483648, %r2137, %p189;
	shr.u32 	%r1249, %r1248, %r2059;
	and.b32  	%r1244, %r1249, %r171;
	mov.b32 	%r1224, 1;
	// begin inline asm
	{
    .reg .pred p;
    and.b32 %r1222, %r1244, %r1224;    setp.ne.u32 p, %r1222, 0;
    vote.ballot.sync.b32 %r1222, p, 0xffffffff;
    @!p not.b32 %r1222, %r1222;
}

	// end inline asm
	mov.b32 	%r1227, 2;
	// begin inline asm
	{
    .reg .pred p;
    and.b32 %r1225, %r1244, %r1227;    setp.ne.u32 p, %r1225, 0;
    vote.ballot.sync.b32 %r1225, p, 0xffffffff;
    @!p not.b32 %r1225, %r1225;
}

	// end inline asm
	and.b32  	%r1250, %r1225, %r1222;
	mov.b32 	%r1230, 4;
	// begin inline asm
	{
    .reg .pred p;
    and.b32 %r1228, %r1244, %r1230;    setp.ne.u32 p, %r1228, 0;
    vote.ballot.sync.b32 %r1228, p, 0xffffffff;
    @!p not.b32 %r1228, %r1228;
}

	// end inline asm
	and.b32  	%r1251, %r1228, %r1250;
	mov.b32 	%r1233, 8;
	// begin inline asm
	{
    .reg .pred p;
    and.b32 %r1231, %r1244, %r1233;    setp.ne.u32 p, %r1231, 0;
    vote.ballot.sync.b32 %r1231, p, 0xffffffff;
    @!p not.b32 %r1231, %r1231;
}

	// end inline asm
	and.b32  	%r1252, %r1231, %r1251;
	mov.b32 	%r1236, 16;
	// begin inline asm
	{
    .reg .pred p;
    and.b32 %r1234, %r1244, %r1236;    setp.ne.u32 p, %r1234, 0;
    vote.ballot.sync.b32 %r1234, p, 0xffffffff;
    @!p not.b32 %r1234, %r1234;
}

	// end inline asm
	and.b32  	%r1253, %r1234, %r1252;
	mov.b32 	%r1239, 32;
	// begin inline asm
	{
    .reg .pred p;
    and.b32 %r1237, %r1244, %r1239;    setp.ne.u32 p, %r1237, 0;
    vote.ballot.sync.b32 %r1237, p, 0xffffffff;
    @!p not.b32 %r1237, %r1237;
}

	// end inline asm
	and.b32  	%r1254, %r1237, %r1253;
	mov.b32 	%r1242, 64;
	// begin inline asm
	{
    .reg .pred p;
    and.b32 %r1240, %r1244, %r1242;    setp.ne.u32 p, %r1240, 0;
    vote.ballot.sync.b32 %r1240, p, 0xffffffff;
    @!p not.b32 %r1240, %r1240;
}

	// end inline asm
	and.b32  	%r1255, %r1240, %r1254;
	mov.b32 	%r1245, 128;
	// begin inline asm
	{
    .reg .pred p;
    and.b32 %r1243, %r1244, %r1245;    setp.ne.u32 p, %r1243, 0;
    vote.ballot.sync.b32 %r1243, p, 0xffffffff;
    @!p not.b32 %r1243, %r1243;
}

	// end inline asm
	and.b32  	%r1256, %r1243, %r1255;
	clz.b32 	%r1257, %r1256;
	sub.s32 	%r239, 31, %r1257;
	and.b32  	%r1258, %r780, %r1256;
	popc.b32 	%r240, %r1258;
	setp.ne.s32 	%p190, %r326, %r239;
	mov.b32 	%r2160, 0;
	@%p190 bra 	$L__BB15_203;
	shl.b32 	%r1263, %r1244, 2;
	add.s32 	%r1264, %r169, %r1263;
	atom.shared.add.u32 	%r2160, [%r1264], %r240;
$L__BB15_203:
	ld.param.u32 	%r2060, [_ZN3cub18CUB_300001_SM_10006detail10radix_sort29DeviceRadixSortOnesweepKernelINS1_5radix10policy_hubIffyE10Policy1000ELNS0_9SortOrderE0EffyiiNS1_21identity_decomposer_tEEEvPT5_SB_PT3_PKSC_PT1_PKSG_PT2_PKSK_T4_iiT6__param_9];
	shfl.sync.idx.b32	%r1290|%p191, %r2160, %r239, 31, -1;
	add.s32 	%r243, %r240, %r1290;
	setp.eq.s32 	%p192, %r2136, 2147483647;
	selp.b32 	%r1291, -2147483648, %r2136, %p192;
	shr.u32 	%r1292, %r1291, %r2060;
	and.b32  	%r1287, %r1292, %r171;
	mov.b32 	%r1267, 1;
	// begin inline asm
	{
    .reg .pred p;
    and.b32 %r1265, %r1287, %r1267;    setp.ne.u32 p, %r1265, 0;
    vote.ballot.sync.b32 %r1265, p, 0xffffffff;
    @!p not.b32 %r1265, %r1265;
}

	// end inline asm
	mov.b32 	%r1270, 2;
	// begin inline asm
	{
    .reg .pred p;
    and.b32 %r1268, %r1287, %r1270;    setp.ne.u32 p, %r1268, 0;
    vote.ballot.sync.b32 %r1268, p, 0xffffffff;
    @!p not.b32 %r1268, %r1268;
}

	// end inline asm
	and.b32  	%r1293, %r1268, %r1265;
	mov.b32 	%r1273, 4;
	// begin inline asm
	{
    .reg .pred p;
    and.b32 %r1271, %r1287, %r1273;    setp.ne.u32 p, %r1271, 0;
    vote.ballot.sync.b32 %r1271, p, 0xffffffff;
    @!p not.b32 %r1271, %r1271;
}

	// end inline asm
	and.b32  	%r1294, %r1271, %r1293;
	mov.b32 	%r1276, 8;
	// begin inline asm
	{
    .reg .pred p;
    and.b32 %r1274, %r1287, %r1276;    setp.ne.u32 p, %r1274, 0;
    vote.ballot.sync.b32 %r1274, p, 0xffffffff;
    @!p not.b32 %r1274, %r1274;
}

	// end inline asm
	and.b32  	%r1295, %r1274, %r1294;
	mov.b32 	%r1279, 16;
	// begin inline asm
	{
    .reg .pred p;
    and.b32 %r1277, %r1287, %r1279;    setp.ne.u32 p, %r1277, 0;
    vote.ballot.sync.b32 %r1277, p, 0xffffffff;
    @!p not.b32 %r1277, %r1277;
}

	// end inline asm
	and.b32  	%r1296, %r1277, %r1295;
	mov.b32 	%r1282, 32;
	// begin inline asm
	{
    .reg .pred p;
    and.b32 %r1280, %r1287, %r1282;    setp.ne.u32 p, %r1280, 0;
    vote.ballot.sync.b32 %r1280, p, 0xffffffff;
    @!p not.b32 %r1280, %r1280;
}

	// end inline asm
	and.b32  	%r1297, %r1280, %r1296;
	mov.b32 	%r1285, 64;
	// begin inline asm
	{
    .reg .pred p;
    and.b32 %r1283, %r1287, %r1285;    setp.ne.u32 p, %r1283, 0;
    vote.ballot.sync.b32 %r1283, p, 0xffffffff;
    @!p not.b32 %r1283, %r1283;
}

	// end inline asm
	and.b32  	%r1298, %r1283, %r1297;
	mov.b32 	%r1288, 128;
	// begin inline asm
	{
    .reg .pred p;
    and.b32 %r1286, %r1287, %r1288;    setp.ne.u32 p, %r1286, 0;
    vote.ballot.sync.b32 %r1286, p, 0xffffffff;
    @!p not.b32 %r1286, %r1286;
}

	// end inline asm
	and.b32  	%r1299, %r1286, %r1298;
	clz.b32 	%r1300, %r1299;
	sub.s32 	%r245, 31, %r1300;
	and.b32  	%r1301, %r780, %r1299;
	popc.b32 	%r246, %r1301;
	setp.ne.s32 	%p193, %r326, %r245;
	mov.b32 	%r2161, 0;
	@%p193 bra 	$L__BB15_205;
	shl.b32 	%r1306, %r1287, 2;
	add.s32 	%r1307, %r169, %r1306;
	atom.shared.add.u32 	%r2161, [%r1307], %r246;
$L__BB15_205:
	ld.param.u32 	%r2061, [_ZN3cub18CUB_300001_SM_10006detail10radix_sort29DeviceRadixSortOnesweepKernelINS1_5radix10policy_hubIffyE10Policy1000ELNS0_9SortOrderE0EffyiiNS1_21identity_decomposer_tEEEvPT5_SB_PT3_PKSC_PT1_PKSG_PT2_PKSK_T4_iiT6__param_9];
	shfl.sync.idx.b32	%r1333|%p194, %r2161, %r245, 31, -1;
	add.s32 	%r249, %r246, %r1333;
	setp.eq.s32 	%p195, %r2135, 2147483647;
	selp.b32 	%r1334, -2147483648, %r2135, %p195;
	shr.u32 	%r1335, %r1334, %r2061;
	and.b32  	%r1330, %r1335, %r171;
	mov.b32 	%r1310, 1;
	// begin inline asm
	{
    .reg .pred p;
    and.b32 %r1308, %r1330, %r1310;    setp.ne.u32 p, %r1308, 0;
    vote.ballot.sync.b32 %r1308, p, 0xffffffff;
    @!p not.b32 %r1308, %r1308;
}

	// end inline asm
	mov.b32 	%r1313, 2;
	// begin inline asm
	{
    .reg .pred p;
    and.b32 %r1311, %r1330, %r1313;    setp.ne.u32 p, %r1311, 0;
    vote.ballot.sync.b32 %r1311, p, 0xffffffff;
    @!p not.b32 %r1311, %r1311;
}

	// end inline asm
	and.b32  	%r1336, %r1311, %r1308;
	mov.b32 	%r1316, 4;
	// begin inline asm
	{
    .reg .pred p;
    and.b32 %r1314, %r1330, %r1316;    setp.ne.u32 p, %r1314, 0;
    vote.ballot.sync.b32 %r1314, p, 0xffffffff;
    @!p not.b32 %r1314, %r1314;
}

	// end inline asm
	and.b32  	%r1337, %r1314, %r1336;
	mov.b32 	%r1319, 8;
	// begin inline asm
	{
    .reg .pred p;
    and.b32 %r1317, %r1330, %r1319;    setp.ne.u32 p, %r1317, 0;
    vote.ballot.sync.b32 %r1317, p, 0xffffffff;
    @!p not.b32 %r1317, %r1317;
}

	// end inline asm
	and.b32  	%r1338, %r1317, %r1337;
	mov.b32 	%r1322, 16;
	// begin inline asm
	{
    .reg .pred p;
    and.b32 %r1320, %r1330, %r1322;    setp.ne.u32 p, %r1320, 0;
    vote.ballot.sync.b32 %r1320, p, 0xffffffff;
    @!p not.b32 %r1320, %r1320;
}

	// end inline asm
	and.b32  	%r1339, %r1320, %r1338;
	mov.b32 	%r1325, 32;
	// begin inline asm
	{
    .reg .pred p;
    and.b32 %r1323, %r1330, %r1325;    setp.ne.u32 p, %r1323, 0;
    vote.ballot.sync.b32 %r1323, p, 0xffffffff;
    @!p not.b32 %r1323, %r1323;
}

	// end inline asm
	and.b32  	%r1340, %r1323, %r1339;
	mov.b32 	%r1328, 64;
	// begin inline asm
	{
    .reg .pred p;
    and.b32 %r1326, %r1330, %r1328;    setp.ne.u32 p, %r1326, 0;
    vote.ballot.sync.b32 %r1326, p, 0xffffffff;
    @!p not.b32 %r1326, %r1326;
}

	// end inline asm
	and.b32  	%r1341, %r1326, %r1340;
	mov.b32 	%r1331, 128;
	// begin inline asm
	{
    .reg .pred p;
    and.b32 %r1329, %r1330, %r1331;    setp.ne.u32 p, %r1329, 0;
    vote.ballot.sync.b32 %r1329, p, 0xffffffff;
    @!p not.b32 %r1329, %r1329;
}

	// end inline asm
	and.b32  	%r1342, %r1329, %r1341;
	clz.b32 	%r1343, %r1342;
	sub.s32 	%r251, 31, %r1343;
	and.b32  	%r1344, %r780, %r1342;
	popc.b32 	%r252, %r1344;
	setp.ne.s32 	%p196, %r326, %r251;
	mov.b32 	%r2162, 0;
	@%p196 bra 	$L__BB15_207;
	shl.b32 	%r1349, %r1330, 2;
	add.s32 	%r1350, %r169, %r1349;
	atom.shared.add.u32 	%r2162, [%r1350], %r252;
$L__BB15_207:
	ld.param.u32 	%r2062, [_ZN3cub18CUB_300001_SM_10006detail10radix_sort29DeviceRadixSortOnesweepKernelINS1_5radix10policy_hubIffyE10Policy1000ELNS0_9SortOrderE0EffyiiNS1_21identity_decomposer_tEEEvPT5_SB_PT3_PKSC_PT1_PKSG_PT2_PKSK_T4_iiT6__param_9];
	shfl.sync.idx.b32	%r1376|%p197, %r2162, %r251, 31, -1;
	add.s32 	%r255, %r252, %r1376;
	setp.eq.s32 	%p198, %r2134, 2147483647;
	selp.b32 	%r1377, -2147483648, %r2134, %p198;
	shr.u32 	%r1378, %r1377, %r2062;
	and.b32  	%r1373, %r1378, %r171;
	mov.b32 	%r1353, 1;
	// begin inline asm
	{
    .reg .pred p;
    and.b32 %r1351, %r1373, %r1353;    setp.ne.u32 p, %r1351, 0;
    vote.ballot.sync.b32 %r1351, p, 0xffffffff;
    @!p not.b32 %r1351, %r1351;
}

	// end inline asm
	mov.b32 	%r1356, 2;
	// begin inline asm
	{
    .reg .pred p;
    and.b32 %r1354, %r1373, %r1356;    setp.ne.u32 p, %r1354, 0;
    vote.ballot.sync.b32 %r1354, p, 0xffffffff;
    @!p not.b32 %r1354, %r1354;
}

	// end inline asm
	and.b32  	%r1379, %r1354, %r1351;
	mov.b32 	%r1359, 4;
	// begin inline asm
	{
    .reg .pred p;
    and.b32 %r1357, %r1373, %r1359;    setp.ne.u32 p, %r1357, 0;
    vote.ballot.sync.b32 %r1357, p, 0xffffffff;
    @!p not.b32 %r1357, %r1357;
}

	// end inline asm
	and.b32  	%r1380, %r1357, %r1379;
	mov.b32 	%r1362, 8;
	// begin inline asm
	{
    .reg .pred p;
    and.b32 %r1360, %r1373, %r1362;    setp.ne.u32 p, %r1360, 0;
    vote.ballot.sync.b32 %r1360, p, 0xffffffff;
    @!p not.b32 %r1360, %r1360;
}

	// end inline asm
	and.b32  	%r1381, %r1360, %r1380;
	mov.b32 	%r1365, 16;
	// begin inline asm
	{
    .reg .pred p;
    and.b32 %r1363, %r1373, %r1365;    setp.ne.u32 p, %r1363, 0;
    vote.ballot.sync.b32 %r1363, p, 0xffffffff;
    @!p not.b32 %r1363, %r1363;
}

	// end inline asm
	and.b32  	%r1382, %r1363, %r1381;
	mov.b32 	%r1368, 32;
	// begin inline asm
	{
    .reg .pred p;
    and.b32 %r1366, %r1373, %r1368;    setp.ne.u32 p, %r1366, 0;
    vote.ballot.sync.b32 %r1366, p, 0xffffffff;
    @!p not.b32 %r1366, %r1366;
}

	// end inline asm
	and.b32  	%r1383, %r1366, %r1382;
	mov.b32 	%r1371, 64;
	// begin inline asm
	{
    .reg .pred p;
    and.b32 %r1369, %r1373, %r1371;    setp.ne.u32 p, %r1369, 0;
    vote.ballot.sync.b32 %r1369, p, 0xffffffff;
    @!p not.b32 %r1369, %r1369;
}

	// end inline asm
	and.b32  	%r1384, %r1369, %r1383;
	mov.b32 	%r1374, 128;
	// begin inline asm
	{
    .reg .pred p;
    and.b32 %r1372, %r1373, %r1374;    setp.ne.u32 p, %r1372, 0;
    vote.ballot.sync.b32 %r1372, p, 0xffffffff;
    @!p not.b32 %r1372, %r1372;
}

	// end inline asm
	and.b32  	%r1385, %r1372, %r1384;
	clz.b32 	%r1386, %r1385;
	sub.s32 	%r257, 31, %r1386;
	and.b32  	%r1387, %r780, %r1385;
	popc.b32 	%r258, %r1387;
	setp.ne.s32 	%p199, %r326, %r257;
	mov.b32 	%r2163, 0;
	@%p199 bra 	$L__BB15_209;
	shl.b32 	%r1392, %r1373, 2;
	add.s32 	%r1393, %r169, %r1392;
	atom.shared.add.u32 	%r2163, [%r1393], %r258;
$L__BB15_209:
	ld.param.u32 	%r2063, [_ZN3cub18CUB_300001_SM_10006detail10radix_sort29DeviceRadixSortOnesweepKernelINS1_5radix10policy_hubIffyE10Policy1000ELNS0_9SortOrderE0EffyiiNS1_21identity_decomposer_tEEEvPT5_SB_PT3_PKSC_PT1_PKSG_PT2_PKSK_T4_iiT6__param_9];
	shfl.sync.idx.b32	%r1419|%p200, %r2163, %r257, 31, -1;
	add.s32 	%r261, %r258, %r1419;
	setp.eq.s32 	%p201, %r2133, 2147483647;
	selp.b32 	%r1420, -2147483648, %r2133, %p201;
	shr.u32 	%r1421, %r1420, %r2063;
	and.b32  	%r1416, %r1421, %r171;
	mov.b32 	%r1396, 1;
	// begin inline asm
	{
    .reg .pred p;
    and.b32 %r1394, %r1416, %r1396;    setp.ne.u32 p, %r1394, 0;
    vote.ballot.sync.b32 %r1394, p, 0xffffffff;
    @!p not.b32 %r1394, %r1394;
}

	// end inline asm
	mov.b32 	%r1399, 2;
	// begin inline asm
	{
    .reg .pred p;
    and.b32 %r1397, %r1416, %r1399;    setp.ne.u32 p, %r1397, 0;
    vote.ballot.sync.b32 %r1397, p, 0xffffffff;
    @!p not.b32 %r1397, %r1397;
}

	// end inline asm
	and.b32  	%r1422, %r1397, %r1394;
	mov.b32 	%r1402, 4;
	// begin inline asm
	{
    .reg .pred p;
    and.b32 %r1400, %r1416, %r1402;    setp.ne.u32 p, %r1400, 0;
    vote.ballot.sync.b32 %r1400, p, 0xffffffff;
    @!p not.b32 %r1400, %r1400;
}

	// end inline asm
	and.b32  	%r1423, %r1400, %r1422;
	mov.b32 	%r1405, 8;
	// begin inline asm
	{
    .reg .pred p;
    and.b32 %r1403, %r1416, %r1405;    setp.ne.u32 p, %r1403, 0;
    vote.ballot.sync.b32 %r1403, p, 0xffffffff;
    @!p not.b32 %r1403, %r1403;
}

	// end inline asm
	and.b32  	%r1424, %r1403, %r1423;
	mov.b32 	%r1408, 16;
	// begin inline asm
	{
    .reg .pred p;
    and.b32 %r1406, %r1416, %r1408;    setp.ne.u32 p, %r1406, 0;
    vote.ballot.sync.b32 %r1406, p, 0xffffffff;
    @!p not.b32 %r1406, %r1406;
}

	// end inline asm
	and.b32  	%r1425, %r1406, %r1424;
	mov.b32 	%r1411, 32;
	// begin inline asm
	{
    .reg .pred p;
    and.b32 %r1409, %r1416, %r1411;    setp.ne.u32 p, %r1409, 0;
    vote.ballot.sync.b32 %r1409, p, 0xffffffff;
    @!p not.b32 %r1409, %r1409;
}

	// end inline asm
	and.b32  	%r1426, %r1409, %r1425;
	mov.b32 	%r1414, 64;
	// begin inline asm
	{
    .reg .pred p;
    and.b32 %r1412, %r1416, %r1414;    setp.ne.u32 p, %r1412, 0;
    vote.ballot.sync.b32 %r1412, p, 0xffffffff;
    @!p not.b32 %r1412, %r1412;
}

	// end inline asm
	and.b32  	%r1427, %r1412, %r1426;
	mov.b32 	%r1417, 128;
	// begin inline asm
	{
    .reg .pred p;
    and.b32 %r1415, %r1416, %r1417;    setp.ne.u32 p, %r1415, 0;
    vote.ballot.sync.b32 %r1415, p, 0xffffffff;
    @!p not.b32 %r1415, %r1415;
}

	// end inline asm
	and.b32  	%r1428, %r1415, %r1427;
	clz.b32 	%r1429, %r1428;
	sub.s32 	%r263, 31, %r1429;
	and.b32  	%r1430, %r780, %r1428;
	popc.b32 	%r264, %r1430;
	setp.ne.s32 	%p202, %r326, %r263;
	mov.b32 	%r2164, 0;
	@%p202 bra 	$L__BB15_211;
	shl.b32 	%r1431, %r1, 5;
	and.b32  	%r1432, %r1431, 31744;
	add.s32 	%r1434, %r390, %r1432;
	shl.b32 	%r1435, %r1416, 2;
	add.s32 	%r1436, %r1434, %r1435;
	atom.shared.add.u32 	%r2164, [%r1436], %r264;
$L__BB15_211:
	ld.param.u32 	%r2064, [_ZN3cub18CUB_300001_SM_10006detail10radix_sort29DeviceRadixSortOnesweepKernelINS1_5radix10policy_hubIffyE10Policy1000ELNS0_9SortOrderE0EffyiiNS1_21identity_decomposer_tEEEvPT5_SB_PT3_PKSC_PT1_PKSG_PT2_PKSK_T4_iiT6__param_9];
	shfl.sync.idx.b32	%r1462|%p203, %r2164, %r263, 31, -1;
	add.s32 	%r267, %r264, %r1462;
	setp.eq.s32 	%p204, %r2132, 2147483647;
	selp.b32 	%r1463, -2147483648, %r2132, %p204;
	shr.u32 	%r1464, %r1463, %r2064;
	and.b32  	%r1459, %r1464, %r171;
	mov.b32 	%r1439, 1;
	// begin inline asm
	{
    .reg .pred p;
    and.b32 %r1437, %r1459, %r1439;    setp.ne.u32 p, %r1437, 0;
    vote.ballot.sync.b32 %r1437, p, 0xffffffff;
    @!p not.b32 %r1437, %r1437;
}

	// end inline asm
	mov.b32 	%r1442, 2;
	// begin inline asm
	{
    .reg .pred p;
    and.b32 %r1440, %r1459, %r1442;    setp.ne.u32 p, %r1440, 0;
    vote.ballot.sync.b32 %r1440, p, 0xffffffff;
    @!p not.b32 %r1440, %r1440;
}

	// end inline asm
	and.b32  	%r1465, %r1440, %r1437;
	mov.b32 	%r1445, 4;
	// begin inline asm
	{
    .reg .pred p;
    and.b32 %r1443, %r1459, %r1445;    setp.ne.u32 p, %r1443, 0;
    vote.ballot.sync.b32 %r1443, p, 0xffffffff;
    @!p not.b32 %r1443, %r1443;
}

	// end inline asm
	and.b32  	%r1466, %r1443, %r1465;
	mov.b32 	%r1448, 8;
	// begin inline asm
	{
    .reg .pred p;
    and.b32 %r1446, %r1459, %r1448;    setp.ne.u32 p, %r1446, 0;
    vote.ballot.sync.b32 %r1446, p, 0xffffffff;
    @!p not.b32 %r1446, %r1446;
}

	// end inline asm
	and.b32  	%r1467, %r1446, %r1466;
	mov.b32 	%r1451, 16;
	// begin inline asm
	{
    .reg .pred p;
    and.b32 %r1449, %r1459, %r1451;    setp.ne.u32 p, %r1449, 0;
    vote.ballot.sync.b32 %r1449, p, 0xffffffff;
    @!p not.b32 %r1449, %r1449;
}

	// end inline asm
	and.b32  	%r1468, %r1449, %r1467;
	mov.b32 	%r1454, 32;
	// begin inline asm
	{
    .reg .pred p;
    and.b32 %r1452, %r1459, %r1454;    setp.ne.u32 p, %r1452, 0;
    vote.ballot.sync.b32 %r1452, p, 0xffffffff;
    @!p not.b32 %r1452, %r1452;
}

	// end inline asm
	and.b32  	%r1469, %r1452, %r1468;
	mov.b32 	%r1457, 64;
	// begin inline asm
	{
    .reg .pred p;
    and.b32 %r1455, %r1459, %r1457;    setp.ne.u32 p, %r1455, 0;
    vote.ballot.sync.b32 %r1455, p, 0xffffffff;
    @!p not.b32 %r1455, %r1455;
}

	// end inline asm
	and.b32  	%r1470, %r1455, %r1469;
	mov.b32 	%r1460, 128;
	// begin inline asm
	{
    .reg .pred p;
    and.b32 %r1458, %r1459, %r1460;    setp.ne.u32 p, %r1458, 0;
    vote.ballot.sync.b32 %r1458, p, 0xffffffff;
    @!p not.b32 %r1458, %r1458;
}

	// end inline asm
	and.b32  	%r1471, %r1458, %r1470;
	clz.b32 	%r1472, %r1471;
	sub.s32 	%r269, 31, %r1472;
	and.b32  	%r1473, %r780, %r1471;
	popc.b32 	%r270, %r1473;
	setp.ne.s32 	%p205, %r326, %r269;
	mov.b32 	%r2165, 0;
	@%p205 bra 	$L__BB15_213;
	shl.b32 	%r1478, %r1459, 2;
	add.s32 	%r1479, %r169, %r1478;
	atom.shared.add.u32 	%r2165, [%r1479], %r270;
$L__BB15_213:
	setp.gt.u32 	%p206, %r1, 255;
	shfl.sync.idx.b32	%r1480|%p207, %r2165, %r269, 31, -1;
	add.s32 	%r1481, %r270, %r1480;
	bar.sync 	0;
	shl.b32 	%r1482, %r177, 2;
	add.s32 	%r273, %r390, %r1482;
	st.shared.u32 	[%r273+-4], %r2148;
	shl.b32 	%r1484, %r183, 2;
	add.s32 	%r274, %r390, %r1484;
	st.shared.u32 	[%r274+-4], %r2147;
	shl.b32 	%r1485, %r189, 2;
	add.s32 	%r275, %r390, %r1485;
	st.shared.u32 	[%r275+-4], %r2146;
	shl.b32 	%r1486, %r195, 2;
	add.s32 	%r276, %r390, %r1486;
	st.shared.u32 	[%r276+-4], %r2145;
	shl.b32 	%r1487, %r201, 2;
	add.s32 	%r277, %r390, %r1487;
	st.shared.u32 	[%r277+-4], %r2144;
	shl.b32 	%r1488, %r207, 2;
	add.s32 	%r278, %r390, %r1488;
	st.shared.u32 	[%r278+-4], %r2143;
	shl.b32 	%r1489, %r213, 2;
	add.s32 	%r279, %r390, %r1489;
	st.shared.u32 	[%r279+-4], %r2142;
	shl.b32 	%r1490, %r219, 2;
	add.s32 	%r280, %r390, %r1490;
	st.shared.u32 	[%r280+-4], %r2141;
	shl.b32 	%r1491, %r225, 2;
	add.s32 	%r281, %r390, %r1491;
	st.shared.u32 	[%r281+-4], %r2140;
	shl.b32 	%r1492, %r231, 2;
	add.s32 	%r282, %r390, %r1492;
	st.shared.u32 	[%r282+-4], %r2139;
	shl.b32 	%r1493, %r237, 2;
	add.s32 	%r283, %r390, %r1493;
	st.shared.u32 	[%r283+-4], %r2138;
	shl.b32 	%r1494, %r243, 2;
	add.s32 	%r284, %r390, %r1494;
	st.shared.u32 	[%r284+-4], %r2137;
	shl.b32 	%r1495, %r249, 2;
	add.s32 	%r285, %r390, %r1495;
	st.shared.u32 	[%r285+-4], %r2136;
	shl.b32 	%r1496, %r255, 2;
	add.s32 	%r286, %r390, %r1496;
	st.shared.u32 	[%r286+-4], %r2135;
	shl.b32 	%r1497, %r261, 2;
	add.s32 	%r287, %r390, %r1497;
	st.shared.u32 	[%r287+-4], %r2134;
	shl.b32 	%r1498, %r267, 2;
	add.s32 	%r288, %r390, %r1498;
	st.shared.u32 	[%r288+-4], %r2133;
	shl.b32 	%r1499, %r1481, 2;
	add.s32 	%r289, %r390, %r1499;
	st.shared.u32 	[%r289+-4], %r2132;
	shl.b32 	%r1500, %r1, 3;
	add.s32 	%r1501, %r390, %r1500;
	add.s32 	%r290, %r1501, 26112;
	@%p206 bra 	$L__BB15_221;
	ld.param.u64 	%rd437, [_ZN3cub18CUB_300001_SM_10006detail10radix_sort29DeviceRadixSortOnesweepKernelINS1_5radix10policy_hubIffyE10Policy1000ELNS0_9SortOrderE0EffyiiNS1_21identity_decomposer_tEEEvPT5_SB_PT3_PKSC_PT1_PKSG_PT2_PKSK_T4_iiT6__param_3];
	cvta.to.global.u64 	%rd94, %rd437;
	shl.b64 	%rd95, %rd9, 3;
	add.s64 	%rd96, %rd94, %rd95;
	ld.global.u64 	%rd97, [%rd96];
	cvt.s64.s32 	%rd98, %r168;
	sub.s64 	%rd456, %rd97, %rd98;
	st.shared.u64 	[%r290], %rd456;
	setp.lt.s32 	%p208, %r4, 1;
	mov.u32 	%r2169, %r2127;
	@%p208 bra 	$L__BB15_220;
	mov.b32 	%r2167, -1;
	mov.u32 	%r2166, %r4;
	mov.u32 	%r2169, %r2127;
$L__BB15_216:
	ld.param.u64 	%rd430, [_ZN3cub18CUB_300001_SM_10006detail10radix_sort29DeviceRadixSortOnesweepKernelINS1_5radix10policy_hubIffyE10Policy1000ELNS0_9SortOrderE0EffyiiNS1_21identity_decomposer_tEEEvPT5_SB_PT3_PKSC_PT1_PKSG_PT2_PKSK_T4_iiT6__param_0];
	add.s32 	%r294, %r2166, -1;
	shl.b32 	%r1503, %r294, 8;
	add.s32 	%r1504, %r1503, %r1;
	cvta.to.global.u64 	%rd99, %rd430;
	mul.wide.s32 	%rd100, %r1504, 4;
	add.s64 	%rd19, %rd99, %rd100;
$L__BB15_217:
	membar.cta;
	ld.volatile.global.u32 	%r295, [%rd19];
	setp.eq.s32 	%p209, %r295, 0;
	@%p209 bra 	$L__BB15_217;
	and.b32  	%r1505, %r295, 1073741823;
	add.s32 	%r2169, %r1505, %r2169;
	setp.gt.s32 	%p210, %r295, -1;
	vote.sync.ballot.b32 	%r2167, %p210, %r2167;
	setp.gt.u32 	%p212, %r2166, 1;
	and.pred  	%p213, %p210, %p212;
	mov.u32 	%r2166, %r294;
	@%p213 bra 	$L__BB15_216;
	ld.shared.u64 	%rd456, [%r290];
$L__BB15_220:
	ld.param.u64 	%rd431, [_ZN3cub18CUB_300001_SM_10006detail10radix_sort29DeviceRadixSortOnesweepKernelINS1_5radix10policy_hubIffyE10Policy1000ELNS0_9SortOrderE0EffyiiNS1_21identity_decomposer_tEEEvPT5_SB_PT3_PKSC_PT1_PKSG_PT2_PKSK_T4_iiT6__param_0];
	or.b32  	%r1506, %r2169, -2147483648;
	cvta.to.global.u64 	%rd101, %rd431;
	add.s64 	%rd103, %rd101, %rd59;
	st.volatile.global.u32 	[%rd103], %r1506;
	sub.s32 	%r1509, %r2169, %r2127;
	cvt.s64.s32 	%rd104, %r1509;
	add.s64 	%rd105, %rd456, %rd104;
	st.shared.u64 	[%r290], %rd105;
$L__BB15_221:
	ld.param.u32 	%r2040, [_ZN3cub18CUB_300001_SM_10006detail10radix_sort29DeviceRadixSortOnesweepKernelINS1_5radix10policy_hubIffyE10Policy1000ELNS0_9SortOrderE0EffyiiNS1_21identity_decomposer_tEEEvPT5_SB_PT3_PKSC_PT1_PKSG_PT2_PKSK_T4_iiT6__param_8];
	ld.param.u64 	%rd434, [_ZN3cub18CUB_300001_SM_10006detail10radix_sort29DeviceRadixSortOnesweepKernelINS1_5radix10policy_hubIffyE10Policy1000ELNS0_9SortOrderE0EffyiiNS1_21identity_decomposer_tEEEvPT5_SB_PT3_PKSC_PT1_PKSG_PT2_PKSK_T4_iiT6__param_2];
	setp.gt.u32 	%p214, %r1, 255;
	mad.lo.s32 	%r299, %r4, 6528, 6528;
	setp.lt.s32 	%p215, %r299, %r2040;
	setp.eq.s64 	%p216, %rd434, 0;
	or.pred  	%p217, %p216, %p215;
	or.pred  	%p218, %p214, %p217;
	@%p218 bra 	$L__BB15_223;
	ld.param.u64 	%rd435, [_ZN3cub18CUB_300001_SM_10006detail10radix_sort29DeviceRadixSortOnesweepKernelINS1_5radix10policy_hubIffyE10Policy1000ELNS0_9SortOrderE0EffyiiNS1_21identity_decomposer_tEEEvPT5_SB_PT3_PKSC_PT1_PKSG_PT2_PKSK_T4_iiT6__param_2];
	ld.shared.u64 	%rd106, [%r290];
	cvt.s64.s32 	%rd107, %r2127;
	cvt.s64.s32 	%rd108, %r168;
	add.s64 	%rd109, %rd108, %rd107;
	add.s64 	%rd110, %rd109, %rd106;
	cvta.to.global.u64 	%rd111, %rd435;
	shl.b64 	%rd112, %rd9, 3;
	add.s64 	%rd113, %rd111, %rd112;
	st.global.u64 	[%rd113], %rd110;
$L__BB15_223:
	ld.param.u32 	%r2041, [_ZN3cub18CUB_300001_SM_10006detail10radix_sort29DeviceRadixSortOnesweepKernelINS1_5radix10policy_hubIffyE10Policy1000ELNS0_9SortOrderE0EffyiiNS1_21identity_decomposer_tEEEvPT5_SB_PT3_PKSC_PT1_PKSG_PT2_PKSK_T4_iiT6__param_8];
	ld.param.u64 	%rd438, [_ZN3cub18CUB_300001_SM_10006detail10radix_sort29DeviceRadixSortOnesweepKernelINS1_5radix10policy_hubIffyE10Policy1000ELNS0_9SortOrderE0EffyiiNS1_21identity_decomposer_tEEEvPT5_SB_PT3_PKSC_PT1_PKSG_PT2_PKSK_T4_iiT6__param_4];
	cvta.to.global.u64 	%rd22, %rd438;
	setp.gt.s32 	%p219, %r299, %r2041;
	bar.sync 	0;
	@%p219 bra 	$L__BB15_225;
	ld.param.u32 	%r2065, [_ZN3cub18CUB_300001_SM_10006detail10radix_sort29DeviceRadixSortOnesweepKernelINS1_5radix10policy_hubIffyE10Policy1000ELNS0_9SortOrderE0EffyiiNS1_21identity_decomposer_tEEEvPT5_SB_PT3_PKSC_PT1_PKSG_PT2_PKSK_T4_iiT6__param_9];
	ld.shared.u32 	%r1512, [%r118];
	setp.eq.s32 	%p220, %r1512, 2147483647;
	selp.b32 	%r1513, -2147483648, %r1512, %p220;
	shr.u32 	%r1514, %r1513, %r2065;
	and.b32  	%r1515, %r1514, %r171;
	shl.b32 	%r1516, %r1515, 3;
	add.s32 	%r1518, %r390, 26112;
	add.s32 	%r1519, %r1518, %r1516;
	ld.shared.u64 	%rd114, [%r1519];
	add.s64 	%rd115, %rd114, %rd9;
	setp.gt.s32 	%p221, %r1512, -1;
	selp.b32 	%r1520, -1, -2147483648, %p221;
	xor.b32  	%r1521, %r1520, %r1512;
	shl.b64 	%rd116, %rd115, 2;
	add.s64 	%rd117, %rd22, %rd116;
	st.global.u32 	[%rd117], %r1521;
	bar.warp.sync 	-1;
	ld.shared.u32 	%r1522, [%r118+1536];
	setp.eq.s32 	%p222, %r1522, 2147483647;
	selp.b32 	%r1523, -2147483648, %r1522, %p222;
	shr.u32 	%r1524, %r1523, %r2065;
	and.b32  	%r1525, %r1524, %r171;
	shl.b32 	%r1526, %r1525, 3;
	add.s32 	%r1527, %r1518, %r1526;
	ld.shared.u64 	%rd118, [%r1527];
	add.s64 	%rd119, %rd118, %rd9;
	setp.gt.s32 	%p223, %r1522, -1;
	selp.b32 	%r1528, -1, -2147483648, %p223;
	xor.b32  	%r1529, %r1528, %r1522;
	shl.b64 	%rd120, %rd119, 2;
	add.s64 	%rd121, %rd22, %rd120;
	st.global.u32 	[%rd121+1536], %r1529;
	bar.warp.sync 	-1;
	ld.shared.u32 	%r1530, [%r118+3072];
	setp.eq.s32 	%p224, %r1530, 2147483647;
	selp.b32 	%r1531, -2147483648, %r1530, %p224;
	shr.u32 	%r1532, %r1531, %r2065;
	and.b32  	%r1533, %r1532, %r171;
	shl.b32 	%r1534, %r1533, 3;
	add.s32 	%r1535, %r1518, %r1534;
	ld.shared.u64 	%rd122, [%r1535];
	add.s64 	%rd123, %rd122, %rd9;
	setp.gt.s32 	%p225, %r1530, -1;
	selp.b32 	%r1536, -1, -2147483648, %p225;
	xor.b32  	%r1537, %r1536, %r1530;
	shl.b64 	%rd124, %rd123, 2;
	add.s64 	%rd125, %rd22, %rd124;
	st.global.u32 	[%rd125+3072], %r1537;
	bar.warp.sync 	-1;
	ld.shared.u32 	%r1538, [%r118+4608];
	setp.eq.s32 	%p226, %r1538, 2147483647;
	selp.b32 	%r1539, -2147483648, %r1538, %p226;
	shr.u32 	%r1540, %r1539, %r2065;
	and.b32  	%r1541, %r1540, %r171;
	shl.b32 	%r1542, %r1541, 3;
	add.s32 	%r1543, %r1518, %r1542;
	ld.shared.u64 	%rd126, [%r1543];
	add.s64 	%rd127, %rd126, %rd9;
	setp.gt.s32 	%p227, %r1538, -1;
	selp.b32 	%r1544, -1, -2147483648, %p227;
	xor.b32  	%r1545, %r1544, %r1538;
	shl.b64 	%rd128, %rd127, 2;
	add.s64 	%rd129, %rd22, %rd128;
	st.global.u32 	[%rd129+4608], %r1545;
	bar.warp.sync 	-1;
	ld.shared.u32 	%r1546, [%r118+6144];
	setp.eq.s32 	%p228, %r1546, 2147483647;
	selp.b32 	%r1547, -2147483648, %r1546, %p228;
	shr.u32 	%r1548, %r1547, %r2065;
	and.b32  	%r1549, %r1548, %r171;
	shl.b32 	%r1550, %r1549, 3;
	add.s32 	%r1551, %r1518, %r1550;
	ld.shared.u64 	%rd130, [%r1551];
	add.s64 	%rd131, %rd130, %rd9;
	setp.gt.s32 	%p229, %r1546, -1;
	selp.b32 	%r1552, -1, -2147483648, %p229;
	xor.b32  	%r1553, %r1552, %r1546;
	shl.b64 	%rd132, %rd131, 2;
	add.s64 	%rd133, %rd22, %rd132;
	st.global.u32 	[%rd133+6144], %r1553;
	bar.warp.sync 	-1;
	ld.shared.u32 	%r1554, [%r118+7680];
	setp.eq.s32 	%p230, %r1554, 2147483647;
	selp.b32 	%r1555, -2147483648, %r1554, %p230;
	shr.u32 	%r1556, %r1555, %r2065;
	and.b32  	%r1557, %r1556, %r171;
	shl.b32 	%r1558, %r1557, 3;
	add.s32 	%r1559, %r1518, %r1558;
	ld.shared.u64 	%rd134, [%r1559];
	add.s64 	%rd135, %rd134, %rd9;
	setp.gt.s32 	%p231, %r1554, -1;
	selp.b32 	%r1560, -1, -2147483648, %p231;
	xor.b32  	%r1561, %r1560, %r1554;
	shl.b64 	%rd136, %rd135, 2;
	add.s64 	%rd137, %rd22, %rd136;
	st.global.u32 	[%rd137+7680], %r1561;
	bar.warp.sync 	-1;
	ld.shared.u32 	%r1562, [%r118+9216];
	setp.eq.s32 	%p232, %r1562, 2147483647;
	selp.b32 	%r1563, -2147483648, %r1562, %p232;
	shr.u32 	%r1564, %r1563, %r2065;
	and.b32  	%r1565, %r1564, %r171;
	shl.b32 	%r1566, %r1565, 3;
	add.s32 	%r1567, %r1518, %r1566;
	ld.shared.u64 	%rd138, [%r1567];
	add.s64 	%rd139, %rd138, %rd9;
	setp.gt.s32 	%p233, %r1562, -1;
	selp.b32 	%r1568, -1, -2147483648, %p233;
	xor.b32  	%r1569, %r1568, %r1562;
	shl.b64 	%rd140, %rd139, 2;
	add.s64 	%rd141, %rd22, %rd140;
	st.global.u32 	[%rd141+9216], %r1569;
	bar.warp.sync 	-1;
	ld.shared.u32 	%r1570, [%r118+10752];
	setp.eq.s32 	%p234, %r1570, 2147483647;
	selp.b32 	%r1571, -2147483648, %r1570, %p234;
	shr.u32 	%r1572, %r1571, %r2065;
	and.b32  	%r1573, %r1572, %r171;
	shl.b32 	%r1574, %r1573, 3;
	add.s32 	%r1575, %r1518, %r1574;
	ld.shared.u64 	%rd142, [%r1575];
	add.s64 	%rd143, %rd142, %rd9;
	setp.gt.s32 	%p235, %r1570, -1;
	selp.b32 	%r1576, -1, -2147483648, %p235;
	xor.b32  	%r1577, %r1576, %r1570;
	shl.b64 	%rd144, %rd143, 2;
	add.s64 	%rd145, %rd22, %rd144;
	st.global.u32 	[%rd145+10752], %r1577;
	bar.warp.sync 	-1;
	ld.shared.u32 	%r1578, [%r118+12288];
	setp.eq.s32 	%p236, %r1578, 2147483647;
	selp.b32 	%r1579, -2147483648, %r1578, %p236;
	shr.u32 	%r1580, %r1579, %r2065;
	and.b32  	%r1581, %r1580, %r171;
	shl.b32 	%r1582, %r1581, 3;
	add.s32 	%r1583, %r1518, %r1582;
	ld.shared.u64 	%rd146, [%r1583];
	add.s64 	%rd147, %rd146, %rd9;
	setp.gt.s32 	%p237, %r1578, -1;
	selp.b32 	%r1584, -1, -2147483648, %p237;
	xor.b32  	%r1585, %r1584, %r1578;
	shl.b64 	%rd148, %rd147, 2;
	add.s64 	%rd149, %rd22, %rd148;
	st.global.u32 	[%rd149+12288], %r1585;
	bar.warp.sync 	-1;
	ld.shared.u32 	%r1586, [%r118+13824];
	setp.eq.s32 	%p238, %r1586, 2147483647;
	selp.b32 	%r1587, -2147483648, %r1586, %p238;
	shr.u32 	%r1588, %r1587, %r2065;
	and.b32  	%r1589, %r1588, %r171;
	shl.b32 	%r1590, %r1589, 3;
	add.s32 	%r1591, %r1518, %r1590;
	ld.shared.u64 	%rd150, [%r1591];
	add.s64 	%rd151, %rd150, %rd9;
	setp.gt.s32 	%p239, %r1586, -1;
	selp.b32 	%r1592, -1, -2147483648, %p239;
	xor.b32  	%r1593, %r1592, %r1586;
	shl.b64 	%rd152, %rd151, 2;
	add.s64 	%rd153, %rd22, %rd152;
	st.global.u32 	[%rd153+13824], %r1593;
	bar.warp.sync 	-1;
	ld.shared.u32 	%r1594, [%r118+15360];
	setp.eq.s32 	%p240, %r1594, 2147483647;
	selp.b32 	%r1595, -2147483648, %r1594, %p240;
	shr.u32 	%r1596, %r1595, %r2065;
	and.b32  	%r1597, %r1596, %r171;
	shl.b32 	%r1598, %r1597, 3;
	add.s32 	%r1599, %r1518, %r1598;
	ld.shared.u64 	%rd154, [%r1599];
	add.s64 	%rd155, %rd154, %rd9;
	setp.gt.s32 	%p241, %r1594, -1;
	selp.b32 	%r1600, -1, -2147483648, %p241;
	xor.b32  	%r1601, %r1600, %r1594;
	shl.b64 	%rd156, %rd155, 2;
	add.s64 	%rd157, %rd22, %rd156;
	st.global.u32 	[%rd157+15360], %r1601;
	bar.warp.sync 	-1;
	ld.shared.u32 	%r1602, [%r118+16896];
	setp.eq.s32 	%p242, %r1602, 2147483647;
	selp.b32 	%r1603, -2147483648, %r1602, %p242;
	shr.u32 	%r1604, %r1603, %r2065;
	and.b32  	%r1605, %r1604, %r171;
	shl.b32 	%r1606, %r1605, 3;
	add.s32 	%r1607, %r1518, %r1606;
	ld.shared.u64 	%rd158, [%r1607];
	add.s64 	%rd159, %rd158, %rd9;
	setp.gt.s32 	%p243, %r1602, -1;
	selp.b32 	%r1608, -1, -2147483648, %p243;
	xor.b32  	%r1609, %r1608, %r1602;
	shl.b64 	%rd160, %rd159, 2;
	add.s64 	%rd161, %rd22, %rd160;
	st.global.u32 	[%rd161+16896], %r1609;
	bar.warp.sync 	-1;
	ld.shared.u32 	%r1610, [%r118+18432];
	setp.eq.s32 	%p244, %r1610, 2147483647;
	selp.b32 	%r1611, -2147483648, %r1610, %p244;
	shr.u32 	%r1612, %r1611, %r2065;
	and.b32  	%r1613, %r1612, %r171;
	shl.b32 	%r1614, %r1613, 3;
	add.s32 	%r1615, %r1518, %r1614;
	ld.shared.u64 	%rd162, [%r1615];
	add.s64 	%rd163, %rd162, %rd9;
	setp.gt.s32 	%p245, %r1610, -1;
	selp.b32 	%r1616, -1, -2147483648, %p245;
	xor.b32  	%r1617, %r1616, %r1610;
	shl.b64 	%rd164, %rd163, 2;
	add.s64 	%rd165, %rd22, %rd164;
	st.global.u32 	[%rd165+18432], %r1617;
	bar.warp.sync 	-1;
	ld.shared.u32 	%r1618, [%r118+19968];
	setp.eq.s32 	%p246, %r1618, 2147483647;
	selp.b32 	%r1619, -2147483648, %r1618, %p246;
	shr.u32 	%r1620, %r1619, %r2065;
	and.b32  	%r1621, %r1620, %r171;
	shl.b32 	%r1622, %r1621, 3;
	add.s32 	%r1623, %r1518, %r1622;
	ld.shared.u64 	%rd166, [%r1623];
	add.s64 	%rd167, %rd166, %rd9;
	setp.gt.s32 	%p247, %r1618, -1;
	selp.b32 	%r1624, -1, -2147483648, %p247;
	xor.b32  	%r1625, %r1624, %r1618;
	shl.b64 	%rd168, %rd167, 2;
	add.s64 	%rd169, %rd22, %rd168;
	st.global.u32 	[%rd169+19968], %r1625;
	bar.warp.sync 	-1;
	ld.shared.u32 	%r1626, [%r118+21504];
	setp.eq.s32 	%p248, %r1626, 2147483647;
	selp.b32 	%r1627, -2147483648, %r1626, %p248;
	shr.u32 	%r1628, %r1627, %r2065;
	and.b32  	%r1629, %r1628, %r171;
	shl.b32 	%r1630, %r1629, 3;
	add.s32 	%r1631, %r1518, %r1630;
	ld.shared.u64 	%rd170, [%r1631];
	add.s64 	%rd171, %rd170, %rd9;
	setp.gt.s32 	%p249, %r1626, -1;
	selp.b32 	%r1632, -1, -2147483648, %p249;
	xor.b32  	%r1633, %r1632, %r1626;
	shl.b64 	%rd172, %rd171, 2;
	add.s64 	%rd173, %rd22, %rd172;
	st.global.u32 	[%rd173+21504], %r1633;
	bar.warp.sync 	-1;
	ld.shared.u32 	%r1634, [%r118+23040];
	setp.eq.s32 	%p250, %r1634, 2147483647;
	selp.b32 	%r1635, -2147483648, %r1634, %p250;
	shr.u32 	%r1636, %r1635, %r2065;
	and.b32  	%r1637, %r1636, %r171;
	shl.b32 	%r1638, %r1637, 3;
	add.s32 	%r1639, %r1518, %r1638;
	ld.shared.u64 	%rd174, [%r1639];
	add.s64 	%rd175, %rd174, %rd9;
	setp.gt.s32 	%p251, %r1634, -1;
	selp.b32 	%r1640, -1, -2147483648, %p251;
	xor.b32  	%r1641, %r1640, %r1634;
	shl.b64 	%rd176, %rd175, 2;
	add.s64 	%rd177, %rd22, %rd176;
	st.global.u32 	[%rd177+23040], %r1641;
	bar.warp.sync 	-1;
	ld.shared.u32 	%r1642, [%r118+24576];
	setp.eq.s32 	%p252, %r1642, 2147483647;
	selp.b32 	%r1643, -2147483648, %r1642, %p252;
	shr.u32 	%r1644, %r1643, %r2065;
	and.b32  	%r1645, %r1644, %r171;
	shl.b32 	%r1646, %r1645, 3;
	add.s32 	%r1647, %r1518, %r1646;
	ld.shared.u64 	%rd178, [%r1647];
	add.s64 	%rd179, %rd178, %rd9;
	setp.gt.s32 	%p253, %r1642, -1;
	selp.b32 	%r1648, -1, -2147483648, %p253;
	xor.b32  	%r1649, %r1648, %r1642;
	shl.b64 	%rd180, %rd179, 2;
	add.s64 	%rd181, %rd22, %rd180;
	st.global.u32 	[%rd181+24576], %r1649;
	bar.warp.sync 	-1;
	bra.uni 	$L__BB15_260;
$L__BB15_225:
	ld.param.u32 	%r2042, [_ZN3cub18CUB_300001_SM_10006detail10radix_sort29DeviceRadixSortOnesweepKernelINS1_5radix10policy_hubIffyE10Policy1000ELNS0_9SortOrderE0EffyiiNS1_21identity_decomposer_tEEEvPT5_SB_PT3_PKSC_PT1_PKSG_PT2_PKSK_T4_iiT6__param_8];
	mad.lo.s32 	%r301, %r4, -6528, %r2042;
	setp.ge.s32 	%p254, %r1, %r301;
	@%p254 bra 	$L__BB15_227;
	ld.param.u32 	%r2066, [_ZN3cub18CUB_300001_SM_10006detail10radix_sort29DeviceRadixSortOnesweepKernelINS1_5radix10policy_hubIffyE10Policy1000ELNS0_9SortOrderE0EffyiiNS1_21identity_decomposer_tEEEvPT5_SB_PT3_PKSC_PT1_PKSG_PT2_PKSK_T4_iiT6__param_9];
	ld.shared.u32 	%r1650, [%r118];
	setp.eq.s32 	%p255, %r1650, 2147483647;
	selp.b32 	%r1651, -2147483648, %r1650, %p255;
	shr.u32 	%r1652, %r1651, %r2066;
	and.b32  	%r1653, %r1652, %r171;
	shl.b32 	%r1654, %r1653, 3;
	add.s32 	%r1656, %r390, %r1654;
	ld.shared.u64 	%rd182, [%r1656+26112];
	setp.gt.s32 	%p256, %r1650, -1;
	selp.b32 	%r1657, -1, -2147483648, %p256;
	xor.b32  	%r1658, %r1657, %r1650;
	add.s64 	%rd183, %rd182, %rd9;
	shl.b64 	%rd184, %rd183, 2;
	add.s64 	%rd185, %rd22, %rd184;
	st.global.u32 	[%rd185], %r1658;
$L__BB15_227:
	bar.warp.sync 	-1;
	add.s32 	%r1659, %r1, 384;
	setp.ge.s32 	%p257, %r1659, %r301;
	@%p257 bra 	$L__BB15_229;
	ld.param.u32 	%r2067, [_ZN3cub18CUB_300001_SM_10006detail10radix_sort29DeviceRadixSortOnesweepKernelINS1_5radix10policy_hubIffyE10Policy1000ELNS0_9SortOrderE0EffyiiNS1_21identity_decomposer_tEEEvPT5_SB_PT3_PKSC_PT1_PKSG_PT2_PKSK_T4_iiT6__param_9];
	ld.shared.u32 	%r1660, [%r118+1536];
	setp.eq.s32 	%p258, %r1660, 2147483647;
	selp.b32 	%r1661, -2147483648, %r1660, %p258;
	shr.u32 	%r1662, %r1661, %r2067;
	and.b32  	%r1663, %r1662, %r171;
	shl.b32 	%r1664, %r1663, 3;
	add.s32 	%r1666, %r390, %r1664;
	ld.shared.u64 	%rd186, [%r1666+26112];
	setp.gt.s32 	%p259, %r1660, -1;
	selp.b32 	%r1667, -1, -2147483648, %p259;
	xor.b32  	%r1668, %r1667, %r1660;
	add.s64 	%rd187, %rd186, %rd9;
	shl.b64 	%rd188, %rd187, 2;
	add.s64 	%rd189, %rd22, %rd188;
	st.global.u32 	[%rd189+1536], %r1668;
$L__BB15_229:
	bar.warp.sync 	-1;
	add.s32 	%r1669, %r1, 768;
	setp.ge.s32 	%p260, %r1669, %r301;
	@%p260 bra 	$L__BB15_231;
	ld.param.u32 	%r2068, [_ZN3cub18CUB_300001_SM_10006detail10radix_sort29DeviceRadixSortOnesweepKernelINS1_5radix10policy_hubIffyE10Policy1000ELNS0_9SortOrderE0EffyiiNS1_21identity_decomposer_tEEEvPT5_SB_PT3_PKSC_PT1_PKSG_PT2_PKSK_T4_iiT6__param_9];
	ld.shared.u32 	%r1670, [%r118+3072];
	setp.eq.s32 	%p261, %r1670, 2147483647;
	selp.b32 	%r1671, -2147483648, %r1670, %p261;
	shr.u32 	%r1672, %r1671, %r2068;
	and.b32  	%r1673, %r1672, %r171;
	shl.b32 	%r1674, %r1673, 3;
	add.s32 	%r1676, %r390, %r1674;
	ld.shared.u64 	%rd190, [%r1676+26112];
	setp.gt.s32 	%p262, %r1670, -1;
	selp.b32 	%r1677, -1, -2147483648, %p262;
	xor.b32  	%r1678, %r1677, %r1670;
	add.s64 	%rd191, %rd190, %rd9;
	shl.b64 	%rd192, %rd191, 2;
	add.s64 	%rd193, %rd22, %rd192;
	st.global.u32 	[%rd193+3072], %r1678;
$L__BB15_231:
	bar.warp.sync 	-1;
	add.s32 	%r1679, %r1, 1152;
	setp.ge.s32 	%p263, %r1679, %r301;
	@%p263 bra 	$L__BB15_233;
	ld.param.u32 	%r2069, [_ZN3cub18CUB_300001_SM_10006detail10radix_sort29DeviceRadixSortOnesweepKernelINS1_5radix10policy_hubIffyE10Policy1000ELNS0_9SortOrderE0EffyiiNS1_21identity_decomposer_tEEEvPT5_SB_PT3_PKSC_PT1_PKSG_PT2_PKSK_T4_iiT6__param_9];
	ld.shared.u32 	%r1680, [%r118+4608];
	setp.eq.s32 	%p264, %r1680, 2147483647;
	selp.b32 	%r1681, -2147483648, %r1680, %p264;
	shr.u32 	%r1682, %r1681, %r2069;
	and.b32  	%r1683, %r1682, %r171;
	shl.b32 	%r1684, %r1683, 3;
	add.s32 	%r1686, %r390, %r1684;
	ld.shared.u64 	%rd194, [%r1686+26112];
	setp.gt.s32 	%p265, %r1680, -1;
	selp.b32 	%r1687, -1, -2147483648, %p265;
	xor.b32  	%r1688, %r1687, %r1680;
	add.s64 	%rd195, %rd194, %rd9;
	shl.b64 	%rd196, %rd195, 2;
	add.s64 	%rd197, %rd22, %rd196;
	st.global.u32 	[%rd197+4608], %r1688;
$L__BB15_233:
	bar.warp.sync 	-1;
	add.s32 	%r1689, %r1, 1536;
	setp.ge.s32 	%p266, %r1689, %r301;
	@%p266 bra 	$L__BB15_235;
	ld.param.u32 	%r2070, [_ZN3cub18CUB_300001_SM_10006detail10radix_sort29DeviceRadixSortOnesweepKernelINS1_5radix10policy_hubIffyE10Policy1000ELNS0_9SortOrderE0EffyiiNS1_21identity_decomposer_tEEEvPT5_SB_PT3_PKSC_PT1_PKSG_PT2_PKSK_T4_iiT6__param_9];
	ld.shared.u32 	%r1690, [%r118+6144];
	setp.eq.s32 	%p267, %r1690, 2147483647;
	selp.b32 	%r1691, -2147483648, %r1690, %p267;
	shr.u32 	%r1692, %r1691, %r2070;
	and.b32  	%r1693, %r1692, %r171;
	shl.b32 	%r1694, %r1693, 3;
	add.s32 	%r1696, %r390, %r1694;
	ld.shared.u64 	%rd198, [%r1696+26112];
	setp.gt.s32 	%p268, %r1690, -1;
	selp.b32 	%r1697, -1, -2147483648, %p268;
	xor.b32  	%r1698, %r1697, %r1690;
	add.s64 	%rd199, %rd198, %rd9;
	shl.b64 	%rd200, %rd199, 2;
	add.s64 	%rd201, %rd22, %rd200;
	st.global.u32 	[%rd201+6144], %r1698;
$L__BB15_235:
	bar.warp.sync 	-1;
	add.s32 	%r1699, %r1, 1920;
	setp.ge.s32 	%p269, %r1699, %r301;
	@%p269 bra 	$L__BB15_237;
	ld.param.u32 	%r2071, [_ZN3cub18CUB_300001_SM_10006detail10radix_sort29DeviceRadixSortOnesweepKernelINS1_5radix10policy_hubIffyE10Policy1000ELNS0_9SortOrderE0EffyiiNS1_21identity_decomposer_tEEEvPT5_SB_PT3_PKSC_PT1_PKSG_PT2_PKSK_T4_iiT6__param_9];
	ld.shared.u32 	%r1700, [%r118+7680];
	setp.eq.s32 	%p270, %r1700, 2147483647;
	selp.b32 	%r1701, -2147483648, %r1700, %p270;
	shr.u32 	%r1702, %r1701, %r2071;
	and.b32  	%r1703, %r1702, %r171;
	shl.b32 	%r1704, %r1703, 3;
	add.s32 	%r1706, %r390, %r1704;
	ld.shared.u64 	%rd202, [%r1706+26112];
	setp.gt.s32 	%p271, %r1700, -1;
	selp.b32 	%r1707, -1, -2147483648, %p271;
	xor.b32  	%r1708, %r1707, %r1700;
	add.s64 	%rd203, %rd202, %rd9;
	shl.b64 	%rd204, %rd203, 2;
	add.s64 	%rd205, %rd22, %rd204;
	st.global.u32 	[%rd205+7680], %r1708;
$L__BB15_237:
	bar.warp.sync 	-1;
	add.s32 	%r1709, %r1, 2304;
	setp.ge.s32 	%p272, %r1709, %r301;
	@%p272 bra 	$L__BB15_239;
	ld.param.u32 	%r2072, [_ZN3cub18CUB_300001_SM_10006detail10radix_sort29DeviceRadixSortOnesweepKernelINS1_5radix10policy_hubIffyE10Policy1000ELNS0_9SortOrderE0EffyiiNS1_21identity_decomposer_tEEEvPT5_SB_PT3_PKSC_PT1_PKSG_PT2_PKSK_T4_iiT6__param_9];
	ld.shared.u32 	%r1710, [%r118+9216];
	setp.eq.s32 	%p273, %r1710, 2147483647;
	selp.b32 	%r1711, -2147483648, %r1710, %p273;
	shr.u32 	%r1712, %r1711, %r2072;
	and.b32  	%r1713, %r1712, %r171;
	shl.b32 	%r1714, %r1713, 3;
	add.s32 	%r1716, %r390, %r1714;
	ld.shared.u64 	%rd206, [%r1716+26112];
	setp.gt.s32 	%p274, %r1710, -1;
	selp.b32 	%r1717, -1, -2147483648, %p274;
	xor.b32  	%r1718, %r1717, %r1710;
	add.s64 	%rd207, %rd206, %rd9;
	shl.b64 	%rd208, %rd207, 2;
	add.s64 	%rd209, %rd22, %rd208;
	st.global.u32 	[%rd209+9216], %r1718;
$L__BB15_239:
	bar.warp.sync 	-1;
	add.s32 	%r1719, %r1, 2688;
	setp.ge.s32 	%p275, %r1719, %r301;
	@%p275 bra 	$L__BB15_241;
	ld.param.u32 	%r2073, [_ZN3cub18CUB_300001_SM_10006detail10radix_sort29DeviceRadixSortOnesweepKernelINS1_5radix10policy_hubIffyE10Policy1000ELNS0_9SortOrderE0EffyiiNS1_21identity_decomposer_tEEEvPT5_SB_PT3_PKSC_PT1_PKSG_PT2_PKSK_T4_iiT6__param_9];
	ld.shared.u32 	%r1720, [%r118+10752];
	setp.eq.s32 	%p276, %r1720, 2147483647;
	selp.b32 	%r1721, -2147483648, %r1720, %p276;
	shr.u32 	%r1722, %r1721, %r2073;
	and.b32  	%r1723, %r1722, %r171;
	shl.b32 	%r1724, %r1723, 3;
	add.s32 	%r1726, %r390, %r1724;
	ld.shared.u64 	%rd210, [%r1726+26112];
	setp.gt.s32 	%p277, %r1720, -1;
	selp.b32 	%r1727, -1, -2147483648, %p277;
	xor.b32  	%r1728, %r1727, %r1720;
	add.s64 	%rd211, %rd210, %rd9;
	shl.b64 	%rd212, %rd211, 2;
	add.s64 	%rd213, %rd22, %rd212;
	st.global.u32 	[%rd213+10752], %r1728;
$L__BB15_241:
	bar.warp.sync 	-1;
	or.b32  	%r1729, %r1, 3072;
	setp.ge.s32 	%p278, %r1729, %r301;
	@%p278 bra 	$L__BB15_243;
	ld.param.u32 	%r2074, [_ZN3cub18CUB_300001_SM_10006detail10radix_sort29DeviceRadixSortOnesweepKernelINS1_5radix10policy_hubIffyE10Policy1000ELNS0_9SortOrderE0EffyiiNS1_21identity_decomposer_tEEEvPT5_SB_PT3_PKSC_PT1_PKSG_PT2_PKSK_T4_iiT6__param_9];
	ld.shared.u32 	%r1730, [%r118+12288];
	setp.eq.s32 	%p279, %r1730, 2147483647;
	selp.b32 	%r1731, -2147483648, %r1730, %p279;
	shr.u32 	%r1732, %r1731, %r2074;
	and.b32  	%r1733, %r1732, %r171;
	shl.b32 	%r1734, %r1733, 3;
	add.s32 	%r1736, %r390, %r1734;
	ld.shared.u64 	%rd214, [%r1736+26112];
	setp.gt.s32 	%p280, %r1730, -1;
	selp.b32 	%r1737, -1, -2147483648, %p280;
	xor.b32  	%r1738, %r1737, %r1730;
	add.s64 	%rd215, %rd214, %rd9;
	shl.b64 	%rd216, %rd215, 2;
	add.s64 	%rd217, %rd22, %rd216;
	st.global.u32 	[%rd217+12288], %r1738;
$L__BB15_243:
	bar.warp.sync 	-1;
	add.s32 	%r1739, %r1, 3456;
	setp.ge.s32 	%p281, %r1739, %r301;
	@%p281 bra 	$L__BB15_245;
	ld.param.u32 	%r2075, [_ZN3cub18CUB_300001_SM_10006detail10radix_sort29DeviceRadixSortOnesweepKernelINS1_5radix10policy_hubIffyE10Policy1000ELNS0_9SortOrderE0EffyiiNS1_21identity_decomposer_tEEEvPT5_SB_PT3_PKSC_PT1_PKSG_PT2_PKSK_T4_iiT6__param_9];
	ld.shared.u32 	%r1740, [%r118+13824];
	setp.eq.s32 	%p282, %r1740, 2147483647;
	selp.b32 	%r1741, -2147483648, %r1740, %p282;
	shr.u32 	%r1742, %r1741, %r2075;
	and.b32  	%r1743, %r1742, %r171;
	shl.b32 	%r1744, %r1743, 3;
	add.s32 	%r1746, %r390, %r1744;
	ld.shared.u64 	%rd218, [%r1746+26112];
	setp.gt.s32 	%p283, %r1740, -1;
	selp.b32 	%r1747, -1, -2147483648, %p283;
	xor.b32  	%r1748, %r1747, %r1740;
	add.s64 	%rd219, %rd218, %rd9;
	shl.b64 	%rd220, %rd219, 2;
	add.s64 	%rd221, %rd22, %rd220;
	st.global.u32 	[%rd221+13824], %r1748;
$L__BB15_245:
	bar.warp.sync 	-1;
	add.s32 	%r1749, %r1, 3840;
	setp.ge.s32 	%p284, %r1749, %r301;
	@%p284 bra 	$L__BB15_247;
	ld.param.u32 	%r2076, [_ZN3cub18CUB_300001_SM_10006detail10radix_sort29DeviceRadixSortOnesweepKernelINS1_5radix10policy_hubIffyE10Policy1000ELNS0_9SortOrderE0EffyiiNS1_21identity_decomposer_tEEEvPT5_SB_PT3_PKSC_PT1_PKSG_PT2_PKSK_T4_iiT6__param_9];
	ld.shared.u32 	%r1750, [%r118+15360];
	setp.eq.s32 	%p285, %r1750, 2147483647;
	selp.b32 	%r1751, -2147483648, %r1750, %p285;
	shr.u32 	%r1752, %r1751, %r2076;
	and.b32  	%r1753, %r1752, %r171;
	shl.b32 	%r1754, %r1753, 3;
	add.s32 	%r1756, %r390, %r1754;
	ld.shared.u64 	%rd222, [%r1756+26112];
	setp.gt.s32 	%p286, %r1750, -1;
	selp.b32 	%r1757, -1, -2147483648, %p286;
	xor.b32  	%r1758, %r1757, %r1750;
	add.s64 	%rd223, %rd222, %rd9;
	shl.b64 	%rd224, %rd223, 2;
	add.s64 	%rd225, %rd22, %rd224;
	st.global.u32 	[%rd225+15360], %r1758;
$L__BB15_247:
	bar.warp.sync 	-1;
	add.s32 	%r1759, %r1, 4224;
	setp.ge.s32 	%p287, %r1759, %r301;
	@%p287 bra 	$L__BB15_249;
	ld.param.u32 	%r2077, [_ZN3cub18CUB_300001_SM_10006detail10radix_sort29DeviceRadixSortOnesweepKernelINS1_5radix10policy_hubIffyE10Policy1000ELNS0_9SortOrderE0EffyiiNS1_21identity_decomposer_tEEEvPT5_SB_PT3_PKSC_PT1_PKSG_PT2_PKSK_T4_iiT6__param_9];
	ld.shared.u32 	%r1760, [%r118+16896];
	setp.eq.s32 	%p288, %r1760, 2147483647;
	selp.b32 	%r1761, -2147483648, %r1760, %p288;
	shr.u32 	%r1762, %r1761, %r2077;
	and.b32  	%r1763, %r1762, %r171;
	shl.b32 	%r1764, %r1763, 3;
	add.s32 	%r1766, %r390, %r1764;
	ld.shared.u64 	%rd226, [%r1766+26112];
	setp.gt.s32 	%p289, %r1760, -1;
	selp.b32 	%r1767, -1, -2147483648, %p289;
	xor.b32  	%r1768, %r1767, %r1760;
	add.s64 	%rd227, %rd226, %rd9;
	shl.b64 	%rd228, %rd227, 2;
	add.s64 	%rd229, %rd22, %rd228;
	st.global.u32 	[%rd229+16896], %r1768;
$L__BB15_249:
	bar.warp.sync 	-1;
	add.s32 	%r1769, %r1, 4608;
	setp.ge.s32 	%p290, %r1769, %r301;
	@%p290 bra 	$L__BB15_251;
	ld.param.u32 	%r2078, [_ZN3cub18CUB_300001_SM_10006detail10radix_sort29DeviceRadixSortOnesweepKernelINS1_5radix10policy_hubIffyE10Policy1000ELNS0_9SortOrderE0EffyiiNS1_21identity_decomposer_tEEEvPT5_SB_PT3_PKSC_PT1_PKSG_PT2_PKSK_T4_iiT6__param_9];
	ld.shared.u32 	%r1770, [%r118+18432];
	setp.eq.s32 	%p291, %r1770, 2147483647;
	selp.b32 	%r1771, -2147483648, %r1770, %p291;
	shr.u32 	%r1772, %r1771, %r2078;
	and.b32  	%r1773, %r1772, %r171;
	shl.b32 	%r1774, %r1773, 3;
	add.s32 	%r1776, %r390, %r1774;
	ld.shared.u64 	%rd230, [%r1776+26112];
	setp.gt.s32 	%p292, %r1770, -1;
	selp.b32 	%r1777, -1, -2147483648, %p292;
	xor.b32  	%r1778, %r1777, %r1770;
	add.s64 	%rd231, %rd230, %rd9;
	shl.b64 	%rd232, %rd231, 2;
	add.s64 	%rd233, %rd22, %rd232;
	st.global.u32 	[%rd233+18432], %r1778;
$L__BB15_251:
	bar.warp.sync 	-1;
	add.s32 	%r1779, %r1, 4992;
	setp.ge.s32 	%p293, %r1779, %r301;
	@%p293 bra 	$L__BB15_253;
	ld.param.u32 	%r2079, [_ZN3cub18CUB_300001_SM_10006detail10radix_sort29DeviceRadixSortOnesweepKernelINS1_5radix10policy_hubIffyE10Policy1000ELNS0_9SortOrderE0EffyiiNS1_21identity_decomposer_tEEEvPT5_SB_PT3_PKSC_PT1_PKSG_PT2_PKSK_T4_iiT6__param_9];
	ld.shared.u32 	%r1780, [%r118+19968];
	setp.eq.s32 	%p294, %r1780, 2147483647;
	selp.b32 	%r1781, -2147483648, %r1780, %p294;
	shr.u32 	%r1782, %r1781, %r2079;
	and.b32  	%r1783, %r1782, %r171;
	shl.b32 	%r1784, %r1783, 3;
	add.s32 	%r1786, %r390, %r1784;
	ld.shared.u64 	%rd234, [%r1786+26112];
	setp.gt.s32 	%p295, %r1780, -1;
	selp.b32 	%r1787, -1, -2147483648, %p295;
	xor.b32  	%r1788, %r1787, %r1780;
	add.s64 	%rd235, %rd234, %rd9;
	shl.b64 	%rd236, %rd235, 2;
	add.s64 	%rd237, %rd22, %rd236;
	st.global.u32 	[%rd237+19968], %r1788;
$L__BB15_253:
	bar.warp.sync 	-1;
	add.s32 	%r1789, %r1, 5376;
	setp.ge.s32 	%p296, %r1789, %r301;
	@%p296 bra 	$L__BB15_255;
	ld.param.u32 	%r2080, [_ZN3cub18CUB_300001_SM_10006detail10radix_sort29DeviceRadixSortOnesweepKernelINS1_5radix10policy_hubIffyE10Policy1000ELNS0_9SortOrderE0EffyiiNS1_21identity_decomposer_tEEEvPT5_SB_PT3_PKSC_PT1_PKSG_PT2_PKSK_T4_iiT6__param_9];
	ld.shared.u32 	%r1790, [%r118+21504];
	setp.eq.s32 	%p297, %r1790, 2147483647;
	selp.b32 	%r1791, -2147483648, %r1790, %p297;
	shr.u32 	%r1792, %r1791, %r2080;
	and.b32  	%r1793, %r1792, %r171;
	shl.b32 	%r1794, %r1793, 3;
	add.s32 	%r1796, %r390, %r1794;
	ld.shared.u64 	%rd238, [%r1796+26112];
	setp.gt.s32 	%p298, %r1790, -1;
	selp.b32 	%r1797, -1, -2147483648, %p298;
	xor.b32  	%r1798, %r1797, %r1790;
	add.s64 	%rd239, %rd238, %rd9;
	shl.b64 	%rd240, %rd239, 2;
	add.s64 	%rd241, %rd22, %rd240;
	st.global.u32 	[%rd241+21504], %r1798;
$L__BB15_255:
	bar.warp.sync 	-1;
	add.s32 	%r1799, %r1, 5760;
	setp.ge.s32 	%p299, %r1799, %r301;
	@%p299 bra 	$L__BB15_257;
	ld.param.u32 	%r2081, [_ZN3cub18CUB_300001_SM_10006detail10radix_sort29DeviceRadixSortOnesweepKernelINS1_5radix10policy_hubIffyE10Policy1000ELNS0_9SortOrderE0EffyiiNS1_21identity_decomposer_tEEEvPT5_SB_PT3_PKSC_PT1_PKSG_PT2_PKSK_T4_iiT6__param_9];
	ld.shared.u32 	%r1800, [%r118+23040];
	setp.eq.s32 	%p300, %r1800, 2147483647;
	selp.b32 	%r1801, -2147483648, %r1800, %p300;
	shr.u32 	%r1802, %r1801, %r2081;
	and.b32  	%r1803, %r1802, %r171;
	shl.b32 	%r1804, %r1803, 3;
	add.s32 	%r1806, %r390, %r1804;
	ld.shared.u64 	%rd242, [%r1806+26112];
	setp.gt.s32 	%p301, %r1800, -1;
	selp.b32 	%r1807, -1, -2147483648, %p301;
	xor.b32  	%r1808, %r1807, %r1800;
	add.s64 	%rd243, %rd242, %rd9;
	shl.b64 	%rd244, %rd243, 2;
	add.s64 	%rd245, %rd22, %rd244;
	st.global.u32 	[%rd245+23040], %r1808;
$L__BB15_257:
	bar.warp.sync 	-1;
	or.b32  	%r1809, %r1, 6144;
	setp.ge.s32 	%p302, %r1809, %r301;
	@%p302 bra 	$L__BB15_259;
	ld.param.u32 	%r2082, [_ZN3cub18CUB_300001_SM_10006detail10radix_sort29DeviceRadixSortOnesweepKernelINS1_5radix10policy_hubIffyE10Policy1000ELNS0_9SortOrderE0EffyiiNS1_21identity_decomposer_tEEEvPT5_SB_PT3_PKSC_PT1_PKSG_PT2_PKSK_T4_iiT6__param_9];
	ld.shared.u32 	%r1810, [%r118+24576];
	setp.eq.s32 	%p303, %r1810, 2147483647;
	selp.b32 	%r1811, -2147483648, %r1810, %p303;
	shr.u32 	%r1812, %r1811, %r2082;
	and.b32  	%r1813, %r1812, %r171;
	shl.b32 	%r1814, %r1813, 3;
	add.s32 	%r1816, %r390, %r1814;
	ld.shared.u64 	%rd246, [%r1816+26112];
	setp.gt.s32 	%p304, %r1810, -1;
	selp.b32 	%r1817, -1, -2147483648, %p304;
	xor.b32  	%r1818, %r1817, %r1810;
	add.s64 	%rd247, %rd246, %rd9;
	shl.b64 	%rd248, %rd247, 2;
	add.s64 	%rd249, %rd22, %rd248;
	st.global.u32 	[%rd249+24576], %r1818;
$L__BB15_259:
	bar.warp.sync 	-1;
$L__BB15_260:
	ld.param.u32 	%r2083, [_ZN3cub18CUB_300001_SM_10006detail10radix_sort29DeviceRadixSortOnesweepKernelINS1_5radix10policy_hubIffyE10Policy1000ELNS0_9SortOrderE0EffyiiNS1_21identity_decomposer_tEEEvPT5_SB_PT3_PKSC_PT1_PKSG_PT2_PKSK_T4_iiT6__param_9];
	ld.param.u32 	%r2043, [_ZN3cub18CUB_300001_SM_10006detail10radix_sort29DeviceRadixSortOnesweepKernelINS1_5radix10policy_hubIffyE10Policy1000ELNS0_9SortOrderE0EffyiiNS1_21identity_decomposer_tEEEvPT5_SB_PT3_PKSC_PT1_PKSG_PT2_PKSK_T4_iiT6__param_8];
	setp.gt.s32 	%p305, %r299, %r2043;
	ld.shared.u32 	%r1819, [%r118];
	setp.eq.s32 	%p306, %r1819, 2147483647;
	selp.b32 	%r1820, -2147483648, %r1819, %p306;
	shr.u32 	%r1821, %r1820, %r2083;
	and.b32  	%r302, %r1821, %r171;
	ld.shared.u32 	%r1822, [%r118+1536];
	setp.eq.s32 	%p307, %r1822, 2147483647;
	selp.b32 	%r1823, -2147483648, %r1822, %p307;
	shr.u32 	%r1824, %r1823, %r2083;
	and.b32  	%r303, %r1824, %r171;
	ld.shared.u32 	%r1825, [%r118+3072];
	setp.eq.s32 	%p308, %r1825, 2147483647;
	selp.b32 	%r1826, -2147483648, %r1825, %p308;
	shr.u32 	%r1827, %r1826, %r2083;
	and.b32  	%r304, %r1827, %r171;
	ld.shared.u32 	%r1828, [%r118+4608];
	setp.eq.s32 	%p309, %r1828, 2147483647;
	selp.b32 	%r1829, -2147483648, %r1828, %p309;
	shr.u32 	%r1830, %r1829, %r2083;
	and.b32  	%r305, %r1830, %r171;
	ld.shared.u32 	%r1831, [%r118+6144];
	setp.eq.s32 	%p310, %r1831, 2147483647;
	selp.b32 	%r1832, -2147483648, %r1831, %p310;
	shr.u32 	%r1833, %r1832, %r2083;
	and.b32  	%r306, %r1833, %r171;
	ld.shared.u32 	%r1834, [%r118+7680];
	setp.eq.s32 	%p311, %r1834, 2147483647;
	selp.b32 	%r1835, -2147483648, %r1834, %p311;
	shr.u32 	%r1836, %r1835, %r2083;
	and.b32  	%r307, %r1836, %r171;
	ld.shared.u32 	%r1837, [%r118+9216];
	setp.eq.s32 	%p312, %r1837, 2147483647;
	selp.b32 	%r1838, -2147483648, %r1837, %p312;
	shr.u32 	%r1839, %r1838, %r2083;
	and.b32  	%r308, %r1839, %r171;
	ld.shared.u32 	%r1840, [%r118+10752];
	setp.eq.s32 	%p313, %r1840, 2147483647;
	selp.b32 	%r1841, -2147483648, %r1840, %p313;
	shr.u32 	%r1842, %r1841, %r2083;
	and.b32  	%r309, %r1842, %r171;
	ld.shared.u32 	%r1843, [%r118+12288];
	setp.eq.s32 	%p314, %r1843, 2147483647;
	selp.b32 	%r1844, -2147483648, %r1843, %p314;
	shr.u32 	%r1845, %r1844, %r2083;
	and.b32  	%r310, %r1845, %r171;
	ld.shared.u32 	%r1846, [%r118+13824];
	setp.eq.s32 	%p315, %r1846, 2147483647;
	selp.b32 	%r1847, -2147483648, %r1846, %p315;
	shr.u32 	%r1848, %r1847, %r2083;
	and.b32  	%r311, %r1848, %r171;
	ld.shared.u32 	%r1849, [%r118+15360];
	setp.eq.s32 	%p316, %r1849, 2147483647;
	selp.b32 	%r1850, -2147483648, %r1849, %p316;
	shr.u32 	%r1851, %r1850, %r2083;
	and.b32  	%r312, %r1851, %r171;
	ld.shared.u32 	%r1852, [%r118+16896];
	setp.eq.s32 	%p317, %r1852, 2147483647;
	selp.b32 	%r1853, -2147483648, %r1852, %p317;
	shr.u32 	%r1854, %r1853, %r2083;
	and.b32  	%r313, %r1854, %r171;
	ld.shared.u32 	%r1855, [%r118+18432];
	setp.eq.s32 	%p318, %r1855, 2147483647;
	selp.b32 	%r1856, -2147483648, %r1855, %p318;
	shr.u32 	%r1857, %r1856, %r2083;
	and.b32  	%r314, %r1857, %r171;
	ld.shared.u32 	%r1858, [%r118+19968];
	setp.eq.s32 	%p319, %r1858, 2147483647;
	selp.b32 	%r1859, -2147483648, %r1858, %p319;
	shr.u32 	%r1860, %r1859, %r2083;
	and.b32  	%r315, %r1860, %r171;
	ld.shared.u32 	%r1861, [%r118+21504];
	setp.eq.s32 	%p320, %r1861, 2147483647;
	selp.b32 	%r1862, -2147483648, %r1861, %p320;
	shr.u32 	%r1863, %r1862, %r2083;
	and.b32  	%r316, %r1863, %r171;
	ld.shared.u32 	%r1864, [%r118+23040];
	setp.eq.s32 	%p321, %r1864, 2147483647;
	selp.b32 	%r1865, -2147483648, %r1864, %p321;
	shr.u32 	%r1866, %r1865, %r2083;
	and.b32  	%r317, %r1866, %r171;
	ld.shared.u32 	%r1867, [%r118+24576];
	setp.eq.s32 	%p322, %r1867, 2147483647;
	selp.b32 	%r1868, -2147483648, %r1867, %p322;
	shr.u32 	%r1869, %r1868, %r2083;
	and.b32  	%r318, %r1869, %r171;
	@%p305 bra 	$L__BB15_262;
	ld.param.u64 	%rd443, [_ZN3cub18CUB_300001_SM_10006detail10radix_sort29DeviceRadixSortOnesweepKernelINS1_5radix10policy_hubIffyE10Policy1000ELNS0_9SortOrderE0EffyiiNS1_21identity_decomposer_tEEEvPT5_SB_PT3_PKSC_PT1_PKSG_PT2_PKSK_T4_iiT6__param_7];
	cvta.to.global.u64 	%rd250, %rd443;
	and.b32  	%r1873, %r1, 31;
	or.b32  	%r1874, %r547, %r1873;
	cvt.u64.u32 	%rd251, %r1874;
	mul.lo.s32 	%r1875, %r4, 6528;
	cvt.s64.s32 	%rd252, %r1875;
	add.s64 	%rd253, %rd251, %rd252;
	shl.b64 	%rd254, %rd253, 2;
	add.s64 	%rd255, %rd250, %rd254;
	ld.global.f32 	%f252, [%rd255];
	ld.global.f32 	%f253, [%rd255+128];
	ld.global.f32 	%f254, [%rd255+256];
	ld.global.f32 	%f255, [%rd255+384];
	ld.global.f32 	%f256, [%rd255+512];
	ld.global.f32 	%f257, [%rd255+640];
	ld.global.f32 	%f258, [%rd255+768];
	ld.global.f32 	%f259, [%rd255+896];
	ld.global.f32 	%f260, [%rd255+1024];
	ld.global.f32 	%f261, [%rd255+1152];
	ld.global.f32 	%f262, [%rd255+1280];
	ld.global.f32 	%f263, [%rd255+1408];
	ld.global.f32 	%f264, [%rd255+1536];
	ld.global.f32 	%f265, [%rd255+1664];
	ld.global.f32 	%f266, [%rd255+1792];
	ld.global.f32 	%f267, [%rd255+1920];
	ld.global.f32 	%f268, [%rd255+2048];
	bra.uni 	$L__BB15_296;
$L__BB15_262:
	ld.param.u32 	%r2044, [_ZN3cub18CUB_300001_SM_10006detail10radix_sort29DeviceRadixSortOnesweepKernelINS1_5radix10policy_hubIffyE10Policy1000ELNS0_9SortOrderE0EffyiiNS1_21identity_decomposer_tEEEvPT5_SB_PT3_PKSC_PT1_PKSG_PT2_PKSK_T4_iiT6__param_8];
	ld.param.u64 	%rd444, [_ZN3cub18CUB_300001_SM_10006detail10radix_sort29DeviceRadixSortOnesweepKernelINS1_5radix10policy_hubIffyE10Policy1000ELNS0_9SortOrderE0EffyiiNS1_21identity_decomposer_tEEEvPT5_SB_PT3_PKSC_PT1_PKSG_PT2_PKSK_T4_iiT6__param_7];
	cvta.to.global.u64 	%rd256, %rd444;
	cvt.s64.s32 	%rd257, %r328;
	add.s64 	%rd258, %rd7, %rd257;
	shl.b64 	%rd259, %rd258, 2;
	add.s64 	%rd23, %rd256, %rd259;
	cvt.u32.u64 	%r1877, %rd7;
	sub.s32 	%r319, %r2044, %r328;
	setp.ge.s32 	%p323, %r1877, %r319;
	@%p323 bra 	$L__BB15_264;
	ld.global.f32 	%f252, [%rd23];
$L__BB15_264:
	add.s32 	%r1879, %r1877, 32;
	setp.ge.s32 	%p324, %r1879, %r319;
	@%p324 bra 	$L__BB15_266;
	ld.global.f32 	%f253, [%rd23+128];
$L__BB15_266:
	add.s32 	%r1881, %r1877, 64;
	setp.ge.s32 	%p325, %r1881, %r319;
	@%p325 bra 	$L__BB15_268;
	ld.global.f32 	%f254, [%rd23+256];
$L__BB15_268:
	add.s32 	%r1883, %r1877, 96;
	setp.ge.s32 	%p326, %r1883, %r319;
	@%p326 bra 	$L__BB15_270;
	ld.global.f32 	%f255, [%rd23+384];
$L__BB15_270:
	add.s32 	%r1885, %r1877, 128;
	setp.ge.s32 	%p327, %r1885, %r319;
	@%p327 bra 	$L__BB15_272;
	ld.global.f32 	%f256, [%rd23+512];
$L__BB15_272:
	add.s32 	%r1887, %r1877, 160;
	setp.ge.s32 	%p328, %r1887, %r319;
	@%p328 bra 	$L__BB15_274;
	ld.global.f32 	%f257, [%rd23+640];
$L__BB15_274:
	add.s32 	%r1889, %r1877, 192;
	setp.ge.s32 	%p329, %r1889, %r319;
	@%p329 bra 	$L__BB15_276;
	ld.global.f32 	%f258, [%rd23+768];
$L__BB15_276:
	add.s32 	%r1891, %r1877, 224;
	setp.ge.s32 	%p330, %r1891, %r319;
	@%p330 bra 	$L__BB15_278;
	ld.param.u64 	%rd445, [_ZN3cub18CUB_300001_SM_10006detail10radix_sort29DeviceRadixSortOnesweepKernelINS1_5radix10policy_hubIffyE10Policy1000ELNS0_9SortOrderE0EffyiiNS1_21identity_decomposer_tEEEvPT5_SB_PT3_PKSC_PT1_PKSG_PT2_PKSK_T4_iiT6__param_7];
	cvta.to.global.u64 	%rd260, %rd445;
	add.s64 	%rd264, %rd260, %rd259;
	ld.global.f32 	%f259, [%rd264+896];
$L__BB15_278:
	add.s32 	%r1894, %r1877, 256;
	setp.ge.s32 	%p331, %r1894, %r319;
	@%p331 bra 	$L__BB15_280;
	ld.param.u64 	%rd446, [_ZN3cub18CUB_300001_SM_10006detail10radix_sort29DeviceRadixSortOnesweepKernelINS1_5radix10policy_hubIffyE10Policy1000ELNS0_9SortOrderE0EffyiiNS1_21identity_decomposer_tEEEvPT5_SB_PT3_PKSC_PT1_PKSG_PT2_PKSK_T4_iiT6__param_7];
	cvta.to.global.u64 	%rd265, %rd446;
	cvt.s64.s32 	%rd266, %r328;
	add.s64 	%rd267, %rd7, %rd266;
	shl.b64 	%rd268, %rd267, 2;
	add.s64 	%rd269, %rd265, %rd268;
	ld.global.f32 	%f260, [%rd269+1024];
$L__BB15_280:
	add.s32 	%r1897, %r1877, 288;
	setp.ge.s32 	%p332, %r1897, %r319;
	@%p332 bra 	$L__BB15_282;
	ld.param.u64 	%rd447, [_ZN3cub18CUB_300001_SM_10006detail10radix_sort29DeviceRadixSortOnesweepKernelINS1_5radix10policy_hubIffyE10Policy1000ELNS0_9SortOrderE0EffyiiNS1_21identity_decomposer_tEEEvPT5_SB_PT3_PKSC_PT1_PKSG_PT2_PKSK_T4_iiT6__param_7];
	cvta.to.global.u64 	%rd270, %rd447;
	cvt.s64.s32 	%rd271, %r328;
	add.s64 	%rd272, %rd7, %rd271;
	shl.b64 	%rd273, %rd272, 2;
	add.s64 	%rd274, %rd270, %rd273;
	ld.global.f32 	%f261, [%rd274+1152];
$L__BB15_282:
	add.s32 	%r1900, %r1877, 320;
	setp.ge.s32 	%p333, %r1900, %r319;
	@%p333 bra 	$L__BB15_284;
	ld.param.u64 	%rd448, [_ZN3cub18CUB_300001_SM_10006detail10radix_sort29DeviceRadixSortOnesweepKernelINS1_5radix10policy_hubIffyE10Policy1000ELNS0_9SortOrderE0EffyiiNS1_21identity_decomposer_tEEEvPT5_SB_PT3_PKSC_PT1_PKSG_PT2_PKSK_T4_iiT6__param_7];
	cvta.to.global.u64 	%rd275, %rd448;
	cvt.s64.s32 	%rd276, %r328;
	add.s64 	%rd277, %rd7, %rd276;
	shl.b64 	%rd278, %rd277, 2;
	add.s64 	%rd279, %rd275, %rd278;
	ld.global.f32 	%f262, [%rd279+1280];
$L__BB15_284:
	add.s32 	%r1903, %r1877, 352;
	setp.ge.s32 	%p334, %r1903, %r319;
	@%p334 bra 	$L__BB15_286;
	ld.param.u64 	%rd449, [_ZN3cub18CUB_300001_SM_10006detail10radix_sort29DeviceRadixSortOnesweepKernelINS1_5radix10policy_hubIffyE10Policy1000ELNS0_9SortOrderE0EffyiiNS1_21identity_decomposer_tEEEvPT5_SB_PT3_PKSC_PT1_PKSG_PT2_PKSK_T4_iiT6__param_7];
	cvta.to.global.u64 	%rd280, %rd449;
	mul.lo.s32 	%r1904, %r4, 6528;
	cvt.s64.s32 	%rd281, %r1904;
	add.s64 	%rd282, %rd7, %rd281;
	shl.b64 	%rd283, %rd282, 2;
	add.s64 	%rd284, %rd280, %rd283;
	ld.global.f32 	%f263, [%rd284+1408];
$L__BB15_286:
	add.s32 	%r1906, %r1877, 384;
	setp.ge.s32 	%p335, %r1906, %r319;
	@%p335 bra 	$L__BB15_288;
	ld.param.u64 	%rd450, [_ZN3cub18CUB_300001_SM_10006detail10radix_sort29DeviceRadixSortOnesweepKernelINS1_5radix10policy_hubIffyE10Policy1000ELNS0_9SortOrderE0EffyiiNS1_21identity_decomposer_tEEEvPT5_SB_PT3_PKSC_PT1_PKSG_PT2_PKSK_T4_iiT6__param_7];
	cvta.to.global.u64 	%rd285, %rd450;
	mul.lo.s32 	%r1907, %r4, 6528;
	cvt.s64.s32 	%rd286, %r1907;
	add.s64 	%rd287, %rd7, %rd286;
	shl.b64 	%rd288, %rd287, 2;
	add.s64 	%rd289, %rd285, %rd288;
	ld.global.f32 	%f264, [%rd289+1536];
$L__BB15_288:
	cvt.u32.u64 	%r1908, %rd7;
	add.s32 	%r1909, %r1908, 416;
	setp.ge.s32 	%p336, %r1909, %r319;
	@%p336 bra 	$L__BB15_290;
	ld.param.u64 	%rd451, [_ZN3cub18CUB_300001_SM_10006detail10radix_sort29DeviceRadixSortOnesweepKernelINS1_5radix10policy_hubIffyE10Policy1000ELNS0_9SortOrderE0EffyiiNS1_21identity_decomposer_tEEEvPT5_SB_PT3_PKSC_PT1_PKSG_PT2_PKSK_T4_iiT6__param_7];
	cvta.to.global.u64 	%rd290, %rd451;
	mul.lo.s32 	%r1910, %r4, 6528;
	cvt.s64.s32 	%rd291, %r1910;
	add.s64 	%rd292, %rd7, %rd291;
	shl.b64 	%rd293, %rd292, 2;
	add.s64 	%rd294, %rd290, %rd293;
	ld.global.f32 	%f265, [%rd294+1664];
$L__BB15_290:
	cvt.u32.u64 	%r1911, %rd7;
	add.s32 	%r1912, %r1911, 448;
	setp.ge.s32 	%p337, %r1912, %r319;
	@%p337 bra 	$L__BB15_292;
	ld.param.u64 	%rd452, [_ZN3cub18CUB_300001_SM_10006detail10radix_sort29DeviceRadixSortOnesweepKernelINS1_5radix10policy_hubIffyE10Policy1000ELNS0_9SortOrderE0EffyiiNS1_21identity_decomposer_tEEEvPT5_SB_PT3_PKSC_PT1_PKSG_PT2_PKSK_T4_iiT6__param_7];
	cvta.to.global.u64 	%rd295, %rd452;
	mul.lo.s32 	%r1913, %r4, 6528;
	cvt.s64.s32 	%rd296, %r1913;
	add.s64 	%rd297, %rd7, %rd296;
	shl.b64 	%rd298, %rd297, 2;
	add.s64 	%rd299, %rd295, %rd298;
	ld.global.f32 	%f266, [%rd299+1792];
$L__BB15_292:
	cvt.u32.u64 	%r1914, %rd7;
	add.s32 	%r1915, %r1914, 480;
	setp.ge.s32 	%p338, %r1915, %r319;
	@%p338 bra 	$L__BB15_294;
	ld.param.u64 	%rd453, [_ZN3cub18CUB_300001_SM_10006detail10radix_sort29DeviceRadixSortOnesweepKernelINS1_5radix10policy_hubIffyE10Policy1000ELNS0_9SortOrderE0EffyiiNS1_21identity_decomposer_tEEEvPT5_SB_PT3_PKSC_PT1_PKSG_PT2_PKSK_T4_iiT6__param_7];
	cvta.to.global.u64 	%rd300, %rd453;
	mul.lo.s32 	%r1916, %r4, 6528;
	cvt.s64.s32 	%rd301, %r1916;
	add.s64 	%rd302, %rd7, %rd301;
	shl.b64 	%rd303, %rd302, 2;
	add.s64 	%rd304, %rd300, %rd303;
	ld.global.f32 	%f267, [%rd304+1920];
$L__BB15_294:
	cvt.u32.u64 	%r1917, %rd7;
	add.s32 	%r1918, %r1917, 512;
	setp.ge.s32 	%p339, %r1918, %r319;
	@%p339 bra 	$L__BB15_296;
	ld.param.u64 	%rd454, [_ZN3cub18CUB_300001_SM_10006detail10radix_sort29DeviceRadixSortOnesweepKernelINS1_5radix10policy_hubIffyE10Policy1000ELNS0_9SortOrderE0EffyiiNS1_21identity_decomposer_tEEEvPT5_SB_PT3_PKSC_PT1_PKSG_PT2_PKSK_T4_iiT6__param_7];
	cvta.to.global.u64 	%rd305, %rd454;
	mov.u32 	%r1919, %tid.x;
	and.b32  	%r1920, %r1919, 992;
	mul.lo.s32 	%r1921, %r1920, 17;
	and.b32  	%r1922, %r1919, 31;
	or.b32  	%r1923, %r1921, %r1922;
	cvt.u64.u32 	%rd306, %r1923;
	mul.lo.s32 	%r1924, %r4, 6528;
	cvt.s64.s32 	%rd307, %r1924;
	add.s64 	%rd308, %rd306, %rd307;
	shl.b64 	%rd309, %rd308, 2;
	add.s64 	%rd310, %rd305, %rd309;
	ld.global.f32 	%f268, [%rd310+2048];
$L__BB15_296:
	ld.param.u32 	%r2045, [_ZN3cub18CUB_300001_SM_10006detail10radix_sort29DeviceRadixSortOnesweepKernelINS1_5radix10policy_hubIffyE10Policy1000ELNS0_9SortOrderE0EffyiiNS1_21identity_decomposer_tEEEvPT5_SB_PT3_PKSC_PT1_PKSG_PT2_PKSK_T4_iiT6__param_8];
	ld.param.u64 	%rd441, [_ZN3cub18CUB_300001_SM_10006detail10radix_sort29DeviceRadixSortOnesweepKernelINS1_5radix10policy_hubIffyE10Policy1000ELNS0_9SortOrderE0EffyiiNS1_21identity_decomposer_tEEEvPT5_SB_PT3_PKSC_PT1_PKSG_PT2_PKSK_T4_iiT6__param_6];
	cvta.to.global.u64 	%rd24, %rd441;
	mov.u32 	%r320, %tid.x;
	shl.b32 	%r1925, %r320, 2;
	mov.u32 	%r1926, _ZZN3cub18CUB_300001_SM_10006detail10radix_sort29DeviceRadixSortOnesweepKernelINS1_5radix10policy_hubIffyE10Policy1000ELNS0_9SortOrderE0EffyiiNS1_21identity_decomposer_tEEEvPT5_SB_PT3_PKSC_PT1_PKSG_PT2_PKSK_T4_iiT6_E1s;
	add.s32 	%r321, %r1926, %r1925;
	cvt.u64.u32 	%rd25, %r320;
	mad.lo.s32 	%r1927, %r4, 6528, 6528;
	setp.gt.s32 	%p340, %r1927, %r2045;
	bar.sync 	0;
	st.shared.f32 	[%r273+-4], %f252;
	st.shared.f32 	[%r274+-4], %f253;
	st.shared.f32 	[%r275+-4], %f254;
	st.shared.f32 	[%r276+-4], %f255;
	st.shared.f32 	[%r277+-4], %f256;
	st.shared.f32 	[%r278+-4], %f257;
	st.shared.f32 	[%r279+-4], %f258;
	st.shared.f32 	[%r280+-4], %f259;
	st.shared.f32 	[%r281+-4], %f260;
	st.shared.f32 	[%r282+-4], %f261;
	st.shared.f32 	[%r283+-4], %f262;
	st.shared.f32 	[%r284+-4], %f263;
	st.shared.f32 	[%r285+-4], %f264;
	st.shared.f32 	[%r286+-4], %f265;
	st.shared.f32 	[%r287+-4], %f266;
	st.shared.f32 	[%r288+-4], %f267;
	st.shared.f32 	[%r289+-4], %f268;
	bar.sync 	0;
	@%p340 bra 	$L__BB15_298;
	ld.shared.f32 	%f169, [%r321];
	shl.b32 	%r1928, %r302, 3;
	add.s32 	%r1930, %r1926, 26112;
	add.s32 	%r1931, %r1930, %r1928;
	ld.shared.u64 	%rd311, [%r1931];
	add.s64 	%rd312, %rd311, %rd25;
	shl.b64 	%rd313, %rd312, 2;
	add.s64 	%rd314, %rd24, %rd313;
	st.global.f32 	[%rd314], %f169;
	bar.warp.sync 	-1;
	ld.shared.f32 	%f170, [%r321+1536];
	shl.b32 	%r1932, %r303, 3;
	add.s32 	%r1933, %r1930, %r1932;
	ld.shared.u64 	%rd315, [%r1933];
	add.s64 	%rd316, %rd315, %rd25;
	shl.b64 	%rd317, %rd316, 2;
	add.s64 	%rd318, %rd24, %rd317;
	st.global.f32 	[%rd318+1536], %f170;
	bar.warp.sync 	-1;
	ld.shared.f32 	%f171, [%r321+3072];
	shl.b32 	%r1934, %r304, 3;
	add.s32 	%r1935, %r1930, %r1934;
	ld.shared.u64 	%rd319, [%r1935];
	add.s64 	%rd320, %rd319, %rd25;
	shl.b64 	%rd321, %rd320, 2;
	add.s64 	%rd322, %rd24, %rd321;
	st.global.f32 	[%rd322+3072], %f171;
	bar.warp.sync 	-1;
	ld.shared.f32 	%f172, [%r321+4608];
	shl.b32 	%r1936, %r305, 3;
	add.s32 	%r1937, %r1930, %r1936;
	ld.shared.u64 	%rd323, [%r1937];
	add.s64 	%rd324, %rd323, %rd25;
	shl.b64 	%rd325, %rd324, 2;
	add.s64 	%rd326, %rd24, %rd325;
	st.global.f32 	[%rd326+4608], %f172;
	bar.warp.sync 	-1;
	ld.shared.f32 	%f173, [%r321+6144];
	shl.b32 	%r1938, %r306, 3;
	add.s32 	%r1939, %r1930, %r1938;
	ld.shared.u64 	%rd327, [%r1939];
	add.s64 	%rd328, %rd327, %rd25;
	shl.b64 	%rd329, %rd328, 2;
	add.s64 	%rd330, %rd24, %rd329;
	st.global.f32 	[%rd330+6144], %f173;
	bar.warp.sync 	-1;
	ld.shared.f32 	%f174, [%r321+7680];
	shl.b32 	%r1940, %r307, 3;
	add.s32 	%r1941, %r1930, %r1940;
	ld.shared.u64 	%rd331, [%r1941];
	add.s64 	%rd332, %rd331, %rd25;
	shl.b64 	%rd333, %rd332, 2;
	add.s64 	%rd334, %rd24, %rd333;
	st.global.f32 	[%rd334+7680], %f174;
	bar.warp.sync 	-1;
	ld.shared.f32 	%f175, [%r321+9216];
	shl.b32 	%r1942, %r308, 3;
	add.s32 	%r1943, %r1930, %r1942;
	ld.shared.u64 	%rd335, [%r1943];
	add.s64 	%rd336, %rd335, %rd25;
	shl.b64 	%rd337, %rd336, 2;
	add.s64 	%rd338, %rd24, %rd337;
	st.global.f32 	[%rd338+9216], %f175;
	bar.warp.sync 	-1;
	ld.shared.f32 	%f176, [%r321+10752];
	shl.b32 	%r1944, %r309, 3;
	add.s32 	%r1945, %r1930, %r1944;
	ld.shared.u64 	%rd339, [%r1945];
	add.s64 	%rd340, %rd339, %rd25;
	shl.b64 	%rd341, %rd340, 2;
	add.s64 	%rd342, %rd24, %rd341;
	st.global.f32 	[%rd342+10752], %f176;
	bar.warp.sync 	-1;
	ld.shared.f32 	%f177, [%r321+12288];
	shl.b32 	%r1946, %r310, 3;
	add.s32 	%r1947, %r1930, %r1946;
	ld.shared.u64 	%rd343, [%r1947];
	add.s64 	%rd344, %rd343, %rd25;
	shl.b64 	%rd345, %rd344, 2;
	add.s64 	%rd346, %rd24, %rd345;
	st.global.f32 	[%rd346+12288], %f177;
	bar.warp.sync 	-1;
	ld.shared.f32 	%f178, [%r321+13824];
	shl.b32 	%r1948, %r311, 3;
	add.s32 	%r1949, %r1930, %r1948;
	ld.shared.u64 	%rd347, [%r1949];
	add.s64 	%rd348, %rd347, %rd25;
	shl.b64 	%rd349, %rd348, 2;
	add.s64 	%rd350, %rd24, %rd349;
	st.global.f32 	[%rd350+13824], %f178;
	bar.warp.sync 	-1;
	ld.shared.f32 	%f179, [%r321+15360];
	shl.b32 	%r1950, %r312, 3;
	add.s32 	%r1951, %r1930, %r1950;
	ld.shared.u64 	%rd351, [%r1951];
	add.s64 	%rd352, %rd351, %rd25;
	shl.b64 	%rd353, %rd352, 2;
	add.s64 	%rd354, %rd24, %rd353;
	st.global.f32 	[%rd354+15360], %f179;
	bar.warp.sync 	-1;
	ld.shared.f32 	%f180, [%r321+16896];
	shl.b32 	%r1952, %r313, 3;
	add.s32 	%r1953, %r1930, %r1952;
	ld.shared.u64 	%rd355, [%r1953];
	add.s64 	%rd356, %rd355, %rd25;
	shl.b64 	%rd357, %rd356, 2;
	add.s64 	%rd358, %rd24, %rd357;
	st.global.f32 	[%rd358+16896], %f180;
	bar.warp.sync 	-1;
	ld.shared.f32 	%f181, [%r321+18432];
	shl.b32 	%r1954, %r314, 3;
	add.s32 	%r1955, %r1930, %r1954;
	ld.shared.u64 	%rd359, [%r1955];
	add.s64 	%rd360, %rd359, %rd25;
	shl.b64 	%rd361, %rd360, 2;
	add.s64 	%rd362, %rd24, %rd361;
	st.global.f32 	[%rd362+18432], %f181;
	bar.warp.sync 	-1;
	ld.shared.f32 	%f182, [%r321+19968];
	shl.b32 	%r1956, %r315, 3;
	add.s32 	%r1957, %r1930, %r1956;
	ld.shared.u64 	%rd363, [%r1957];
	add.s64 	%rd364, %rd363, %rd25;
	shl.b64 	%rd365, %rd364, 2;
	add.s64 	%rd366, %rd24, %rd365;
	st.global.f32 	[%rd366+19968], %f182;
	bar.warp.sync 	-1;
	ld.shared.f32 	%f183, [%r321+21504];
	shl.b32 	%r1958, %r316, 3;
	add.s32 	%r1959, %r1930, %r1958;
	ld.shared.u64 	%rd367, [%r1959];
	add.s64 	%rd368, %rd367, %rd25;
	shl.b64 	%rd369, %rd368, 2;
	add.s64 	%rd370, %rd24, %rd369;
	st.global.f32 	[%rd370+21504], %f183;
	bar.warp.sync 	-1;
	ld.shared.f32 	%f184, [%r321+23040];
	shl.b32 	%r1960, %r317, 3;
	add.s32 	%r1961, %r1930, %r1960;
	ld.shared.u64 	%rd371, [%r1961];
	add.s64 	%rd372, %rd371, %rd25;
	shl.b64 	%rd373, %rd372, 2;
	add.s64 	%rd374, %rd24, %rd373;
	st.global.f32 	[%rd374+23040], %f184;
	bar.warp.sync 	-1;
	ld.shared.f32 	%f185, [%r321+24576];
	shl.b32 	%r1962, %r318, 3;
	add.s32 	%r1963, %r1930, %r1962;
	ld.shared.u64 	%rd375, [%r1963];
	add.s64 	%rd376, %rd375, %rd25;
	shl.b64 	%rd377, %rd376, 2;
	add.s64 	%rd378, %rd24, %rd377;
	st.global.f32 	[%rd378+24576], %f185;
	bar.warp.sync 	-1;
	bra.uni 	$L__BB15_333;
$L__BB15_298:
	ld.param.u32 	%r2046, [_ZN3cub18CUB_300001_SM_10006detail10radix_sort29DeviceRadixSortOnesweepKernelINS1_5radix10policy_hubIffyE10Policy1000ELNS0_9SortOrderE0EffyiiNS1_21identity_decomposer_tEEEvPT5_SB_PT3_PKSC_PT1_PKSG_PT2_PKSK_T4_iiT6__param_8];
	mad.lo.s32 	%r322, %r4, -6528, %r2046;
	shl.b32 	%r1964, %r302, 3;
	add.s32 	%r1966, %r1926, %r1964;
	ld.shared.u64 	%rd26, [%r1966+26112];
	setp.ge.s32 	%p341, %r320, %r322;
	@%p341 bra 	$L__BB15_300;
	ld.shared.f32 	%f186, [%r321];
	add.s64 	%rd379, %rd26, %rd25;
	shl.b64 	%rd380, %rd379, 2;
	add.s64 	%rd381, %rd24, %rd380;
	st.global.f32 	[%rd381], %f186;
$L__BB15_300:
	bar.warp.sync 	-1;
	shl.b32 	%r1967, %r303, 3;
	add.s32 	%r1969, %r1926, %r1967;
	ld.shared.u64 	%rd27, [%r1969+26112];
	add.s32 	%r1970, %r320, 384;
	setp.ge.s32 	%p342, %r1970, %r322;
	@%p342 bra 	$L__BB15_302;
	ld.shared.f32 	%f187, [%r321+1536];
	add.s64 	%rd382, %rd27, %rd25;
	shl.b64 	%rd383, %rd382, 2;
	add.s64 	%rd384, %rd24, %rd383;
	st.global.f32 	[%rd384+1536], %f187;
$L__BB15_302:
	bar.warp.sync 	-1;
	shl.b32 	%r1971, %r304, 3;
	add.s32 	%r1973, %r1926, %r1971;
	ld.shared.u64 	%rd28, [%r1973+26112];
	add.s32 	%r1974, %r320, 768;
	setp.ge.s32 	%p343, %r1974, %r322;
	@%p343 bra 	$L__BB15_304;
	ld.shared.f32 	%f188, [%r321+3072];
	add.s64 	%rd385, %rd28, %rd25;
	shl.b64 	%rd386, %rd385, 2;
	add.s64 	%rd387, %rd24, %rd386;
	st.global.f32 	[%rd387+3072], %f188;
$L__BB15_304:
	bar.warp.sync 	-1;
	shl.b32 	%r1975, %r305, 3;
	add.s32 	%r1977, %r1926, %r1975;
	ld.shared.u64 	%rd29, [%r1977+26112];
	add.s32 	%r1978, %r320, 1152;
	setp.ge.s32 	%p344, %r1978, %r322;
	@%p344 bra 	$L__BB15_306;
	ld.shared.f32 	%f189, [%r321+4608];
	add.s64 	%rd388, %rd29, %rd25;
	shl.b64 	%rd389, %rd388, 2;
	add.s64 	%rd390, %rd24, %rd389;
	st.global.f32 	[%rd390+4608], %f189;
$L__BB15_306:
	bar.warp.sync 	-1;
	shl.b32 	%r1979, %r306, 3;
	add.s32 	%r1981, %r1926, %r1979;
	ld.shared.u64 	%rd30, [%r1981+26112];
	add.s32 	%r1982, %r320, 1536;
	setp.ge.s32 	%p345, %r1982, %r322;
	@%p345 bra 	$L__BB15_308;
	ld.shared.f32 	%f190, [%r321+6144];
	add.s64 	%rd391, %rd30, %rd25;
	shl.b64 	%rd392, %rd391, 2;
	add.s64 	%rd393, %rd24, %rd392;
	st.global.f32 	[%rd393+6144], %f190;
$L__BB15_308:
	bar.warp.sync 	-1;
	shl.b32 	%r1983, %r307, 3;
	add.s32 	%r1985, %r1926, %r1983;
	ld.shared.u64 	%rd31, [%r1985+26112];
	add.s32 	%r1986, %r320, 1920;
	setp.ge.s32 	%p346, %r1986, %r322;
	@%p346 bra 	$L__BB15_310;
	ld.shared.f32 	%f191, [%r321+7680];
	add.s64 	%rd394, %rd31, %rd25;
	shl.b64 	%rd395, %rd394, 2;
	add.s64 	%rd396, %rd24, %rd395;
	st.global.f32 	[%rd396+7680], %f191;
$L__BB15_310:
	bar.warp.sync 	-1;
	shl.b32 	%r1987, %r308, 3;
	add.s32 	%r1989, %r1926, %r1987;
	ld.shared.u64 	%rd32, [%r1989+26112];
	add.s32 	%r1990, %r320, 2304;
	setp.ge.s32 	%p347, %r1990, %r322;
	@%p347 bra 	$L__BB15_312;
	ld.shared.f32 	%f192, [%r321+9216];
	add.s64 	%rd397, %rd32, %rd25;
	shl.b64 	%rd398, %rd397, 2;
	add.s64 	%rd399, %rd24, %rd398;
	st.global.f32 	[%rd399+9216], %f192;
$L__BB15_312:
	bar.warp.sync 	-1;
	shl.b32 	%r1991, %r309, 3;
	add.s32 	%r1993, %r1926, %r1991;
	ld.shared.u64 	%rd33, [%r1993+26112];
	add.s32 	%r1994, %r320, 2688;
	setp.ge.s32 	%p348, %r1994, %r322;
	@%p348 bra 	$L__BB15_314;
	ld.shared.f32 	%f193, [%r321+10752];
	add.s64 	%rd400, %rd33, %rd25;
	shl.b64 	%rd401, %rd400, 2;
	add.s64 	%rd402, %rd24, %rd401;
	st.global.f32 	[%rd402+10752], %f193;
$L__BB15_314:
	bar.warp.sync 	-1;
	shl.b32 	%r1995, %r310, 3;
	add.s32 	%r1997, %r1926, %r1995;
	ld.shared.u64 	%rd34, [%r1997+26112];
	or.b32  	%r1998, %r320, 3072;
	setp.ge.s32 	%p349, %r1998, %r322;
	@%p349 bra 	$L__BB15_316;
	ld.shared.f32 	%f194, [%r321+12288];
	add.s64 	%rd403, %rd34, %rd25;
	shl.b64 	%rd404, %rd403, 2;
	add.s64 	%rd405, %rd24, %rd404;
	st.global.f32 	[%rd405+12288], %f194;
$L__BB15_316:
	bar.warp.sync 	-1;
	shl.b32 	%r1999, %r311, 3;
	add.s32 	%r2001, %r1926, %r1999;
	ld.shared.u64 	%rd35, [%r2001+26112];
	add.s32 	%r2002, %r320, 3456;
	setp.ge.s32 	%p350, %r2002, %r322;
	@%p350 bra 	$L__BB15_318;
	ld.shared.f32 	%f195, [%r321+13824];
	add.s64 	%rd406, %rd35, %rd25;
	shl.b64 	%rd407, %rd406, 2;
	add.s64 	%rd408, %rd24, %rd407;
	st.global.f32 	[%rd408+13824], %f195;
$L__BB15_318:
	bar.warp.sync 	-1;
	shl.b32 	%r2003, %r312, 3;
	add.s32 	%r2005, %r1926, %r2003;
	ld.shared.u64 	%rd36, [%r2005+26112];
	add.s32 	%r2006, %r320, 3840;
	setp.ge.s32 	%p351, %r2006, %r322;
	@%p351 bra 	$L__BB15_320;
	ld.shared.f32 	%f196, [%r321+15360];
	add.s64 	%rd409, %rd36, %rd25;
	shl.b64 	%rd410, %rd409, 2;
	add.s64 	%rd411, %rd24, %rd410;
	st.global.f32 	[%rd411+15360], %f196;
$L__BB15_320:
	bar.warp.sync 	-1;
	shl.b32 	%r2007, %r313, 3;
	add.s32 	%r2009, %r1926, %r2007;
	ld.shared.u64 	%rd37, [%r2009+26112];
	add.s32 	%r2010, %r320, 4224;
	setp.ge.s32 	%p352, %r2010, %r322;
	@%p352 bra 	$L__BB15_322;
	ld.shared.f32 	%f197, [%r321+16896];
	add.s64 	%rd412, %rd37, %rd25;
	shl.b64 	%rd413, %rd412, 2;
	add.s64 	%rd414, %rd24, %rd413;
	st.global.f32 	[%rd414+16896], %f197;
$L__BB15_322:
	bar.warp.sync 	-1;
	shl.b32 	%r2011, %r314, 3;
	add.s32 	%r2013, %r1926, %r2011;
	ld.shared.u64 	%rd38, [%r2013+26112];
	add.s32 	%r2014, %r320, 4608;
	setp.ge.s32 	%p353, %r2014, %r322;
	@%p353 bra 	$L__BB15_324;
	ld.shared.f32 	%f198, [%r321+18432];
	add.s64 	%rd415, %rd38, %rd25;
	shl.b64 	%rd416, %rd415, 2;
	add.s64 	%rd417, %rd24, %rd416;
	st.global.f32 	[%rd417+18432], %f198;
$L__BB15_324:
	bar.warp.sync 	-1;
	shl.b32 	%r2015, %r315, 3;
	add.s32 	%r2017, %r1926, %r2015;
	ld.shared.u64 	%rd39, [%r2017+26112];
	add.s32 	%r2018, %r320, 4992;
	setp.ge.s32 	%p354, %r2018, %r322;
	@%p354 bra 	$L__BB15_326;
	ld.shared.f32 	%f199, [%r321+19968];
	add.s64 	%rd418, %rd39, %rd25;
	shl.b64 	%rd419, %rd418, 2;
	add.s64 	%rd420, %rd24, %rd419;
	st.global.f32 	[%rd420+19968], %f199;
$L__BB15_326:
	bar.warp.sync 	-1;
	shl.b32 	%r2019, %r316, 3;
	add.s32 	%r2021, %r1926, %r2019;
	ld.shared.u64 	%rd40, [%r2021+26112];
	add.s32 	%r2022, %r320, 5376;
	setp.ge.s32 	%p355, %r2022, %r322;
	@%p355 bra 	$L__BB15_328;
	ld.shared.f32 	%f200, [%r321+21504];
	add.s64 	%rd421, %rd40, %rd25;
	shl.b64 	%rd422, %rd421, 2;
	add.s64 	%rd423, %rd24, %rd422;
	st.global.f32 	[%rd423+21504], %f200;
$L__BB15_328:
	bar.warp.sync 	-1;
	shl.b32 	%r2023, %r317, 3;
	add.s32 	%r2025, %r1926, %r2023;
	ld.shared.u64 	%rd41, [%r2025+26112];
	add.s32 	%r2026, %r320, 5760;
	setp.ge.s32 	%p356, %r2026, %r322;
	@%p356 bra 	$L__BB15_330;
	ld.shared.f32 	%f201, [%r321+23040];
	add.s64 	%rd424, %rd41, %rd25;
	shl.b64 	%rd425, %rd424, 2;
	add.s64 	%rd426, %rd24, %rd425;
	st.global.f32 	[%rd426+23040], %f201;
$L__BB15_330:
	bar.warp.sync 	-1;
	shl.b32 	%r2027, %r318, 3;
	add.s32 	%r2029, %r1926, %r2027;
	ld.shared.u64 	%rd427, [%r2029+26112];
	add.s64 	%rd42, %rd427, %rd25;
	or.b32  	%r2030, %r320, 6144;
	setp.ge.s32 	%p357, %r2030, %r322;
	@%p357 bra 	$L__BB15_332;
	ld.shared.f32 	%f202, [%r321+24576];
	shl.b64 	%rd428, %rd42, 2;
	add.s64 	%rd429, %rd24, %rd428;
	st.global.f32 	[%rd429+24576], %f202;
$L__BB15_332:
	bar.warp.sync 	-1;
$L__BB15_333:
	ret;

}


// ===== COMPILED SASS (sm_100) =====

	.target	sm_100

	.elftype	@"ET_EXEC"


//--------------------- .note.nv.tkinfo           --------------------------
	.section	.note.nv.tkinfo,"",@"SHT_NOTE"
	.sectionflags	@"SHF_NOTE_NV_TKINFO"
	.tkinfo
        /*0018*/ 	.word	0x00000002
        /*0030*/ 	.string	""
        /*0030*/ 	.string	"ptxas"
        /*0030*/ 	.string	"Cuda compilation tools, release 13.0, V13.0.88"
        /*0030*/ 	.string	"Build cuda_13.0.r13.0/compiler.36424714_0"
        /*0030*/ 	.string	"-arch sm_100 -m 64 "



//--------------------- .note.nv.cuinfo           --------------------------
	.section	.note.nv.cuinfo,"",@"SHT_NOTE"
	.sectionflags	@"SHF_NOTE_NV_CUINFO"
        /*0018*/ 	.short	0x0002
        /*001a*/ 	.short	0x0064
        /*001c*/ 	.short	0x0082
	.zero		2


//--------------------- .nv.info                  --------------------------
	.section	.nv.info,"",@"SHT_CUDA_INFO"
	.align	4


	//----- nvinfo : EIATTR_REGCOUNT
	.align		4
        /*0000*/ 	.byte	0x04, 0x2f
        /*0002*/ 	.short	(.L_57 - .L_56)
	.align		4
.L_56:
        /*0004*/ 	.word	index@(_Z16rank_individualsPA48_iPA48_fPf)
        /*0008*/ 	.word	0x00000020


	//----- nvinfo : EIATTR_FRAME_SIZE
	.align		4
.L_57:
        /*000c*/ 	.byte	0x04, 0x11
        /*000e*/ 	.short	(.L_59 - .L_58)
	.align		4
.L_58:
        /*0010*/ 	.word	index@($__internal_0_$__cuda_sm20_rcp_rn_f32_slowpath)
        /*0014*/ 	.word	0x00000000


	//----- nvinfo : EIATTR_FRAME_SIZE
	.align		4
.L_59:
        /*0018*/ 	.byte	0x04, 0x11
        /*001a*/ 	.short	(.L_61 - .L_60)
	.align		4
.L_60:
        /*001c*/ 	.word	index@(_Z16rank_individualsPA48_iPA48_fPf)
        /*0020*/ 	.word	0x00000000


	//----- nvinfo : EIATTR_REGCOUNT
	.align		4
.L_61:
        /*0024*/ 	.byte	0x04, 0x2f
        /*0026*/ 	.short	(.L_63 - .L_62)
	.align		4
.L_62:
        /*0028*/ 	.word	index@(_Z21crossover_and_migratePA48_iPfS0_Pi)
        /*002c*/ 	.word	0x0000001e


	//----- nvinfo : EIATTR_FRAME_SIZE
	.align		4
.L_63:
        /*0030*/ 	.byte	0x04, 0x11
        /*0032*/ 	.short	(.L_65 - .L_64)
	.align		4
.L_64:
        /*0034*/ 	.word	index@(_Z21crossover_and_migratePA48_iPfS0_Pi)
        /*0038*/ 	.word	0x00000010


	//----- nvinfo : EIATTR_REGCOUNT
	.align		4
.L_65:
        /*003c*/ 	.byte	0x04, 0x2f
        /*003e*/ 	.short	(.L_67 - .L_66)
	.align		4
.L_66:
        /*0040*/ 	.word	index@(_Z6mutatePA48_i)
        /*0044*/ 	.word	0x00000010


	//----- nvinfo : EIATTR_FRAME_SIZE
	.align		4
.L_67:
        /*0048*/ 	.byte	0x04, 0x11
        /*004a*/ 	.short	(.L_69 - .L_68)
	.align		4
.L_68:
        /*004c*/ 	.word	index@(_Z6mutatePA48_i)
        /*0050*/ 	.word	0x00000000


	//----- nvinfo : EIATTR_REGCOUNT
	.align		4
.L_69:
        /*0054*/ 	.byte	0x04, 0x2f
        /*0056*/ 	.short	(.L_71 - .L_70)
	.align		4
.L_70:
        /*0058*/ 	.word	index@(_ZN3cub18CUB_300001_SM_10006detail11EmptyKernelIvEEvv)
        /*005c*/ 	.word	0x00000004


	//----- nvinfo : EIATTR_FRAME_SIZE
	.align		4
.L_71:
        /*0060*/ 	.byte	0x04, 0x11
        /*0062*/ 	.short	(.L_73 - .L_72)
	.align		4
.L_72:
        /*0064*/ 	.word	index@(_ZN3cub18CUB_300001_SM_10006detail11EmptyKernelIvEEvv)
        /*0068*/ 	.word	0x00000000


	//----- nvinfo : EIATTR_REGCOUNT
	.align		4
.L_73:
        /*006c*/ 	.byte	0x04, 0x2f
        /*006e*/ 	.short	(.L_75 - .L_74)
	.align		4
.L_74:
        /*0070*/ 	.word	index@(_ZN3cub18CUB_300001_SM_10006detail8for_each13static_kernelINS2_12policy_hub_t12policy_500_tElNS2_12op_wrapper_tIlN6thrust24THRUST_300001_SM_1000_NS6system6detail7generic6detail21binary_search_functorIPfNSC_18binary_search_lessENSC_3lbfEEENS8_12zip_iteratorIN4cuda3std3__45tupleIJNS8_6detail15normal_iteratorINS8_7pointerIfNS8_8cuda_cub5par_tENS8_11use_defaultESS_EEEENSO_INSP_IlSR_SS_SS_EEEEEEEEEEEEEvT0_T1_)
        /*0074*/ 	.word	0x00000014


	//----- nvinfo : EIATTR_FRAME_SIZE
	.align		4
.L_75:
        /*0078*/ 	.byte	0x04, 0x11
        /*007a*/ 	.short	(.L_77 - .L_76)
	.align		4
.L_76:
        /*007c*/ 	.word	index@(_ZN3cub18CUB_300001_SM_10006detail8for_each13static_kernelINS2_12policy_hub_t12policy_500_tElNS2_12op_wrapper_tIlN6thrust24THRUST_300001_SM_1000_NS6system6detail7generic6detail21binary_search_functorIPfNSC_18binary_search_lessENSC_3lbfEEENS8_12zip_iteratorIN4cuda3std3__45tupleIJNS8_6detail15normal_iteratorINS8_7pointerIfNS8_8cuda_cub5par_tENS8_11use_defaultESS_EEEENSO_INSP_IlSR_SS_SS_EEEEEEEEEEEEEvT0_T1_)
        /*0080*/ 	.word	0x00000000


	//----- nvinfo : EIATTR_REGCOUNT
	.align		4
.L_77:
        /*0084*/ 	.byte	0x04, 0x2f
        /*0086*/ 	.short	(.L_79 - .L_78)
	.align		4
.L_78:
        /*0088*/ 	.word	index@(_ZN3cub18CUB_300001_SM_10006detail4scan20DeviceScanInitKernelINS0_13ScanTileStateIfLb1EEEEEvT_i)
        /*008c*/ 	.word	0x00000008


	//----- nvinfo : EIATTR_FRAME_SIZE
	.align		4
.L_79:
        /*0090*/ 	.byte	0x04, 0x11
        /*0092*/ 	.short	(.L_81 - .L_80)
	.align		4
.L_80:
        /*0094*/ 	.word	index@(_ZN3cub18CUB_300001_SM_10006detail4scan20DeviceScanInitKernelINS0_13ScanTileStateIfLb1EEEEEvT_i)
        /*0098*/ 	.word	0x00000000


	//----- nvinfo : EIATTR_REGCOUNT
	.align		4
.L_81:
        /*009c*/ 	.byte	0x04, 0x2f
        /*009e*/ 	.short	(.L_83 - .L_82)
	.align		4
.L_82:
        /*00a0*/ 	.word	index@(_ZN3cub18CUB_300001_SM_10006detail4scan16DeviceScanKernelINS2_10policy_hubIfffjN4cuda3std3__44plusIvEEE10Policy1000EPfSC_NS0_13ScanTileStateIfLb1EEES9_NS0_8NullTypeEjfLb0ESF_EEvT0_T1_T2_iT3_T4_T5_)
        /*00a4*/ 	.word	0x00000038


	//----- nvinfo : EIATTR_FRAME_SIZE
	.align		4
.L_83:
        /*00a8*/ 	.byte	0x04, 0x11
        /*00aa*/ 	.short	(.L_85 - .L_84)
	.align		4
.L_84:
        /*00ac*/ 	.word	index@(_ZN3cub18CUB_300001_SM_10006detail4scan16DeviceScanKernelINS2_10policy_hubIfffjN4cuda3std3__44plusIvEEE10Policy1000EPfSC_NS0_13ScanTileStateIfLb1EEES9_NS0_8NullTypeEjfLb0ESF_EEvT0_T1_T2_iT3_T4_T5_)
        /*00b0*/ 	.word	0x00000000


	//----- nvinfo : EIATTR_REGCOUNT
	.align		4
.L_85:
        /*00b4*/ 	.byte	0x04, 0x2f
        /*00b6*/ 	.short	(.L_87 - .L_86)
	.align		4
.L_86:
        /*00b8*/ 	.word	index@(_ZN3cub18CUB_300001_SM_10006detail4scan16DeviceScanKernelINS2_10policy_hubIfffmN4cuda3std3__44plusIvEEE10Policy1000EPfSC_NS0_13ScanTileStateIfLb1EEES9_NS0_8NullTypeEmfLb0ESF_EEvT0_T1_T2_iT3_T4_T5_)
        /*00bc*/ 	.word	0x00000030


	//----- nvinfo : EIATTR_FRAME_SIZE
	.align		4
.L_87:
        /*00c0*/ 	.byte	0x04, 0x11
        /*00c2*/ 	.short	(.L_89 - .L_88)
	.align		4
.L_88:
        /*00c4*/ 	.word	index@(_ZN3cub18CUB_300001_SM_10006detail4scan16DeviceScanKernelINS2_10policy_hubIfffmN4cuda3std3__44plusIvEEE10Policy1000EPfSC_NS0_13ScanTileStateIfLb1EEES9_NS0_8NullTypeEmfLb0ESF_EEvT0_T1_T2_iT3_T4_T5_)
        /*00c8*/ 	.word	0x00000000


	//----- nvinfo : EIATTR_REGCOUNT
	.align		4
.L_89:
        /*00cc*/ 	.byte	0x04, 0x2f
        /*00ce*/ 	.short	(.L_91 - .L_90)
	.align		4
.L_90:
        /*00d0*/ 	.word	index@(_ZN3cub18CUB_300001_SM_10006detail10radix_sort31DeviceRadixSortSingleTileKernelINS1_5radix10policy_hubIfiyE10Policy1000ELNS0_9SortOrderE0EfiyNS1_21identity_decomposer_tEEEvPKT1_PSA_PKT2_PSE_T3_iiT4_)
        /*00d4*/ 	.word	0x00000097


	//----- nvinfo : EIATTR_FRAME_SIZE
	.align		4
.L_91:
        /*00d8*/ 	.byte	0x04, 0x11
        /*00da*/ 	.short	(.L_93 - .L_92)
	.align		4
.L_92:
        /*00dc*/ 	.word	index@(_ZN3cub18CUB_300001_SM_10006detail10radix_sort31DeviceRadixSortSingleTileKernelINS1_5radix10policy_hubIfiyE10Policy1000ELNS0_9SortOrderE0EfiyNS1_21identity_decomposer_tEEEvPKT1_PSA_PKT2_PSE_T3_iiT4_)
        /*00e0*/ 	.word	0x00000000


	//----- nvinfo : EIATTR_REGCOUNT
	.align		4
.L_93:
        /*00e4*/ 	.byte	0x04, 0x2f
        /*00e6*/ 	.short	(.L_95 - .L_94)
	.align		4
.L_94:
        /*00e8*/ 	.word	index@(_ZN3cub18CUB_300001_SM_10006detail10radix_sort30DeviceRadixSortHistogramKernelINS1_5radix10policy_hubIfiyE10Policy1000ELNS0_9SortOrderE0EfyNS1_21identity_decomposer_tEEEvPT2_PKT1_SA_iiT3_)
        /*00ec*/ 	.word	0x00000020


	//----- nvinfo : EIATTR_FRAME_SIZE
	.align		4
.L_95:
        /*00f0*/ 	.byte	0x04, 0x11
        /*00f2*/ 	.short	(.L_97 - .L_96)
	.align		4
.L_96:
        /*00f4*/ 	.word	index@(_ZN3cub18CUB_300001_SM_10006detail10radix_sort30DeviceRadixSortHistogramKernelINS1_5radix10policy_hubIfiyE10Policy1000ELNS0_9SortOrderE0EfyNS1_21identity_decomposer_tEEEvPT2_PKT1_SA_iiT3_)
        /*00f8*/ 	.word	0x00000000


	//----- nvinfo : EIATTR_REGCOUNT
	.align		4
.L_97:
        /*00fc*/ 	.byte	0x04, 0x2f
        /*00fe*/ 	.short	(.L_99 - .L_98)
	.align		4
.L_98:
        /*0100*/ 	.word	index@(_ZN3cub18CUB_300001_SM_10006detail10radix_sort33DeviceRadixSortExclusiveSumKernelINS1_5radix10policy_hubIfiyE10Policy1000EyEEvPT0_)
        /*0104*/ 	.word	0x00000020


	//----- nvinfo : EIATTR_FRAME_SIZE
	.align		4
.L_99:
        /*0108*/ 	.byte	0x04, 0x11
        /*010a*/ 	.short	(.L_101 - .L_100)
	.align		4
.L_100:
        /*010c*/ 	.word	index@(_ZN3cub18CUB_300001_SM_10006detail10radix_sort33DeviceRadixSortExclusiveSumKernelINS1_5radix10policy_hubIfiyE10Policy1000EyEEvPT0_)
        /*0110*/ 	.word	0x00000000


	//----- nvinfo : EIATTR_REGCOUNT
	.align		4
.L_101:
        /*0114*/ 	.byte	0x04, 0x2f
        /*0116*/ 	.short	(.L_103 - .L_102)
	.align		4
.L_102:
        /*0118*/ 	.word	index@(_ZN3cub18CUB_300001_SM_10006detail10radix_sort29DeviceRadixSortOnesweepKernelINS1_5radix10policy_hubIfiyE10Policy1000ELNS0_9SortOrderE0EfiyiiNS1_21identity_decomposer_tEEEvPT5_SB_PT3_PKSC_PT1_PKSG_PT2_PKSK_T4_iiT6_)
        /*011c*/ 	.word	0x0000004f


	//----- nvinfo : EIATTR_FRAME_SIZE
	.align		4
.L_103:
        /*0120*/ 	.byte	0x04, 0x11
        /*0122*/ 	.short	(.L_105 - .L_104)
	.align		4
.L_104:
        /*0124*/ 	.word	index@(_ZN3cub18CUB_300001_SM_10006detail10radix_sort29DeviceRadixSortOnesweepKernelINS1_5radix10policy_hubIfiyE10Policy1000ELNS0_9SortOrderE0EfiyiiNS1_21identity_decomposer_tEEEvPT5_SB_PT3_PKSC_PT1_PKSG_PT2_PKSK_T4_iiT6_)
        /*0128*/ 	.word	0x00000000


	//----- nvinfo : EIATTR_REGCOUNT
	.align		4
.L_105:
        /*012c*/ 	.byte	0x04, 0x2f
        /*012e*/ 	.short	(.L_107 - .L_106)
	.align		4
.L_106:
        /*0130*/ 	.word	index@(_ZN3cub18CUB_300001_SM_10006detail10radix_sort31DeviceRadixSortSingleTileKernelINS1_5radix10policy_hubIffyE10Policy1000ELNS0_9SortOrderE0EffyNS1_21identity_decomposer_tEEEvPKT1_PSA_PKT2_PSE_T3_iiT4_)
        /*0134*/ 	.word	0x00000097


	//----- nvinfo : EIATTR_FRAME_SIZE
	.align		4
.L_107:
        /*0138*/ 	.byte	0x04, 0x11
        /*013a*/ 	.short	(.L_109 - .L_108)
	.align		4
.L_108:
        /*013c*/ 	.word	index@(_ZN3cub18CUB_300001_SM_10006detail10radix_sort31DeviceRadixSortSingleTileKernelINS1_5radix10policy_hubIffyE10Policy1000ELNS0_9SortOrderE0EffyNS1_21identity_decomposer_tEEEvPKT1_PSA_PKT2_PSE_T3_iiT4_)
        /*0140*/ 	.word	0x00000000


	//----- nvinfo : EIATTR_REGCOUNT
	.align		4
.L_109:
        /*0144*/ 	.byte	0x04, 0x2f
        /*0146*/ 	.short	(.L_111 - .L_110)
	.align		4
.L_110:
        /*0148*/ 	.word	index@(_ZN3cub18CUB_300001_SM_10006detail10radix_sort30DeviceRadixSortHistogramKernelINS1_5radix10policy_hubIffyE10Policy1000ELNS0_9SortOrderE0EfyNS1_21identity_decomposer_tEEEvPT2_PKT1_SA_iiT3_)
        /*014c*/ 	.word	0x00000020


	//----- nvinfo : EIATTR_FRAME_SIZE
	.align		4
.L_111:
        /*0150*/ 	.byte	0x04, 0x11
        /*0152*/ 	.short	(.L_113 - .L_112)
	.align		4
.L_112:
        /*0154*/ 	.word	index@(_ZN3cub18CUB_300001_SM_10006detail10radix_sort30DeviceRadixSortHistogramKernelINS1_5radix10policy_hubIffyE10Policy1000ELNS0_9SortOrderE0EfyNS1_21identity_decomposer_tEEEvPT2_PKT1_SA_iiT3_)
        /*0158*/ 	.word	0x00000000


	//----- nvinfo : EIATTR_REGCOUNT
	.align		4
.L_113:
        /*015c*/ 	.byte	0x04, 0x2f
        /*015e*/ 	.short	(.L_115 - .L_114)
	.align		4
.L_114:
        /*0160*/ 	.word	index@(_ZN3cub18CUB_300001_SM_10006detail10radix_sort33DeviceRadixSortExclusiveSumKernelINS1_5radix10policy_hubIffyE10Policy1000EyEEvPT0_)
        /*0164*/ 	.word	0x00000020


	//----- nvinfo : EIATTR_FRAME_SIZE
	.align		4
.L_115:
        /*0168*/ 	.byte	0x04, 0x11
        /*016a*/ 	.short	(.L_117 - .L_116)
	.align		4
.L_116:
        /*016c*/ 	.word	index@(_ZN3cub18CUB_300001_SM_10006detail10radix_sort33DeviceRadixSortExclusiveSumKernelINS1_5radix10policy_hubIffyE10Policy1000EyEEvPT0_)
        /*0170*/ 	.word	0x00000000


	//----- nvinfo : EIATTR_REGCOUNT
	.align		4
.L_117:
        /*0174*/ 	.byte	0x04, 0x2f
        /*0176*/ 	.short	(.L_119 - .L_118)
	.align		4
.L_118:
        /*0178*/ 	.word	index@(_ZN3cub18CUB_300001_SM_10006detail10radix_sort29DeviceRadixSortOnesweepKernelINS1_5radix10policy_hubIffyE10Policy1000ELNS0_9SortOrderE0EffyiiNS1_21identity_decomposer_tEEEvPT5_SB_PT3_PKSC_PT1_PKSG_PT2_PKSK_T4_iiT6_)
        /*017c*/ 	.word	0x0000004f


	//----- nvinfo : EIATTR_FRAME_SIZE
	.align		4
.L_119:
        /*0180*/ 	.byte	0x04, 0x11
        /*0182*/ 	.short	(.L_121 - .L_120)
	.align		4
.L_120:
        /*0184*/ 	.word	index@(_ZN3cub18CUB_300001_SM_10006detail10radix_sort29DeviceRadixSortOnesweepKernelINS1_5radix10policy_hubIffyE10Policy1000ELNS0_9SortOrderE0EffyiiNS1_21identity_decomposer_tEEEvPT5_SB_PT3_PKSC_PT1_PKSG_PT2_PKSK_T4_iiT6_)
        /*0188*/ 	.word	0x00000000


	//----- nvinfo : EIATTR_MIN_STACK_SIZE
	.align		4
.L_121:
        /*018c*/ 	.byte	0x04, 0x12
        /*018e*/ 	.short	(.L_123 - .L_122)
	.align		4
.L_122:
        /*0190*/ 	.word	index@(_ZN3cub18CUB_300001_SM_10006detail10radix_sort29DeviceRadixSortOnesweepKernelINS1_5radix10policy_hubIffyE10Policy1000ELNS0_9SortOrderE0EffyiiNS1_21identity_decomposer_tEEEvPT5_SB_PT3_PKSC_PT1_PKSG_PT2_PKSK_T4_iiT6_)
        /*0194*/ 	.word	0x00000000


	//----- nvinfo : EIATTR_MIN_STACK_SIZE
	.align		4
.L_123:
        /*0198*/ 	.byte	0x04, 0x12
        /*019a*/ 	.short	(.L_125 - .L_124)
	.align		4
.L_124:
        /*019c*/ 	.word	index@(_ZN3cub18CUB_300001_SM_10006detail10radix_sort33DeviceRadixSortExclusiveSumKernelINS1_5radix10policy_hubIffyE10Policy1000EyEEvPT0_)
        /*01a0*/ 	.word	0x00000000


	//----- nvinfo : EIATTR_MIN_STACK_SIZE
	.align		4
.L_125:
        /*01a4*/ 	.byte	0x04, 0x12
        /*01a6*/ 	.short	(.L_127 - .L_126)
	.align		4
.L_126:
        /*01a8*/ 	.word	index@(_ZN3cub18CUB_300001_SM_10006detail10radix_sort30DeviceRadixSortHistogramKernelINS1_5radix10policy_hubIffyE10Policy1000ELNS0_9SortOrderE0EfyNS1_21identity_decomposer_tEEEvPT2_PKT1_SA_iiT3_)
        /*01ac*/ 	.word	0x00000000


	//----- nvinfo : EIATTR_MIN_STACK_SIZE
	.align		4
.L_127:
        /*01b0*/ 	.byte	0x04, 0x12
        /*01b2*/ 	.short	(.L_129 - .L_128)
	.align		4
.L_128:
        /*01b4*/ 	.word	index@(_ZN3cub18CUB_300001_SM_10006detail10radix_sort31DeviceRadixSortSingleTileKernelINS1_5radix10policy_hubIffyE10Policy1000ELNS0_9SortOrderE0EffyNS1_21identity_decomposer_tEEEvPKT1_PSA_PKT2_PSE_T3_iiT4_)
        /*01b8*/ 	.word	0x00000000


	//----- nvinfo : EIATTR_MIN_STACK_SIZE
	.align		4
.L_129:
        /*01bc*/ 	.byte	0x04, 0x12
        /*01be*/ 	.short	(.L_131 - .L_130)
	.align		4
.L_130:
        /*01c0*/ 	.word	index@(_ZN3cub18CUB_300001_SM_10006detail10radix_sort29DeviceRadixSortOnesweepKernelINS1_5radix10policy_hubIfiyE10Policy1000ELNS0_9SortOrderE0EfiyiiNS1_21identity_decomposer_tEEEvPT5_SB_PT3_PKSC_PT1_PKSG_PT2_PKSK_T4_iiT6_)
        /*01c4*/ 	.word	0x00000000


	//----- nvinfo : EIATTR_MIN_STACK_SIZE
	.align		4
.L_131:
        /*01c8*/ 	.byte	0x04, 0x12
        /*01ca*/ 	.short	(.L_133 - .L_132)
	.align		4
.L_132:
        /*01cc*/ 	.word	index@(_ZN3cub18CUB_300001_SM_10006detail10radix_sort33DeviceRadixSortExclusiveSumKernelINS1_5radix10policy_hubIfiyE10Policy1000EyEEvPT0_)
        /*01d0*/ 	.word	0x00000000


	//----- nvinfo : EIATTR_MIN_STACK_SIZE
	.align		4
.L_133:
        /*01d4*/ 	.byte	0x04, 0x12
        /*01d6*/ 	.short	(.L_135 - .L_134)
	.align		4
.L_134:
        /*01d8*/ 	.word	index@(_ZN3cub18CUB_300001_SM_10006detail10radix_sort30DeviceRadixSortHistogramKernelINS1_5radix10policy_hubIfiyE10Policy1000ELNS0_9SortOrderE0EfyNS1_21identity_decomposer_tEEEvPT2_PKT1_SA_iiT3_)
        /*01dc*/ 	.word	0x00000000


	//----- nvinfo : EIATTR_MIN_STACK_SIZE
	.align		4
.L_135:
        /*01e0*/ 	.byte	0x04, 0x12
        /*01e2*/ 	.short	(.L_137 - .L_136)
	.align		4
.L_136:
        /*01e4*/ 	.word	index@(_ZN3cub18CUB_300001_SM_10006detail10radix_sort31DeviceRadixSortSingleTileKernelINS1_5radix10policy_hubIfiyE10Policy1000ELNS0_9SortOrderE0EfiyNS1_21identity_decomposer_tEEEvPKT1_PSA_PKT2_PSE_T3_iiT4_)
        /*01e8*/ 	.word	0x00000000


	//----- nvinfo : EIATTR_MIN_STACK_SIZE
	.align		4
.L_137:
        /*01ec*/ 	.byte	0x04, 0x12
        /*01ee*/ 	.short	(.L_139 - .L_138)
	.align		4
.L_138:
        /*01f0*/ 	.word	index@(_ZN3cub18CUB_300001_SM_10006detail4scan16DeviceScanKernelINS2_10policy_hubIfffmN4cuda3std3__44plusIvEEE10Policy1000EPfSC_NS0_13ScanTileStateIfLb1EEES9_NS0_8NullTypeEmfLb0ESF_EEvT0_T1_T2_iT3_T4_T5_)
        /*01f4*/ 	.word	0x00000000


	//----- nvinfo : EIATTR_MIN_STACK_SIZE
	.align		4
.L_139:
        /*01f8*/ 	.byte	0x04, 0x12
        /*01fa*/ 	.short	(.L_141 - .L_140)
	.align		4
.L_140:
        /*01fc*/ 	.word	index@(_ZN3cub18CUB_300001_SM_10006detail4scan16DeviceScanKernelINS2_10policy_hubIfffjN4cuda3std3__44plusIvEEE10Policy1000EPfSC_NS0_13ScanTileStateIfLb1EEES9_NS0_8NullTypeEjfLb0ESF_EEvT0_T1_T2_iT3_T4_T5_)
        /*0200*/ 	.word	0x00000000


	//----- nvinfo : EIATTR_MIN_STACK_SIZE
	.align		4
.L_141:
        /*0204*/ 	.byte	0x04, 0x12
        /*0206*/ 	.short	(.L_143 - .L_142)
	.align		4
.L_142:
        /*0208*/ 	.word	index@(_ZN3cub18CUB_300001_SM_10006detail4scan20DeviceScanInitKernelINS0_13ScanTileStateIfLb1EEEEEvT_i)
        /*020c*/ 	.word	0x00000000


	//----- nvinfo : EIATTR_MIN_STACK_SIZE
	.align		4
.L_143:
        /*0210*/ 	.byte	0x04, 0x12
        /*0212*/ 	.short	(.L_145 - .L_144)
	.align		4
.L_144:
        /*0214*/ 	.word	index@(_ZN3cub18CUB_300001_SM_10006detail8for_each13static_kernelINS2_12policy_hub_t12policy_500_tElNS2_12op_wrapper_tIlN6thrust24THRUST_300001_SM_1000_NS6system6detail7generic6detail21binary_search_functorIPfNSC_18binary_search_lessENSC_3lbfEEENS8_12zip_iteratorIN4cuda3std3__45tupleIJNS8_6detail15normal_iteratorINS8_7pointerIfNS8_8cuda_cub5par_tENS8_11use_defaultESS_EEEENSO_INSP_IlSR_SS_SS_EEEEEEEEEEEEEvT0_T1_)
        /*0218*/ 	.word	0x00000000


	//----- nvinfo : EIATTR_MIN_STACK_SIZE
	.align		4
.L_145:
        /*021c*/ 	.byte	0x04, 0x12
        /*021e*/ 	.short	(.L_147 - .L_146)
	.align		4
.L_146:
        /*0220*/ 	.word	index@(_ZN3cub18CUB_300001_SM_10006detail11EmptyKernelIvEEvv)
        /*0224*/ 	.word	0x00000000


	//----- nvinfo : EIATTR_MIN_STACK_SIZE
	.align		4
.L_147:
        /*0228*/ 	.byte	0x04, 0x12
        /*022a*/ 	.short	(.L_149 - .L_148)
	.align		4
.L_148:
        /*022c*/ 	.word	index@(_Z6mutatePA48_i)
        /*0230*/ 	.word	0x00000000


	//----- nvinfo : EIATTR_MIN_STACK_SIZE
	.align		4
.L_149:
        /*0234*/ 	.byte	0x04, 0x12
        /*0236*/ 	.short	(.L_151 - .L_150)
	.align		4
.L_150:
        /*0238*/ 	.word	index@(_Z21crossover_and_migratePA48_iPfS0_Pi)
        /*023c*/ 	.word	0x00000010


	//----- nvinfo : EIATTR_MIN_STACK_SIZE
	.align		4
.L_151:
        /*0240*/ 	.byte	0x04, 0x12
        /*0242*/ 	.short	(.L_153 - .L_152)
	.align		4
.L_152:
        /*0244*/ 	.word	index@(_Z16rank_individualsPA48_iPA48_fPf)
        /*0248*/ 	.word	0x00000000
.L_153:


//--------------------- .nv.compat                --------------------------
	.section	.nv.compat,"",@"SHT_CUDA_COMPAT_INFO"
	.align	4
        /*0000*/ 	.byte	0x02, 0x09, 0x00, 0x00, 0x02, 0x02, 0x01, 0x00, 0x02, 0x05, 0x05, 0x00, 0x03, 0x07, 0x01, 0x01
        /*0010*/ 	.byte	0x02, 0x03, 0x00, 0x00, 0x02, 0x06, 0x01, 0x00, 0x04, 0x0b, 0x08, 0x00, 0x01, 0x00, 0x00, 0x00
        /*0020*/ 	.byte	0x00, 0x00, 0x00, 0x00


//--------------------- .nv.info._ZN3cub18CUB_300001_SM_10006detail10radix_sort29DeviceRadixSortOnesweepKernelINS1_5radix10policy_hubIffyE10Policy1000ELNS0_9SortOrderE0EffyiiNS1_21identity_decomposer_tEEEvPT5_SB_PT3_PKSC_PT1_PKSG_PT2_PKSK_T4_iiT6_ --------------------------
	.section	.nv.info._ZN3cub18CUB_300001_SM_10006detail10radix_sort29DeviceRadixSortOnesweepKernelINS1_5radix10policy_hubIffyE10Policy1000ELNS0_9SortOrderE0EffyiiNS1_21identity_decomposer_tEEEvPT5_SB_PT3_PKSC_PT1_PKSG_PT2_PKSK_T4_iiT6_,"",@"SHT_CUDA_INFO"
	.sectionflags	@""
	.align	4


	//----- nvinfo : EIATTR_CUDA_API_VERSION
	.align		4
        /*0000*/ 	.byte	0x04, 0x37
        /*0002*/ 	.short	(.L_155 - .L_154)
.L_154:
        /*0004*/ 	.word	0x00000082


	//----- nvinfo : EIATTR_KPARAM_INFO
	.align		4
.L_155:
        /*0008*/ 	.byte	0x04, 0x17
        /*000a*/ 	.short	(.L_157 - .L_156)
.L_156:
        /*000c*/ 	.word	0x00000000
        /*0010*/ 	.short	0x000b
        /*0012*/ 	.short	0x004c
        /*0014*/ 	.byte	0x00, 0xf0, 0x05, 0x00


	//----- nvinfo : EIATTR_KPARAM_INFO
	.align		4
.L_157:
        /*0018*/ 	.byte	0x04, 0x17
        /*001a*/ 	.short	(.L_159 - .L_158)
.L_158:
        /*001c*/ 	.word	0x00000000
        /*0020*/ 	.short	0x000a
        /*0022*/ 	.short	0x0048
        /*0024*/ 	.byte	0x00, 0xf0, 0x11, 0x00


	//----- nvinfo : EIATTR_KPARAM_INFO
	.align		4
.L_159:
        /*0028*/ 	.byte	0x04, 0x17
        /*002a*/ 	.short	(.L_161 - .L_160)
.L_160:
        /*002c*/ 	.word	0x00000000
        /*0030*/ 	.short	0x0009
        /*0032*/ 	.short	0x0044
        /*0034*/ 	.byte	0x00, 0xf0, 0x11, 0x00


	//----- nvinfo : EIATTR_KPARAM_INFO
	.align		4
.L_161:
        /*0038*/ 	.byte	0x04, 0x17
        /*003a*/ 	.short	(.L_163 - .L_162)
.L_162:
        /*003c*/ 	.word	0x00000000
        /*0040*/ 	.short	0x0008
        /*0042*/ 	.short	0x0040
        /*0044*/ 	.byte	0x00, 0xf0, 0x11, 0x00


	//----- nvinfo : EIATTR_KPARAM_INFO
	.align		4
.L_163:
        /*0048*/ 	.byte	0x04, 0x17
        /*004a*/ 	.short	(.L_165 - .L_164)
.L_164:
        /*004c*/ 	.word	0x00000000
        /*0050*/ 	.short	0x0007
        /*0052*/ 	.short	0x0038
        /*0054*/ 	.byte	0x00, 0xf5, 0x21, 0x00


	//----- nvinfo : EIATTR_KPARAM_INFO
	.align		4
.L_165:
        /*0058*/ 	.byte	0x04, 0x17
        /*005a*/ 	.short	(.L_167 - .L_166)
.L_166:
        /*005c*/ 	.word	0x00000000
        /*0060*/ 	.short	0x0006
        /*0062*/ 	.short	0x0030
        /*0064*/ 	.byte	0x00, 0xf5, 0x21, 0x00


	//----- nvinfo : EIATTR_KPARAM_INFO
	.align		4
.L_167:
        /*0068*/ 	.byte	0x04, 0x17
        /*006a*/ 	.short	(.L_169 - .L_168)
.L_168:
        /*006c*/ 	.word	0x00000000
        /*0070*/ 	.short	0x0005
        /*0072*/ 	.short	0x0028
        /*0074*/ 	.byte	0x00, 0xf5, 0x21, 0x00


	//----- nvinfo : EIATTR_KPARAM_INFO
	.align		4
.L_169:
        /*0078*/ 	.byte	0x04, 0x17
        /*007a*/ 	.short	(.L_171 - .L_170)
.L_170:
        /*007c*/ 	.word	0x00000000
        /*0080*/ 	.short	0x0004
        /*0082*/ 	.short	0x0020
        /*0084*/ 	.byte	0x00, 0xf5, 0x21, 0x00


	//----- nvinfo : EIATTR_KPARAM_INFO
	.align		4
.L_171:
        /*0088*/ 	.byte	0x04, 0x17
        /*008a*/ 	.short	(.L_173 - .L_172)
.L_172:
        /*008c*/ 	.word	0x00000000
        /*0090*/ 	.short	0x0003
        /*0092*/ 	.short	0x0018
        /*0094*/ 	.byte	0x00, 0xf5, 0x21, 0x00


	//----- nvinfo : EIATTR_KPARAM_INFO
	.align		4
.L_173:
        /*0098*/ 	.byte	0x04, 0x17
        /*009a*/ 	.short	(.L_175 - .L_174)
.L_174:
        /*009c*/ 	.word	0x00000000
        /*00a0*/ 	.short	0x0002
        /*00a2*/ 	.short	0x0010
        /*00a4*/ 	.byte	0x00, 0xf5, 0x21, 0x00


	//----- nvinfo : EIATTR_KPARAM_INFO
	.align		4
.L_175:
        /*00a8*/ 	.byte	0x04, 0x17
        /*00aa*/ 	.short	(.L_177 - .L_176)
.L_176:
        /*00ac*/ 	.word	0x00000000
        /*00b0*/ 	.short	0x0001
        /*00b2*/ 	.short	0x0008
        /*00b4*/ 	.byte	0x00, 0xf5, 0x21, 0x00


	//----- nvinfo : EIATTR_KPARAM_INFO
	.align		4
.L_177:
        /*00b8*/ 	.byte	0x04, 0x17
        /*00ba*/ 	.short	(.L_179 - .L_178)
.L_178:
        /*00bc*/ 	.word	0x00000000
        /*00c0*/ 	.short	0x0000
        /*00c2*/ 	.short	0x0000
        /*00c4*/ 	.byte	0x00, 0xf5, 0x21, 0x00


	//----- nvinfo : EIATTR_SPARSE_MMA_MASK
	.align		4
.L_179:
        /*00c8*/ 	.byte	0x03, 0x50
        /*00ca*/ 	.short	0x0000


	//----- nvinfo : EIATTR_MAXREG_COUNT
	.align		4
        /*00cc*/ 	.byte	0x03, 0x1b
        /*00ce*/ 	.short	0x00a8


	//----- nvinfo : EIATTR_NUM_BARRIERS
	.align		4
        /*00d0*/ 	.byte	0x02, 0x4c
        /*00d2*/ 	.byte	0x01
	.zero		1


	//----- nvinfo : EIATTR_MERCURY_ISA_VERSION
	.align		4
        /*00d4*/ 	.byte	0x03, 0x5f
        /*00d6*/ 	.short	0x0101


	//----- nvinfo : EIATTR_COOP_GROUP_MASK_REGIDS
	.align		4
        /*00d8*/ 	.byte	0x04, 0x29
        /*00da*/ 	.short	(.L_181 - .L_180)


	//   ....[0]....
.L_180:
        /*00dc*/ 	.word	0xffffffff


	//   ....[1]....
        /*00e0*/ 	.word	0x05000000


	//   ....[2]....
        /*00e4*/ 	.word	0xffffffff


	//   ....[3]....
        /*00e8*/ 	.word	0xffffffff


	//   ....[4]....
        /*00ec*/ 	.word	0xffffffff


	//   ....[5]....
        /*00f0*/ 	.word	0xffffffff


	//   ....[6]....
        /*00f4*/ 	.word	0xffffffff


	//   ....[7]....
        /*00f8*/ 	.word	0xffffffff


	//   ....[8]....
        /*00fc*/ 	.word	0xffffffff


	//   ....[9]....
        /*0100*/ 	.word	0xffffffff


	//   ....[10]....
        /*0104*/ 	.word	0xffffffff


	//   ....[11]....
        /*0108*/ 	.word	0xffffffff


	//   ....[12]....
        /*010c*/ 	.word	0xffffffff


	//   ....[13]....
        /*0110*/ 	.word	0xffffffff


	//   ....[14]....
        /*0114*/ 	.word	0xffffffff


	//   ....[15]....
        /*0118*/ 	.word	0xffffffff


	//   ....[16]....
        /*011c*/ 	.word	0xffffffff


	//   ....[17]....
        /*0120*/ 	.word	0xffffffff


	//   ....[18]....
        /*0124*/ 	.word	0xffffffff


	//   ....[19]....
        /*0128*/ 	.word	0xffffffff


	//   ....[20]....
        /*012c*/ 	.word	0xffffffff


	//   ....[21]....
        /*0130*/ 	.word	0xffffffff


	//   ....[22]....
        /*0134*/ 	.word	0xffffffff


	//   ....[23]....
        /*0138*/ 	.word	0xffffffff


	//   ....[24]....
        /*013c*/ 	.word	0xffffffff


	//   ....[25]....
        /*0140*/ 	.word	0xffffffff


	//   ....[26]....
        /*0144*/ 	.word	0xffffffff


	//   ....[27]....
        /*0148*/ 	.word	0xffffffff


	//   ....[28]....
        /*014c*/ 	.word	0xffffffff


	//   ....[29]....
        /*0150*/ 	.word	0xffffffff


	//   ....[30]....
        /*0154*/ 	.word	0xffffffff


	//   ....[31]....
        /*0158*/ 	.word	0xffffffff


	//   ....[32]....
        /*015c*/ 	.word	0xffffffff


	//   ....[33]....
        /*0160*/ 	.word	0xffffffff


	//   ....[34]....
        /*0164*/ 	.word	0xffffffff


	//   ....[35]....
        /*0168*/ 	.word	0xffffffff


	//   ....[36]....
        /*016c*/ 	.word	0xffffffff


	//   ....[37]....
        /*0170*/ 	.word	0xffffffff


	//   ....[38]....
        /*0174*/ 	.word	0xffffffff


	//   ....[39]....
        /*0178*/ 	.word	0xffffffff


	//   ....[40]....
        /*017c*/ 	.word	0xffffffff


	//   ....[41]....
        /*0180*/ 	.word	0xffffffff


	//   ....[42]....
        /*0184*/ 	.word	0xffffffff


	//   ....[43]....
        /*0188*/ 	.word	0xffffffff


	//   ....[44]....
        /*018c*/ 	.word	0xffffffff


	//   ....[45]....
        /*0190*/ 	.word	0xffffffff


	//   ....[46]....
        /*0194*/ 	.word	0xffffffff


	//   ....[47]....
        /*0198*/ 	.word	0xffffffff


	//   ....[48]....
        /*019c*/ 	.word	0xffffffff


	//   ....[49]....
        /*01a0*/ 	.word	0xffffffff


	//   ....[50]....
        /*01a4*/ 	.word	0xffffffff


	//   ....[51]....
        /*01a8*/ 	.word	0xffffffff


	//   ....[52]....
        /*01ac*/ 	.word	0xffffffff


	//   ....[53]....
        /*01b0*/ 	.word	0xffffffff


	//   ....[54]....
        /*01b4*/ 	.word	0xffffffff


	//   ....[55]....
        /*01b8*/ 	.word	0xffffffff


	//   ....[56]....
        /*01bc*/ 	.word	0xffffffff


	//   ....[57]....
        /*01c0*/ 	.word	0xffffffff


	//   ....[58]....
        /*01c4*/ 	.word	0xffffffff


	//   ....[59]....
        /*01c8*/ 	.word	0xffffffff


	//   ....[60]....
        /*01cc*/ 	.word	0xffffffff


	//   ....[61]....
        /*01d0*/ 	.word	0xffffffff


	//   ....[62]....
        /*01d4*/ 	.word	0xffffffff


	//   ....[63]....
        /*01d8*/ 	.word	0xffffffff


	//   ....[64]....
        /*01dc*/ 	.word	0xffffffff


	//   ....[65]....
        /*01e0*/ 	.word	0xffffffff


	//   ....[66]....
        /*01e4*/ 	.word	0xffffffff


	//   ....[67]....
        /*01e8*/ 	.word	0xffffffff


	//   ....[68]....
        /*01ec*/ 	.word	0xffffffff


	//   ....[69]....
        /*01f0*/ 	.word	0xffffffff


	//   ....[70]....
        /*01f4*/ 	.word	0xffffffff


	//   ....[71]....
        /*01f8*/ 	.word	0xffffffff


	//   ....[72]....
        /*01fc*/ 	.word	0xffffffff


	//   ....[73]....
        /*0200*/ 	.word	0xffffffff


	//   ....[74]....
        /*0204*/ 	.word	0xffffffff


	//   ....[75]....
        /*0208*/ 	.word	0xffffffff


	//   ....[76]....
        /*020c*/ 	.word	0xffffffff


	//   ....[77]....
        /*0210*/ 	.word	0xffffffff


	//   ....[78]....
        /*0214*/ 	.word	0xffffffff


	//   ....[79]....
        /*0218*/ 	.word	0xffffffff


	//   ....[80]....
        /*021c*/ 	.word	0xffffffff


	//   ....[81]....
        /*0220*/ 	.word	0xffffffff


	//   ....[82]....
        /*0224*/ 	.word	0xffffffff


	//   ....[83]....
        /*0228*/ 	.word	0xffffffff


	//   ....[84]....
        /*022c*/ 	.word	0xffffffff


	//   ....[85]....
        /*0230*/ 	.word	0xffffffff


	//   ....[86]....
        /*0234*/ 	.word	0xffffffff


	//   ....[87]....
        /*0238*/ 	.word	0xffffffff


	//   ....[88]....
        /*023c*/ 	.word	0xffffffff


	//   ....[89]....
        /*0240*/ 	.word	0xffffffff


	//   ....[90]....
        /*0244*/ 	.word	0xffffffff


	//   ....[91]....
        /*0248*/ 	.word	0xffffffff


	//   ....[92]....
        /*024c*/ 	.word	0xffffffff


	//   ....[93]....
        /*0250*/ 	.word	0xffffffff


	//   ....[94]....
        /*0254*/ 	.word	0xffffffff


	//   ....[95]....
        /*0258*/ 	.word	0xffffffff


	//   ....[96]....
        /*025c*/ 	.word	0xffffffff


	//   ....[97]....
        /*0260*/ 	.word	0xffffffff


	//   ....[98]....
        /*0264*/ 	.word	0xffffffff


	//   ....[99]....
        /*0268*/ 	.word	0xffffffff


	//   ....[100]....
        /*026c*/ 	.word	0xffffffff


	//   ....[101]....
        /*0270*/ 	.word	0xffffffff


	//   ....[102]....
        /*0274*/ 	.word	0xffffffff


	//   ....[103]....
        /*0278*/ 	.word	0xffffffff


	//   ....[104]....
        /*027c*/ 	.word	0xffffffff


	//   ....[105]....
        /*0280*/ 	.word	0xffffffff


	//   ....[106]....
        /*0284*/ 	.word	0xffffffff


	//   ....[107]....
        /*0288*/ 	.word	0xffffffff


	//   ....[108]....
        /*028c*/ 	.word	0xffffffff


	//   ....[109]....
        /*0290*/ 	.word	0xffffffff


	//   ....[110]....
        /*0294*/ 	.word	0xffffffff


	//   ....[111]....
        /*0298*/ 	.word	0xffffffff


	//   ....[112]....
        /*029c*/ 	.word	0xffffffff


	//   ....[113]....
        /*02a0*/ 	.word	0xffffffff


	//   ....[114]....
        /*02a4*/ 	.word	0xffffffff


	//   ....[115]....
        /*02a8*/ 	.word	0xffffffff


	//   ....[116]....
        /*02ac*/ 	.word	0xffffffff


	//   ....[117]....
        /*02b0*/ 	.word	0xffffffff


	//   ....[118]....
        /*02b4*/ 	.word	0xffffffff


	//   ....[119]....
        /*02b8*/ 	.word	0xffffffff


	//   ....[120]....
        /*02bc*/ 	.word	0xffffffff


	//   ....[121]....
        /*02c0*/ 	.word	0xffffffff


	//   ....[122]....
        /*02c4*/ 	.word	0xffffffff


	//   ....[123]....
        /*02c8*/ 	.word	0xffffffff


	//   ....[124]....
        /*02cc*/ 	.word	0xffffffff


	//   ....[125]....
        /*02d0*/ 	.word	0xffffffff


	//   ....[126]....
        /*02d4*/ 	.word	0xffffffff


	//   ....[127]....
        /*02d8*/ 	.word	0xffffffff


	//   ....[128]....
        /*02dc*/ 	.word	0xffffffff


	//   ....[129]....
        /*02e0*/ 	.word	0xffffffff


	//   ....[130]....
        /*02e4*/ 	.word	0xffffffff


	//   ....[131]....
        /*02e8*/ 	.word	0xffffffff


	//   ....[132]....
        /*02ec*/ 	.word	0xffffffff


	//   ....[133]....
        /*02f0*/ 	.word	0xffffffff


	//   ....[134]....
        /*02f4*/ 	.word	0xffffffff


	//   ....[135]....
        /*02f8*/ 	.word	0xffffffff


	//   ....[136]....
        /*02fc*/ 	.word	0xffffffff


	//   ....[137]....
        /*0300*/ 	.word	0xffffffff


	//   ....[138]....
        /*0304*/ 	.word	0xffffffff


	//   ....[139]....
        /*0308*/ 	.word	0xffffffff


	//   ....[140]....
        /*030c*/ 	.word	0xffffffff


	//   ....[141]....
        /*0310*/ 	.word	0xffffffff


	//   ....[142]....
        /*0314*/ 	.word	0xffffffff


	//   ....[143]....
        /*0318*/ 	.word	0xffffffff


	//   ....[144]....
        /*031c*/ 	.word	0xffffffff


	//   ....[145]....
        /*0320*/ 	.word	0xffffffff


	//   ....[146]....
        /*0324*/ 	.word	0xffffffff


	//   ....[147]....
        /*0328*/ 	.word	0xffffffff


	//   ....[148]....
        /*032c*/ 	.word	0xffffffff


	//   ....[149]....
        /*0330*/ 	.word	0xffffffff


	//   ....[150]....
        /*0334*/ 	.word	0xffffffff


	//   ....[151]....
        /*0338*/ 	.word	0xffffffff


	//   ....[152]....
        /*033c*/ 	.word	0xffffffff


	//   ....[153]....
        /*0340*/ 	.word	0xffffffff


	//   ....[154]....
        /*0344*/ 	.word	0xffffffff


	//   ....[155]....
        /*0348*/ 	.word	0xffffffff


	//   ....[156]....
        /*034c*/ 	.word	0xffffffff


	//   ....[157]....
        /*0350*/ 	.word	0xffffffff


	//   ....[158]....
        /*0354*/ 	.word	0xffffffff


	//   ....[159]....
        /*0358*/ 	.word	0xffffffff


	//   ....[160]....
        /*035c*/ 	.word	0x0500001c


	//   ....[161]....
        /*0360*/ 	.word	0xffffffff


	//   ....[162]....
        /*0364*/ 	.word	0xffffffff


	//   ....[163]....
        /*0368*/ 	.word	0xffffffff


	//   ....[164]....
        /*036c*/ 	.word	0xffffffff


	//   ....[165]....
        /*0370*/ 	.word	0xffffffff


	//   ....[166]....
        /*0374*/ 	.word	0xffffffff


	//   ....[167]....
        /*0378*/ 	.word	0xffffffff


	//   ....[168]....
        /*037c*/ 	.word	0xffffffff


	//   ....[169]....
        /*0380*/ 	.word	0xffffffff


	//   ....[170]....
        /*0384*/ 	.word	0xffffffff


	//   ....[171]....
        /*0388*/ 	.word	0xffffffff


	//   ....[172]....
        /*038c*/ 	.word	0xffffffff


	//   ....[173]....
        /*0390*/ 	.word	0xffffffff


	//   ....[174]....
        /*0394*/ 	.word	0xffffffff


	//   ....[175]....
        /*0398*/ 	.word	0xffffffff


	//   ....[176]....
        /*039c*/ 	.word	0xffffffff


	//   ....[177]....
        /*03a0*/ 	.word	0xffffffff


	//   ....[178]....
        /*03a4*/ 	.word	0xffffffff


	//   ....[179]....
        /*03a8*/ 	.word	0xffffffff


	//   ....[180]....
        /*03ac*/ 	.word	0xffffffff


	//   ....[181]....
        /*03b0*/ 	.word	0xffffffff


	//   ....[182]....
        /*03b4*/ 	.word	0xffffffff


	//   ....[183]....
        /*03b8*/ 	.word	0xffffffff


	//   ....[184]....
        /*03bc*/ 	.word	0xffffffff


	//   ....[185]....
        /*03c0*/ 	.word	0xffffffff


	//   ....[186]....
        /*03c4*/ 	.word	0xffffffff


	//   ....[187]....
        /*03c8*/ 	.word	0xffffffff


	//   ....[188]....
        /*03cc*/ 	.word	0xffffffff


	//   ....[189]....
        /*03d0*/ 	.word	0xffffffff


	//   ....[190]....
        /*03d4*/ 	.word	0xffffffff


	//   ....[191]....
        /*03d8*/ 	.word	0xffffffff


	//   ....[192]....
        /*03dc*/ 	.word	0xffffffff


	//   ....[193]....
        /*03e0*/ 	.word	0xffffffff


	//   ....[194]....
        /*03e4*/ 	.word	0xffffffff


	//   ....[195]....
        /*03e8*/ 	.word	0xffffffff


	//   ....[196]....
        /*03ec*/ 	.word	0xffffffff


	//   ....[197]....
        /*03f0*/ 	.word	0xffffffff


	//   ....[198]....
        /*03f4*/ 	.word	0xffffffff


	//   ....[199]....
        /*03f8*/ 	.word	0xffffffff


	//   ....[200]....
        /*03fc*/ 	.word	0xffffffff


	//   ....[201]....
        /*0400*/ 	.word	0xffffffff


	//   ....[202]....
        /*0404*/ 	.word	0xffffffff


	//   ....[203]....
        /*0408*/ 	.word	0xffffffff


	//   ....[204]....
        /*040c*/ 	.word	0xffffffff


	//   ....[205]....
        /*0410*/ 	.word	0xffffffff


	//   ....[206]....
        /*0414*/ 	.word	0xffffffff


	//   ....[207]....
        /*0418*/ 	.word	0xffffffff


	//   ....[208]....
        /*041c*/ 	.word	0xffffffff


	//   ....[209]....
        /*0420*/ 	.word	0xffffffff


	//   ....[210]....
        /*0424*/ 	.word	0xffffffff


	//   ....[211]....
        /*0428*/ 	.word	0xffffffff


	//   ....[212]....
        /*042c*/ 	.word	0xffffffff


	//   ....[213]....
        /*0430*/ 	.word	0xffffffff


	//   ....[214]....
        /*0434*/ 	.word	0xffffffff


	//   ....[215]....
        /*0438*/ 	.word	0xffffffff


	//   ....[216]....
        /*043c*/ 	.word	0xffffffff


	//   ....[217]....
        /*0440*/ 	.word	0xffffffff


	//   ....[218]....
        /*0444*/ 	.word	0xffffffff


	//   ....[219]....
        /*0448*/ 	.word	0xffffffff


	//   ....[220]....
        /*044c*/ 	.word	0xffffffff


	//   ....[221]....
        /*0450*/ 	.word	0xffffffff


	//   ....[222]....
        /*0454*/ 	.word	0xffffffff


	//   ....[223]....
        /*0458*/ 	.word	0xffffffff


	//   ....[224]....
        /*045c*/ 	.word	0xffffffff


	//   ....[225]....
        /*0460*/ 	.word	0xffffffff


	//   ....[226]....
        /*0464*/ 	.word	0xffffffff


	//   ....[227]....
        /*0468*/ 	.word	0xffffffff


	//   ....[228]....
        /*046c*/ 	.word	0xffffffff


	//   ....[229]....
        /*0470*/ 	.word	0x0500003f


	//   ....[230]....
        /*0474*/ 	.word	0x0500003f


	//   ....[231]....
        /*0478*/ 	.word	0x0500003f


	//   ....[232]....
        /*047c*/ 	.word	0x0500003f


	//   ....[233]....
        /*0480*/ 	.word	0x0500003f


	//----- nvinfo : EIATTR_COOP_GROUP_INSTR_OFFSETS
	.align		4
.L_181:
        /*0484*/ 	.byte	0x04, 0x28
        /*0486*/ 	.short	(.L_183 - .L_182)


	//   ....[0]....
.L_182:
        /*0488*/ 	.word	0x00001180


	//   ....[1]....
        /*048c*/ 	.word	0x00001ca0


	//   ....[2]....
        /*0490*/ 	.word	0x00003220


	//   ....[3]....
        /*0494*/ 	.word	0x00003240


	//   ....[4]....
        /*0498*/ 	.word	0x00003260


	//   ....[5]....
        /*049c*/ 	.word	0x00003280


	//   ....[6]....
        /*04a0*/ 	.word	0x000032a0


	//   ....[7]....
        /*04a4*/ 	.word	0x00003730


	//   ....[8]....
        /*04a8*/ 	.word	0x00003740


	//   ....[9]....
        /*04ac*/ 	.word	0x00003760


	//   ....[10]....
        /*04b0*/ 	.word	0x00003780


	//   ....[11]....
        /*04b4*/ 	.word	0x000037d0


	//   ....[12]....
        /*04b8*/ 	.word	0x00003800


	//   ....[13]....
        /*04bc*/ 	.word	0x00003850


	//   ....[14]....
        /*04c0*/ 	.word	0x00003890


	//   ....[15]....
        /*04c4*/ 	.word	0x00003980


	//   ....[16]....
        /*04c8*/ 	.word	0x000039a0


	//   ....[17]....
        /*04cc*/ 	.word	0x000039b0


	//   ....[18]....
        /*04d0*/ 	.word	0x000039d0


	//   ....[19]....
        /*04d4*/ 	.word	0x00003a10


	//   ....[20]....
        /*04d8*/ 	.word	0x00003a40


	//   ....[21]....
        /*04dc*/ 	.word	0x00003a80


	//   ....[22]....
        /*04e0*/ 	.word	0x00003aa0


	//   ....[23]....
        /*04e4*/ 	.word	0x00003ac0


	//   ....[24]....
        /*04e8*/ 	.word	0x00003bc0


	//   ....[25]....
        /*04ec*/ 	.word	0x00003bf0


	//   ....[26]....
        /*04f0*/ 	.word	0x00003c00


	//   ....[27]....
        /*04f4*/ 	.word	0x00003c30


	//   ....[28]....
        /*04f8*/ 	.word	0x00003c50


	//   ....[29]....
        /*04fc*/ 	.word	0x00003ca0


	//   ....[30]....
        /*0500*/ 	.word	0x00003cc0


	//   ....[31]....
        /*0504*/ 	.word	0x00003d00


	//   ....[32]....
        /*0508*/ 	.word	0x00003d20


	//   ....[33]....
        /*050c*/ 	.word	0x00003e00


	//   ....[34]....
        /*0510*/ 	.word	0x00003e20


	//   ....[35]....
        /*0514*/ 	.word	0x00003e30


	//   ....[36]....
        /*0518*/ 	.word	0x00003e60


	//   ....[37]....
        /*051c*/ 	.word	0x00003e90


	//   ....[38]....
        /*0520*/ 	.word	0x00003ee0


	//   ....[39]....
        /*0524*/ 	.word	0x00003ef0


	//   ....[40]....
        /*0528*/ 	.word	0x00003f30


	//   ....[41]....
        /*052c*/ 	.word	0x00003f60


	//   ....[42]....
        /*0530*/ 	.word	0x00004040


	//   ....[43]....
        /*0534*/ 	.word	0x00004060


	//   ....[44]....
        /*0538*/ 	.word	0x00004070


	//   ....[45]....
        /*053c*/ 	.word	0x000040c0


	//   ....[46]....
        /*0540*/ 	.word	0x000040f0


	//   ....[47]....
        /*0544*/ 	.word	0x00004120


	//   ....[48]....
        /*0548*/ 	.word	0x00004150


	//   ....[49]....
        /*054c*/ 	.word	0x00004180


	//   ....[50]....
        /*0550*/ 	.word	0x000041b0


	//   ....[51]....
        /*0554*/ 	.word	0x00004280


	//   ....[52]....
        /*0558*/ 	.word	0x000042b0


	//   ....[53]....
        /*055c*/ 	.word	0x000042c0


	//   ....[54]....
        /*0560*/ 	.word	0x00004310


	//   ....[55]....
        /*0564*/ 	.word	0x00004340


	//   ....[56]....
        /*0568*/ 	.word	0x00004370


	//   ....[57]....
        /*056c*/ 	.word	0x000043a0


	//   ....[58]....
        /*0570*/ 	.word	0x000043d0


	//   ....[59]....
        /*0574*/ 	.word	0x00004400


	//   ....[60]....
        /*0578*/ 	.word	0x000044e0


	//   ....[61]....
        /*057c*/ 	.word	0x000044f0


	//   ....[62]....
        /*0580*/ 	.word	0x00004540


	//   ....[63]....
        /*0584*/ 	.word	0x00004570


	//   ....[64]....
        /*0588*/ 	.word	0x000045a0


	//   ....[65]....
        /*058c*/ 	.word	0x000045d0


	//   ....[66]....
        /*0590*/ 	.word	0x00004600


	//   ....[67]....
        /*0594*/ 	.word	0x00004630


	//   ....[68]....
        /*0598*/ 	.word	0x00004660


	//   ....[69]....
        /*059c*/ 	.word	0x00004720


	//   ....[70]....
        /*05a0*/ 	.word	0x00004730


	//   ....[71]....
        /*05a4*/ 	.word	0x00004780


	//   ....[72]....
        /*05a8*/ 	.word	0x000047b0


	//   ....[73]....
        /*05ac*/ 	.word	0x000047e0


	//   ....[74]....
        /*05b0*/ 	.word	0x00004810


	//   ....[75]....
        /*05b4*/ 	.word	0x00004840


	//   ....[76]....
        /*05b8*/ 	.word	0x00004870


	//   ....[77]....
        /*05bc*/ 	.word	0x000048a0


	//   ....[78]....
        /*05c0*/ 	.word	0x00004970


	//   ....[79]....
        /*05c4*/ 	.word	0x00004980


	//   ....[80]....
        /*05c8*/ 	.word	0x000049d0


	//   ....[81]....
        /*05cc*/ 	.word	0x00004a00


	//   ....[82]....
        /*05d0*/ 	.word	0x00004a30


	//   ....[83]....
        /*05d4*/ 	.word	0x00004a60


	//   ....[84]....
        /*05d8*/ 	.word	0x00004a90


	//   ....[85]....
        /*05dc*/ 	.word	0x00004ac0


	//   ....[86]....
        /*05e0*/ 	.word	0x00004af0


	//   ....[87]....
        /*05e4*/ 	.word	0x00004bc0


	//   ....[88]....
        /*05e8*/ 	.word	0x00004bd0


	//   ....[89]....
        /*05ec*/ 	.word	0x00004c20


	//   ....[90]....
        /*05f0*/ 	.word	0x00004c50


	//   ....[91]....
        /*05f4*/ 	.word	0x00004c80


	//   ....[92]....
        /*05f8*/ 	.word	0x00004cb0


	//   ....[93]....
        /*05fc*/ 	.word	0x00004ce0


	//   ....[94]....
        /*0600*/ 	.word	0x00004d10


	//   ....[95]....
        /*0604*/ 	.word	0x00004d40


	//   ....[96]....
        /*0608*/ 	.word	0x00004e00


	//   ....[97]....
        /*060c*/ 	.word	0x00004e10


	//   ....[98]....
        /*0610*/ 	.word	0x00004e40


	//   ....[99]....
        /*0614*/ 	.word	0x00004e70


	//   ....[100]....
        /*0618*/ 	.word	0x00004ea0


	//   ....[101]....
        /*061c*/ 	.word	0x00004ed0


	//   ....[102]....
        /*0620*/ 	.word	0x00004f00


	//   ....[103]....
        /*0624*/ 	.word	0x00004f30


	//   ....[104]....
        /*0628*/ 	.word	0x00004f60


	//   ....[105]....
        /*062c*/ 	.word	0x00005040


	//   ....[106]....
        /*0630*/ 	.word	0x00005070


	//   ....[107]....
        /*0634*/ 	.word	0x00005080


	//   ....[108]....
        /*0638*/ 	.word	0x000050d0


	//   ....[109]....
        /*063c*/ 	.word	0x00005100


	//   ....[110]....
        /*0640*/ 	.word	0x00005130


	//   ....[111]....
        /*0644*/ 	.word	0x00005160


	//   ....[112]....
        /*0648*/ 	.word	0x00005190


	//   ....[113]....
        /*064c*/ 	.word	0x000051c0


	//   ....[114]....
        /*0650*/ 	.word	0x00005290


	//   ....[115]....
        /*0654*/ 	.word	0x000052b0


	//   ....[116]....
        /*0658*/ 	.word	0x000052c0


	//   ....[117]....
        /*065c*/ 	.word	0x00005310


	//   ....[118]....
        /*0660*/ 	.word	0x00005340


	//   ....[119]....
        /*0664*/ 	.word	0x00005370


	//   ....[120]....
        /*0668*/ 	.word	0x000053a0


	//   ....[121]....
        /*066c*/ 	.word	0x000053d0


	//   ....[122]....
        /*0670*/ 	.word	0x00005400


	//   ....[123]....
        /*0674*/ 	.word	0x000054e0


	//   ....[124]....
        /*0678*/ 	.word	0x00005500


	//   ....[125]....
        /*067c*/ 	.word	0x00005510


	//   ....[126]....
        /*0680*/ 	.word	0x00005540


	//   ....[127]....
        /*0684*/ 	.word	0x000055a0


	//   ....[128]....
        /*0688*/ 	.word	0x000055d0


	//   ....[129]....
        /*068c*/ 	.word	0x00005600


	//   ....[130]....
        /*0690*/ 	.word	0x00005630


	//   ....[131]....
        /*0694*/ 	.word	0x00005660


	//   ....[132]....
        /*0698*/ 	.word	0x00005730


	//   ....[133]....
        /*069c*/ 	.word	0x00005760


	//   ....[134]....
        /*06a0*/ 	.word	0x00005770


	//   ....[135]....
        /*06a4*/ 	.word	0x000057c0


	//   ....[136]....
        /*06a8*/ 	.word	0x000057f0


	//   ....[137]....
        /*06ac*/ 	.word	0x00005820


	//   ....[138]....
        /*06b0*/ 	.word	0x00005850


	//   ....[139]....
        /*06b4*/ 	.word	0x00005880


	//   ....[140]....
        /*06b8*/ 	.word	0x000058b0


	//   ....[141]....
        /*06bc*/ 	.word	0x00005980


	//   ....[142]....
        /*06c0*/ 	.word	0x000059a0


	//   ....[143]....
        /*06c4*/ 	.word	0x000059b0


	//   ....[144]....
        /*06c8*/ 	.word	0x00005a00


	//   ....[145]....
        /*06cc*/ 	.word	0x00005a30


	//   ....[146]....
        /*06d0*/ 	.word	0x00005a60


	//   ....[147]....
        /*06d4*/ 	.word	0x00005a90


	//   ....[148]....
        /*06d8*/ 	.word	0x00005ac0


	//   ....[149]....
        /*06dc*/ 	.word	0x00005af0


	//   ....[150]....
        /*06e0*/ 	.word	0x00005bc0


	//   ....[151]....
        /*06e4*/ 	.word	0x00005be0


	//   ....[152]....
        /*06e8*/ 	.word	0x00005bf0


	//   ....[153]....
        /*06ec*/ 	.word	0x00005c40


	//   ....[154]....
        /*06f0*/ 	.word	0x00005c70


	//   ....[155]....
        /*06f4*/ 	.word	0x00005ca0


	//   ....[156]....
        /*06f8*/ 	.word	0x00005cd0


	//   ....[157]....
        /*06fc*/ 	.word	0x00005d00


	//   ....[158]....
        /*0700*/ 	.word	0x00005d30


	//   ....[159]....
        /*0704*/ 	.word	0x00005df0


	//   ....[160]....
        /*0708*/ 	.word	0x000062f0


	//   ....[161]....
        /*070c*/ 	.word	0x00006650


	//   ....[162]....
        /*0710*/ 	.word	0x00006750


	//   ....[163]....
        /*0714*/ 	.word	0x00006850


	//   ....[164]....
        /*0718*/ 	.word	0x00006950


	//   ....[165]....
        /*071c*/ 	.word	0x00006a50


	//   ....[166]....
        /*0720*/ 	.word	0x00006b50


	//   ....[167]....
        /*0724*/ 	.word	0x00006c50


	//   ....[168]....
        /*0728*/ 	.word	0x00006d50


	//   ....[169]....
        /*072c*/ 	.word	0x00006e50


	//   ....[170]....
        /*0730*/ 	.word	0x00006f50


	//   ....[171]....
        /*0734*/ 	.word	0x00007050


	//   ....[172]....
        /*0738*/ 	.word	0x00007150


	//   ....[173]....
        /*073c*/ 	.word	0x00007250


	//   ....[174]....
        /*0740*/ 	.word	0x00007350


	//   ....[175]....
        /*0744*/ 	.word	0x00007450


	//   ....[176]....
        /*0748*/ 	.word	0x00007550


	//   ....[177]....
        /*074c*/ 	.word	0x00007650


	//   ....[178]....
        /*0750*/ 	.word	0x00007870


	//   ....[179]....
        /*0754*/ 	.word	0x000079f0


	//   ....[180]....
        /*0758*/ 	.word	0x00007b70


	//   ....[181]....
        /*075c*/ 	.word	0x00007cf0


	//   ....[182]....
        /*0760*/ 	.word	0x00007e70


	//   ....[183]....
        /*0764*/ 	.word	0x00007ff0


	//   ....[184]....
        /*0768*/ 	.word	0x00008170


	//   ....[185]....
        /*076c*/ 	.word	0x000082f0


	//   ....[186]....
        /*0770*/ 	.word	0x00008470


	//   ....[187]....
        /*0774*/ 	.word	0x000085f0


	//   ....[188]....
        /*0778*/ 	.word	0x00008770


	//   ....[189]....
        /*077c*/ 	.word	0x000088f0


	//   ....[190]....
        /*0780*/ 	.word	0x00008a60


	//   ....[191]....
        /*0784*/ 	.word	0x00008bc0


	//   ....[192]....
        /*0788*/ 	.word	0x00008d20


	//   ....[193]....
        /*078c*/ 	.word	0x00008e80


	//   ....[194]....
        /*0790*/ 	.word	0x00008fe0


	//   ....[195]....
        /*0794*/ 	.word	0x00009f40


	//   ....[196]....
        /*0798*/ 	.word	0x00009fc0


	//   ....[197]....
        /*079c*/ 	.word	0x0000a040


	//   ....[198]....
        /*07a0*/ 	.word	0x0000a0c0


	//   ....[199]....
        /*07a4*/ 	.word	0x0000a140


	//   ....[200]....
        /*07a8*/ 	.word	0x0000a1c0


	//   ....[201]....
        /*07ac*/ 	.word	0x0000a240


	//   ....[202]....
        /*07b0*/ 	.word	0x0000a2c0


	//   ....[203]....
        /*07b4*/ 	.word	0x0000a340


	//   ....[204]....
        /*07b8*/ 	.word	0x0000a3c0


	//   ....[205]....
        /*07bc*/ 	.word	0x0000a440


	//   ....[206]....
        /*07c0*/ 	.word	0x0000a4c0


	//   ....[207]....
        /*07c4*/ 	.word	0x0000a540


	//   ....[208]....
        /*07c8*/ 	.word	0x0000a5c0


	//   ....[209]....
        /*07cc*/ 	.word	0x0000a640


	//   ....[210]....
        /*07d0*/ 	.word	0x0000a6c0


	//   ....[211]....
        /*07d4*/ 	.word	0x0000a740


	//   ....[212]....
        /*07d8*/ 	.word	0x0000a8a0


	//   ....[213]....
        /*07dc*/ 	.word	0x0000a960


	//   ....[214]....
        /*07e0*/ 	.word	0x0000aa10


	//   ....[215]....
        /*07e4*/ 	.word	0x0000aad0


	//   ....[216]....
        /*07e8*/ 	.word	0x0000ab80


	//   ....[217]....
        /*07ec*/ 	.word	0x0000ac40


	//   ....[218]....
        /*07f0*/ 	.word	0x0000acf0


	//   ....[219]....
        /*07f4*/ 	.word	0x0000adb0


	//   ....[220]....
        /*07f8*/ 	.word	0x0000ae60


	//   ....[221]....
        /*07fc*/ 	.word	0x0000af20


	//   ....[222]....
        /*0800*/ 	.word	0x0000afd0


	//   ....[223]....
        /*0804*/ 	.word	0x0000b090


	//   ....[224]....
        /*0808*/ 	.word	0x0000b140


	//   ....[225]....
        /*080c*/ 	.word	0x0000b200


	//   ....[226]....
        /*0810*/ 	.word	0x0000b2b0


	//   ....[227]....
        /*0814*/ 	.word	0x0000b370


	//   ....[228]....
        /*0818*/ 	.word	0x0000b410


	//   ....[229]....
        /*081c*/ 	.word	0x0000b480


	//   ....[230]....
        /*0820*/ 	.word	0x0000b4f0


	//   ....[231]....
        /*0824*/ 	.word	0x0000b560


	//   ....[232]....
        /*0828*/ 	.word	0x0000b5d0


	//   ....[233]....
        /*082c*/ 	.word	0x0000b640


	//----- nvinfo : EIATTR_VRC_CTA_INIT_COUNT
	.align		4
.L_183:
        /*0830*/ 	.byte	0x02, 0x4a
	.zero		1
	.zero		1


	//----- nvinfo : EIATTR_EXIT_INSTR_OFFSETS
	.align		4
        /*0834*/ 	.byte	0x04, 0x1c
        /*0836*/ 	.short	(.L_185 - .L_184)


	//   ....[0]....
.L_184:
        /*0838*/ 	.word	0x00002cc0


	//   ....[1]....
        /*083c*/ 	.word	0x00003020


	//   ....[2]....
        /*0840*/ 	.word	0x00003040


	//   ....[3]....
        /*0844*/ 	.word	0x0000a750


	//   ....[4]....
        /*0848*/ 	.word	0x0000b420


	//----- nvinfo : EIATTR_MAX_THREADS
	.align		4
.L_185:
        /*084c*/ 	.byte	0x04, 0x05
        /*084e*/ 	.short	(.L_187 - .L_186)
.L_186:
        /*0850*/ 	.word	0x00000180
        /*0854*/ 	.word	0x00000001
        /*0858*/ 	.word	0x00000001


	//----- nvinfo : EIATTR_CRS_STACK_SIZE
	.align		4
.L_187:
        /*085c*/ 	.byte	0x04, 0x1e
        /*085e*/ 	.short	(.L_189 - .L_188)
.L_188:
        /*0860*/ 	.word	0x00000000


	//----- nvinfo : EIATTR_CBANK_PARAM_SIZE
	.align		4
.L_189:
        /*0864*/ 	.byte	0x03, 0x19
        /*0866*/ 	.short	0x004d


	//----- nvinfo : EIATTR_PARAM_CBANK
	.align		4
        /*0868*/ 	.byte	0x04, 0x0a
        /*086a*/ 	.short	(.L_191 - .L_190)
	.align		4
.L_190:
        /*086c*/ 	.word	index@(.nv.constant0._ZN3cub18CUB_300001_SM_10006detail10radix_sort29DeviceRadixSortOnesweepKernelINS1_5radix10policy_hubIffyE10Policy1000ELNS0_9SortOrderE0EffyiiNS1_21identity_decomposer_tEEEvPT5_SB_PT3_PKSC_PT1_PKSG_PT2_PKSK_T4_iiT6_)
        /*0870*/ 	.short	0x0380
        /*0872*/ 	.short	0x004d


	//----- nvinfo : EIATTR_SW_WAR
	.align		4
.L_191:
        /*0874*/ 	.byte	0x04, 0x36
        /*0876*/ 	.short	(.L_193 - .L_192)
.L_192:
        /*0878*/ 	.word	0x00000008
.L_193:


//--------------------- .nv.info._ZN3cub18CUB_300001_SM_10006detail10radix_sort33DeviceRadixSortExclusiveSumKernelINS1_5radix10policy_hubIffyE10Policy1000EyEEvPT0_ --------------------------
	.section	.nv.info._ZN3cub18CUB_300001_SM_10006detail10radix_sort33DeviceRadixSortExclusiveSumKernelINS1_5radix10policy_hubIffyE10Policy1000EyEEvPT0_,"",@"SHT_CUDA_INFO"
	.sectionflags	@""
	.align	4


	//----- nvinfo : EIATTR_CUDA_API_VERSION
	.align		4
        /*0000*/ 	.byte	0x04, 0x37
        /*0002*/ 	.short	(.L_195 - .L_194)
.L_194:
        /*0004*/ 	.word	0x00000082


	//----- nvinfo : EIATTR_KPARAM_INFO
	.align		4
.L_195:
        /*0008*/ 	.byte	0x04, 0x17
        /*000a*/ 	.short	(.L_197 - .L_196)
.L_196:
        /*000c*/ 	.word	0x00000000
        /*0010*/ 	.short	0x0000
        /*0012*/ 	.short	0x0000
        /*0014*/ 	.byte	0x00, 0xf5, 0x21, 0x00


	//----- nvinfo : EIATTR_SPARSE_MMA_MASK
	.align		4
.L_197:
        /*0018*/ 	.byte	0x03, 0x50
        /*001a*/ 	.short	0x0000


	//----- nvinfo : EIATTR_MAXREG_COUNT
	.align		4
        /*001c*/ 	.byte	0x03, 0x1b
        /*001e*/ 	.short	0x00ff


	//----- nvinfo : EIATTR_NUM_BARRIERS
	.align		4
        /*0020*/ 	.byte	0x02, 0x4c
        /*0022*/ 	.byte	0x01
	.zero		1


	//----- nvinfo : EIATTR_MERCURY_ISA_VERSION
	.align		4
        /*0024*/ 	.byte	0x03, 0x5f
        /*0026*/ 	.short	0x0101


	//----- nvinfo : EIATTR_COOP_GROUP_MASK_REGIDS
	.align		4
        /*0028*/ 	.byte	0x04, 0x29
        /*002a*/ 	.short	(.L_199 - .L_198)


	//   ....[0]....
.L_198:
        /*002c*/ 	.word	0xffffffff


	//   ....[1]....
        /*0030*/ 	.word	0xffffffff


	//   ....[2]....
        /*0034*/ 	.word	0xffffffff


	//   ....[3]....
        /*0038*/ 	.word	0xffffffff


	//   ....[4]....
        /*003c*/ 	.word	0xffffffff


	//   ....[5]....
        /*0040*/ 	.word	0xffffffff


	//   ....[6]....
        /*0044*/ 	.word	0xffffffff


	//   ....[7]....
        /*0048*/ 	.word	0xffffffff


	//   ....[8]....
        /*004c*/ 	.word	0xffffffff


	//   ....[9]....
        /*0050*/ 	.word	0xffffffff


	//   ....[10]....
        /*0054*/ 	.word	0x05000015


	//   ....[11]....
        /*0058*/ 	.word	0x05000015


	//   ....[12]....
        /*005c*/ 	.word	0x05000015


	//   ....[13]....
        /*0060*/ 	.word	0x05000015


	//   ....[14]....
        /*0064*/ 	.word	0x05000015


	//   ....[15]....
        /*0068*/ 	.word	0x05000015


	//   ....[16]....
        /*006c*/ 	.word	0x05000015


	//   ....[17]....
        /*0070*/ 	.word	0x05000015


	//   ....[18]....
        /*0074*/ 	.word	0x05000015


	//   ....[19]....
        /*0078*/ 	.word	0x05000015


	//----- nvinfo : EIATTR_COOP_GROUP_INSTR_OFFSETS
	.align		4
.L_199:
        /*007c*/ 	.byte	0x04, 0x28
        /*007e*/ 	.short	(.L_201 - .L_200)


	//   ....[0]....
.L_200:
        /*0080*/ 	.word	0x00000250


	//   ....[1]....
        /*0084*/ 	.word	0x00000260


	//   ....[2]....
        /*0088*/ 	.word	0x000002a0


	//   ....[3]....
        /*008c*/ 	.word	0x000002c0


	//   ....[4]....
        /*0090*/ 	.word	0x00000310


	//   ....[5]....
        /*0094*/ 	.word	0x00000320


	//   ....[6]....
        /*0098*/ 	.word	0x00000360


	//   ....[7]....
        /*009c*/ 	.word	0x00000380


	//   ....[8]....
        /*00a0*/ 	.word	0x000003d0


	//   ....[9]....
        /*00a4*/ 	.word	0x000003e0


	//   ....[10]....
        /*00a8*/ 	.word	0x00000660


	//   ....[11]....
        /*00ac*/ 	.word	0x000006b0


	//   ....[12]....
        /*00b0*/ 	.word	0x00000740


	//   ....[13]....
        /*00b4*/ 	.word	0x00000790


	//   ....[14]....
        /*00b8*/ 	.word	0x00000820


	//   ....[15]....
        /*00bc*/ 	.word	0x00000870


	//   ....[16]....
        /*00c0*/ 	.word	0x00000900


	//   ....[17]....
        /*00c4*/ 	.word	0x00000950


	//   ....[18]....
        /*00c8*/ 	.word	0x000009e0


	//   ....[19]....
        /*00cc*/ 	.word	0x00000a30


	//----- nvinfo : EIATTR_VRC_CTA_INIT_COUNT
	.align		4
.L_201:
        /*00d0*/ 	.byte	0x02, 0x4a
	.zero		1
	.zero		1


	//----- nvinfo : EIATTR_EXIT_INSTR_OFFSETS
	.align		4
        /*00d4*/ 	.byte	0x04, 0x1c
        /*00d6*/ 	.short	(.L_203 - .L_202)


	//   ....[0]....
.L_202:
        /*00d8*/ 	.word	0x000005d0


	//   ....[1]....
        /*00dc*/ 	.word	0x00000600


	//----- nvinfo : EIATTR_CRS_STACK_SIZE
	.align		4
.L_203:
        /*00e0*/ 	.byte	0x04, 0x1e
        /*00e2*/ 	.short	(.L_205 - .L_204)
.L_204:
        /*00e4*/ 	.word	0x00000000


	//----- nvinfo : EIATTR_CBANK_PARAM_SIZE
	.align		4
.L_205:
        /*00e8*/ 	.byte	0x03, 0x19
        /*00ea*/ 	.short	0x0008


	//----- nvinfo : EIATTR_PARAM_CBANK
	.align		4
        /*00ec*/ 	.byte	0x04, 0x0a
        /*00ee*/ 	.short	(.L_207 - .L_206)
	.align		4
.L_206:
        /*00f0*/ 	.word	index@(.nv.constant0._ZN3cub18CUB_300001_SM_10006detail10radix_sort33DeviceRadixSortExclusiveSumKernelINS1_5radix10policy_hubIffyE10Policy1000EyEEvPT0_)
        /*00f4*/ 	.short	0x0380
        /*00f6*/ 	.short	0x0008


	//----- nvinfo : EIATTR_SW_WAR
	.align		4
.L_207:
        /*00f8*/ 	.byte	0x04, 0x36
        /*00fa*/ 	.short	(.L_209 - .L_208)
.L_208:
        /*00fc*/ 	.word	0x00000008
.L_209:


//--------------------- .nv.info._ZN3cub18CUB_300001_SM_10006detail10radix_sort30DeviceRadixSortHistogramKernelINS1_5radix10policy_hubIffyE10Policy1000ELNS0_9SortOrderE0EfyNS1_21identity_decomposer_tEEEvPT2_PKT1_SA_iiT3_ --------------------------
	.section	.nv.info._ZN3cub18CUB_300001_SM_10006detail10radix_sort30DeviceRadixSortHistogramKernelINS1_5radix10policy_hubIffyE10Policy1000ELNS0_9SortOrderE0EfyNS1_21identity_decomposer_tEEEvPT2_PKT1_SA_iiT3_,"",@"SHT_CUDA_INFO"
	.sectionflags	@""
	.align	4


	//----- nvinfo : EIATTR_CUDA_API_VERSION
	.align		4
        /*0000*/ 	.byte	0x04, 0x37
        /*0002*/ 	.short	(.L_211 - .L_210)
.L_210:
        /*0004*/ 	.word	0x00000082


	//----- nvinfo : EIATTR_KPARAM_INFO
	.align		4
.L_211:
        /*0008*/ 	.byte	0x04, 0x17
        /*000a*/ 	.short	(.L_213 - .L_212)
.L_212:
        /*000c*/ 	.word	0x00000000
        /*0010*/ 	.short	0x0005
        /*0012*/ 	.short	0x0020
        /*0014*/ 	.byte	0x00, 0xf0, 0x05, 0x00


	//----- nvinfo : EIATTR_KPARAM_INFO
	.align		4
.L_213:
        /*0018*/ 	.byte	0x04, 0x17
        /*001a*/ 	.short	(.L_215 - .L_214)
.L_214:
        /*001c*/ 	.word	0x00000000
        /*0020*/ 	.short	0x0004
        /*0022*/ 	.short	0x001c
        /*0024*/ 	.byte	0x00, 0xf0, 0x11, 0x00


	//----- nvinfo : EIATTR_KPARAM_INFO
	.align		4
.L_215:
        /*0028*/ 	.byte	0x04, 0x17
        /*002a*/ 	.short	(.L_217 - .L_216)
.L_216:
        /*002c*/ 	.word	0x00000000
        /*0030*/ 	.short	0x0003
        /*0032*/ 	.short	0x0018
        /*0034*/ 	.byte	0x00, 0xf0, 0x11, 0x00


	//----- nvinfo : EIATTR_KPARAM_INFO
	.align		4
.L_217:
        /*0038*/ 	.byte	0x04, 0x17
        /*003a*/ 	.short	(.L_219 - .L_218)
.L_218:
        /*003c*/ 	.word	0x00000000
        /*0040*/ 	.short	0x0002
        /*0042*/ 	.short	0x0010
        /*0044*/ 	.byte	0x00, 0xf0, 0x21, 0x00


	//----- nvinfo : EIATTR_KPARAM_INFO
	.align		4
.L_219:
        /*0048*/ 	.byte	0x04, 0x17
        /*004a*/ 	.short	(.L_221 - .L_220)
.L_220:
        /*004c*/ 	.word	0x00000000
        /*0050*/ 	.short	0x0001
        /*0052*/ 	.short	0x0008
        /*0054*/ 	.byte	0x00, 0xf5, 0x21, 0x00


	//----- nvinfo : EIATTR_KPARAM_INFO
	.align		4
.L_221:
        /*0058*/ 	.byte	0x04, 0x17
        /*005a*/ 	.short	(.L_223 - .L_222)
.L_222:
        /*005c*/ 	.word	0x00000000
        /*0060*/ 	.short	0x0000
        /*0062*/ 	.short	0x0000
        /*0064*/ 	.byte	0x00, 0xf5, 0x21, 0x00


	//----- nvinfo : EIATTR_SPARSE_MMA_MASK
	.align		4
.L_223:
        /*0068*/ 	.byte	0x03, 0x50
        /*006a*/ 	.short	0x0000


	//----- nvinfo : EIATTR_MAXREG_COUNT
	.align		4
        /*006c*/ 	.byte	0x03, 0x1b
        /*006e*/ 	.short	0x00ff


	//----- nvinfo : EIATTR_NUM_BARRIERS
	.align		4
        /*0070*/ 	.byte	0x02, 0x4c
        /*0072*/ 	.byte	0x01
	.zero		1


	//----- nvinfo : EIATTR_MERCURY_ISA_VERSION
	.align		4
        /*0074*/ 	.byte	0x03, 0x5f
        /*0076*/ 	.short	0x0101


	//----- nvinfo : EIATTR_VRC_CTA_INIT_COUNT
	.align		4
        /*0078*/ 	.byte	0x02, 0x4a
	.zero		1
	.zero		1


	//----- nvinfo : EIATTR_EXIT_INSTR_OFFSETS
	.align		4
        /*007c*/ 	.byte	0x04, 0x1c
        /*007e*/ 	.short	(.L_225 - .L_224)


	//   ....[0]....
.L_224:
        /*0080*/ 	.word	0x00000040


	//   ....[1]....
        /*0084*/ 	.word	0x00003310


	//----- nvinfo : EIATTR_MAX_THREADS
	.align		4
.L_225:
        /*0088*/ 	.byte	0x04, 0x05
        /*008a*/ 	.short	(.L_227 - .L_226)
.L_226:
        /*008c*/ 	.word	0x00000080
        /*0090*/ 	.word	0x00000001
        /*0094*/ 	.word	0x00000001


	//----- nvinfo : EIATTR_CRS_STACK_SIZE
	.align		4
.L_227:
        /*0098*/ 	.byte	0x04, 0x1e
        /*009a*/ 	.short	(.L_229 - .L_228)
.L_228:
        /*009c*/ 	.word	0x00000000


	//----- nvinfo : EIATTR_CBANK_PARAM_SIZE
	.align		4
.L_229:
        /*00a0*/ 	.byte	0x03, 0x19
        /*00a2*/ 	.short	0x0021


	//----- nvinfo : EIATTR_PARAM_CBANK
	.align		4
        /*00a4*/ 	.byte	0x04, 0x0a
        /*00a6*/ 	.short	(.L_231 - .L_230)
	.align		4
.L_230:
        /*00a8*/ 	.word	index@(.nv.constant0._ZN3cub18CUB_300001_SM_10006detail10radix_sort30DeviceRadixSortHistogramKernelINS1_5radix10policy_hubIffyE10Policy1000ELNS0_9SortOrderE0EfyNS1_21identity_decomposer_tEEEvPT2_PKT1_SA_iiT3_)
        /*00ac*/ 	.short	0x0380
        /*00ae*/ 	.short	0x0021


	//----- nvinfo : EIATTR_SW_WAR
	.align		4
.L_231:
        /*00b0*/ 	.byte	0x04, 0x36
        /*00b2*/ 	.short	(.L_233 - .L_232)
.L_232:
        /*00b4*/ 	.word	0x00000008
.L_233:


//--------------------- .nv.info._ZN3cub18CUB_300001_SM_10006detail10radix_sort31DeviceRadixSortSingleTileKernelINS1_5radix10policy_hubIffyE10Policy1000ELNS0_9SortOrderE0EffyNS1_21identity_decomposer_tEEEvPKT1_PSA_PKT2_PSE_T3_iiT4_ --------------------------
	.section	.nv.info._ZN3cub18CUB_300001_SM_10006detail10radix_sort31DeviceRadixSortSingleTileKernelINS1_5radix10policy_hubIffyE10Policy1000ELNS0_9SortOrderE0EffyNS1_21identity_decomposer_tEEEvPKT1_PSA_PKT2_PSE_T3_iiT4_,"",@"SHT_CUDA_INFO"
	.sectionflags	@""
	.align	4


	//----- nvinfo : EIATTR_CUDA_API_VERSION
	.align		4
        /*0000*/ 	.byte	0x04, 0x37
        /*0002*/ 	.short	(.L_235 - .L_234)
.L_234:
        /*0004*/ 	.word	0x00000082


	//----- nvinfo : EIATTR_KPARAM_INFO
	.align		4
.L_235:
        /*0008*/ 	.byte	0x04, 0x17
        /*000a*/ 	.short	(.L_237 - .L_236)
.L_236:
        /*000c*/ 	.word	0x00000000
        /*0010*/ 	.short	0x0007
        /*0012*/ 	.short	0x0030
        /*0014*/ 	.byte	0x00, 0xf0, 0x05, 0x00


	//----- nvinfo : EIATTR_KPARAM_INFO
	.align		4
.L_237:
        /*0018*/ 	.byte	0x04, 0x17
        /*001a*/ 	.short	(.L_239 - .L_238)
.L_238:
        /*001c*/ 	.word	0x00000000
        /*0020*/ 	.short	0x0006
        /*0022*/ 	.short	0x002c
        /*0024*/ 	.byte	0x00, 0xf0, 0x11, 0x00


	//----- nvinfo : EIATTR_KPARAM_INFO
	.align		4
.L_239:
        /*0028*/ 	.byte	0x04, 0x17
        /*002a*/ 	.short	(.L_241 - .L_240)
.L_240:
        /*002c*/ 	.word	0x00000000
        /*0030*/ 	.short	0x0005
        /*0032*/ 	.short	0x0028
        /*0034*/ 	.byte	0x00, 0xf0, 0x11, 0x00


	//----- nvinfo : EIATTR_KPARAM_INFO
	.align		4
.L_241:
        /*0038*/ 	.byte	0x04, 0x17
        /*003a*/ 	.short	(.L_243 - .L_242)
.L_242:
        /*003c*/ 	.word	0x00000000
        /*0040*/ 	.short	0x0004
        /*0042*/ 	.short	0x0020
        /*0044*/ 	.byte	0x00, 0xf0, 0x21, 0x00


	//----- nvinfo : EIATTR_KPARAM_INFO
	.align		4
.L_243:
        /*0048*/ 	.byte	0x04, 0x17
        /*004a*/ 	.short	(.L_245 - .L_244)
.L_244:
        /*004c*/ 	.word	0x00000000
        /*0050*/ 	.short	0x0003
        /*0052*/ 	.short	0x0018
        /*0054*/ 	.byte	0x00, 0xf5, 0x21, 0x00


	//----- nvinfo : EIATTR_KPARAM_INFO
	.align		4
.L_245:
        /*0058*/ 	.byte	0x04, 0x17
        /*005a*/ 	.short	(.L_247 - .L_246)
.L_246:
        /*005c*/ 	.word	0x00000000
        /*0060*/ 	.short	0x0002
        /*0062*/ 	.short	0x0010
        /*0064*/ 	.byte	0x00, 0xf5, 0x21, 0x00


	//----- nvinfo : EIATTR_KPARAM_INFO
	.align		4
.L_247:
        /*0068*/ 	.byte	0x04, 0x17
        /*006a*/ 	.short	(.L_249 - .L_248)
.L_248:
        /*006c*/ 	.word	0x00000000
        /*0070*/ 	.short	0x0001
        /*0072*/ 	.short	0x0008
        /*0074*/ 	.byte	0x00, 0xf5, 0x21, 0x00


	//----- nvinfo : EIATTR_KPARAM_INFO
	.align		4
.L_249:
        /*0078*/ 	.byte	0x04, 0x17
        /*007a*/ 	.short	(.L_251 - .L_250)
.L_250:
        /*007c*/ 	.word	0x00000000
        /*0080*/ 	.short	0x0000
        /*0082*/ 	.short	0x0000
        /*0084*/ 	.byte	0x00, 0xf5, 0x21, 0x00


	//----- nvinfo : EIATTR_SPARSE_MMA_MASK
	.align		4
.L_251:
        /*0088*/ 	.byte	0x03, 0x50
        /*008a*/ 	.short	0x0000


	//----- nvinfo : EIATTR_MAXREG_COUNT
	.align		4
        /*008c*/ 	.byte	0x03, 0x1b
        /*008e*/ 	.short	0x00ff


	//----- nvinfo : EIATTR_NUM_BARRIERS
	.align		4
        /*0090*/ 	.byte	0x02, 0x4c
        /*0092*/ 	.byte	0x01
	.zero		1


	//----- nvinfo : EIATTR_MERCURY_ISA_VERSION
	.align		4
        /*0094*/ 	.byte	0x03, 0x5f
        /*0096*/ 	.short	0x0101


	//----- nvinfo : EIATTR_COOP_GROUP_MASK_REGIDS
	.align		4
        /*0098*/ 	.byte	0x04, 0x29
        /*009a*/ 	.short	(.L_253 - .L_252)


	//   ....[0]....
.L_252:
        /*009c*/ 	.word	0xffffffff


	//   ....[1]....
        /*00a0*/ 	.word	0xffffffff


	//   ....[2]....
        /*00a4*/ 	.word	0xffffffff


	//   ....[3]....
        /*00a8*/ 	.word	0xffffffff


	//   ....[4]....
        /*00ac*/ 	.word	0xffffffff


	//----- nvinfo : EIATTR_COOP_GROUP_INSTR_OFFSETS
	.align		4
.L_253:
        /*00b0*/ 	.byte	0x04, 0x28
        /*00b2*/ 	.short	(.L_255 - .L_254)


	//   ....[0]....
.L_254:
        /*00b4*/ 	.word	0x00002310


	//   ....[1]....
        /*00b8*/ 	.word	0x00002330


	//   ....[2]....
        /*00bc*/ 	.word	0x00002350


	//   ....[3]....
        /*00c0*/ 	.word	0x00002370


	//   ....[4]....
        /*00c4*/ 	.word	0x00002390


	//----- nvinfo : EIATTR_VRC_CTA_INIT_COUNT
	.align		4
.L_255:
        /*00c8*/ 	.byte	0x02, 0x4a
	.zero		1
	.zero		1


	//----- nvinfo : EIATTR_EXIT_INSTR_OFFSETS
	.align		4
        /*00cc*/ 	.byte	0x04, 0x1c
        /*00ce*/ 	.short	(.L_257 - .L_256)


	//   ....[0]....
.L_256:
        /*00d0*/ 	.word	0x00004460


	//   ....[1]....
        /*00d4*/ 	.word	0x000044e0


	//----- nvinfo : EIATTR_MAX_THREADS
	.align		4
.L_257:
        /*00d8*/ 	.byte	0x04, 0x05
        /*00da*/ 	.short	(.L_259 - .L_258)
.L_258:
        /*00dc*/ 	.word	0x00000100
        /*00e0*/ 	.word	0x00000001
        /*00e4*/ 	.word	0x00000001


	//----- nvinfo : EIATTR_CBANK_PARAM_SIZE
	.align		4
.L_259:
        /*00e8*/ 	.byte	0x03, 0x19
        /*00ea*/ 	.short	0x0031


	//----- nvinfo : EIATTR_PARAM_CBANK
	.align		4
        /*00ec*/ 	.byte	0x04, 0x0a
        /*00ee*/ 	.short	(.L_261 - .L_260)
	.align		4
.L_260:
        /*00f0*/ 	.word	index@(.nv.constant0._ZN3cub18CUB_300001_SM_10006detail10radix_sort31DeviceRadixSortSingleTileKernelINS1_5radix10policy_hubIffyE10Policy1000ELNS0_9SortOrderE0EffyNS1_21identity_decomposer_tEEEvPKT1_PSA_PKT2_PSE_T3_iiT4_)
        /*00f4*/ 	.short	0x0380
        /*00f6*/ 	.short	0x0031


	//----- nvinfo : EIATTR_SW_WAR
	.align		4
.L_261:
        /*00f8*/ 	.byte	0x04, 0x36
        /*00fa*/ 	.short	(.L_263 - .L_262)
.L_262:
        /*00fc*/ 	.word	0x00000008
.L_263:


//--------------------- .nv.info._ZN3cub18CUB_300001_SM_10006detail10radix_sort29DeviceRadixSortOnesweepKernelINS1_5radix10policy_hubIfiyE10Policy1000ELNS0_9SortOrderE0EfiyiiNS1_21identity_decomposer_tEEEvPT5_SB_PT3_PKSC_PT1_PKSG_PT2_PKSK_T4_iiT6_ --------------------------
	.section	.nv.info._ZN3cub18CUB_300001_SM_10006detail10radix_sort29DeviceRadixSortOnesweepKernelINS1_5radix10policy_hubIfiyE10Policy1000ELNS0_9SortOrderE0EfiyiiNS1_21identity_decomposer_tEEEvPT5_SB_PT3_PKSC_PT1_PKSG_PT2_PKSK_T4_iiT6_,"",@"SHT_CUDA_INFO"
	.sectionflags	@""
	.align	4


	//----- nvinfo : EIATTR_CUDA_API_VERSION
	.align		4
        /*0000*/ 	.byte	0x04, 0x37
        /*0002*/ 	.short	(.L_265 - .L_264)
.L_264:
        /*0004*/ 	.word	0x00000082


	//----- nvinfo : EIATTR_KPARAM_INFO
	.align		4
.L_265:
        /*0008*/ 	.byte	0x04, 0x17
        /*000a*/ 	.short	(.L_267 - .L_266)
.L_266:
        /*000c*/ 	.word	0x00000000
        /*0010*/ 	.short	0x000b
        /*0012*/ 	.short	0x004c
        /*0014*/ 	.byte	0x00, 0xf0, 0x05, 0x00


	//----- nvinfo : EIATTR_KPARAM_INFO
	.align		4
.L_267:
        /*0018*/ 	.byte	0x04, 0x17
        /*001a*/ 	.short	(.L_269 - .L_268)
.L_268:
        /*001c*/ 	.word	0x00000000
        /*0020*/ 	.short	0x000a
        /*0022*/ 	.short	0x0048
        /*0024*/ 	.byte	0x00, 0xf0, 0x11, 0x00


	//----- nvinfo : EIATTR_KPARAM_INFO
	.align		4
.L_269:
        /*0028*/ 	.byte	0x04, 0x17
        /*002a*/ 	.short	(.L_271 - .L_270)
.L_270:
        /*002c*/ 	.word	0x00000000
        /*0030*/ 	.short	0x0009
        /*0032*/ 	.short	0x0044
        /*0034*/ 	.byte	0x00, 0xf0, 0x11, 0x00


	//----- nvinfo : EIATTR_KPARAM_INFO
	.align		4
.L_271:
        /*0038*/ 	.byte	0x04, 0x17
        /*003a*/ 	.short	(.L_273 - .L_272)
.L_272:
        /*003c*/ 	.word	0x00000000
        /*0040*/ 	.short	0x0008
        /*0042*/ 	.short	0x0040
        /*0044*/ 	.byte	0x00, 0xf0, 0x11, 0x00


	//----- nvinfo : EIATTR_KPARAM_INFO
	.align		4
.L_273:
        /*0048*/ 	.byte	0x04, 0x17
        /*004a*/ 	.short	(.L_275 - .L_274)
.L_274:
        /*004c*/ 	.word	0x00000000
        /*0050*/ 	.short	0x0007
        /*0052*/ 	.short	0x0038
        /*0054*/ 	.byte	0x00, 0xf5, 0x21, 0x00


	//----- nvinfo : EIATTR_KPARAM_INFO
	.align		4
.L_275:
        /*0058*/ 	.byte	0x04, 0x17
        /*005a*/ 	.short	(.L_277 - .L_276)
.L_276:
        /*005c*/ 	.word	0x00000000
        /*0060*/ 	.short	0x0006
        /*0062*/ 	.short	0x0030
        /*0064*/ 	.byte	0x00, 0xf5, 0x21, 0x00


	//----- nvinfo : EIATTR_KPARAM_INFO
	.align		4
.L_277:
        /*0068*/ 	.byte	0x04, 0x17
        /*006a*/ 	.short	(.L_279 - .L_278)
.L_278:
        /*006c*/ 	.word	0x00000000
        /*0070*/ 	.short	0x0005
        /*0072*/ 	.short	0x0028
        /*0074*/ 	.byte	0x00, 0xf5, 0x21, 0x00


	//----- nvinfo : EIATTR_KPARAM_INFO
	.align		4
.L_279:
        /*0078*/ 	.byte	0x04, 0x17
        /*007a*/ 	.short	(.L_281 - .L_280)
.L_280:
        /*007c*/ 	.word	0x00000000
        /*0080*/ 	.short	0x0004
        /*0082*/ 	.short	0x0020
        /*0084*/ 	.byte	0x00, 0xf5, 0x21, 0x00


	//----- nvinfo : EIATTR_KPARAM_INFO
	.align		4
.L_281:
        /*0088*/ 	.byte	0x04, 0x17
        /*008a*/ 	.short	(.L_283 - .L_282)
.L_282:
        /*008c*/ 	.word	0x00000000
        /*0090*/ 	.short	0x0003
        /*0092*/ 	.short	0x0018
        /*0094*/ 	.byte	0x00, 0xf5, 0x21, 0x00


	//----- nvinfo : EIATTR_KPARAM_INFO
	.align		4
.L_283:
        /*0098*/ 	.byte	0x04, 0x17
        /*009a*/ 	.short	(.L_285 - .L_284)
.L_284:
        /*009c*/ 	.word	0x00000000
        /*00a0*/ 	.short	0x0002
        /*00a2*/ 	.short	0x0010
        /*00a4*/ 	.byte	0x00, 0xf5, 0x21, 0x00


	//----- nvinfo : EIATTR_KPARAM_INFO
	.align		4
.L_285:
        /*00a8*/ 	.byte	0x04, 0x17
        /*00aa*/ 	.short	(.L_287 - .L_286)
.L_286:
        /*00ac*/ 	.word	0x00000000
        /*00b0*/ 	.short	0x0001
        /*00b2*/ 	.short	0x0008
        /*00b4*/ 	.byte	0x00, 0xf5, 0x21, 0x00


	//----- nvinfo : EIATTR_KPARAM_INFO
	.align		4
.L_287:
        /*00b8*/ 	.byte	0x04, 0x17
        /*00ba*/ 	.short	(.L_289 - .L_288)
.L_288:
        /*00bc*/ 	.word	0x00000000
        /*00c0*/ 	.short	0x0000
        /*00c2*/ 	.short	0x0000
        /*00c4*/ 	.byte	0x00, 0xf5, 0x21, 0x00


	//----- nvinfo : EIATTR_SPARSE_MMA_MASK
	.align		4
.L_289:
        /*00c8*/ 	.byte	0x03, 0x50
        /*00ca*/ 	.short	0x0000


	//----- nvinfo : EIATTR_MAXREG_COUNT
	.align		4
        /*00cc*/ 	.byte	0x03, 0x1b
        /*00ce*/ 	.short	0x00a8


	//----- nvinfo : EIATTR_NUM_BARRIERS
	.align		4
        /*00d0*/ 	.byte	0x02, 0x4c
        /*00d2*/ 	.byte	0x01
	.zero		1


	//----- nvinfo : EIATTR_MERCURY_ISA_VERSION
	.align		4
        /*00d4*/ 	.byte	0x03, 0x5f
        /*00d6*/ 	.short	0x0101


	//----- nvinfo : EIATTR_COOP_GROUP_MASK_REGIDS
	.align		4
        /*00d8*/ 	.byte	0x04, 0x29
        /*00da*/ 	.short	(.L_291 - .L_290)


	//   ....[0]....
.L_290:
        /*00dc*/ 	.word	0xffffffff


	//   ....[1]....
        /*00e0*/ 	.word	0x05000000


	//   ....[2]....
        /*00e4*/ 	.word	0xffffffff


	//   ....[3]....
        /*00e8*/ 	.word	0xffffffff


	//   ....[4]....
        /*00ec*/ 	.word	0xffffffff


	//   ....[5]....
        /*00f0*/ 	.word	0xffffffff


	//   ....[6]....
        /*00f4*/ 	.word	0xffffffff


	//   ....[7]....
        /*00f8*/ 	.word	0xffffffff


	//   ....[8]....
        /*00fc*/ 	.word	0xffffffff


	//   ....[9]....
        /*0100*/ 	.word	0xffffffff


	//   ....[10]....
        /*0104*/ 	.word	0xffffffff


	//   ....[11]....
        /*0108*/ 	.word	0xffffffff


	//   ....[12]....
        /*010c*/ 	.word	0xffffffff


	//   ....[13]....
        /*0110*/ 	.word	0xffffffff


	//   ....[14]....
        /*0114*/ 	.word	0xffffffff


	//   ....[15]....
        /*0118*/ 	.word	0xffffffff


	//   ....[16]....
        /*011c*/ 	.word	0xffffffff


	//   ....[17]....
        /*0120*/ 	.word	0xffffffff


	//   ....[18]....
        /*0124*/ 	.word	0xffffffff


	//   ....[19]....
        /*0128*/ 	.word	0xffffffff


	//   ....[20]....
        /*012c*/ 	.word	0xffffffff


	//   ....[21]....
        /*0130*/ 	.word	0xffffffff


	//   ....[22]....
        /*0134*/ 	.word	0xffffffff


	//   ....[23]....
        /*0138*/ 	.word	0xffffffff


	//   ....[24]....
        /*013c*/ 	.word	0xffffffff


	//   ....[25]....
        /*0140*/ 	.word	0xffffffff


	//   ....[26]....
        /*0144*/ 	.word	0xffffffff


	//   ....[27]....
        /*0148*/ 	.word	0xffffffff


	//   ....[28]....
        /*014c*/ 	.word	0xffffffff


	//   ....[29]....
        /*0150*/ 	.word	0xffffffff


	//   ....[30]....
        /*0154*/ 	.word	0xffffffff


	//   ....[31]....
        /*0158*/ 	.word	0xffffffff


	//   ....[32]....
        /*015c*/ 	.word	0xffffffff


	//   ....[33]....
        /*0160*/ 	.word	0xffffffff


	//   ....[34]....
        /*0164*/ 	.word	0xffffffff


	//   ....[35]....
        /*0168*/ 	.word	0xffffffff


	//   ....[36]....
        /*016c*/ 	.word	0xffffffff


	//   ....[37]....
        /*0170*/ 	.word	0xffffffff


	//   ....[38]....
        /*0174*/ 	.word	0xffffffff


	//   ....[39]....
        /*0178*/ 	.word	0xffffffff


	//   ....[40]....
        /*017c*/ 	.word	0xffffffff


	//   ....[41]....
        /*0180*/ 	.word	0xffffffff


	//   ....[42]....
        /*0184*/ 	.word	0xffffffff


	//   ....[43]....
        /*0188*/ 	.word	0xffffffff


	//   ....[44]....
        /*018c*/ 	.word	0xffffffff


	//   ....[45]....
        /*0190*/ 	.word	0xffffffff


	//   ....[46]....
        /*0194*/ 	.word	0xffffffff


	//   ....[47]....
        /*0198*/ 	.word	0xffffffff


	//   ....[48]....
        /*019c*/ 	.word	0xffffffff


	//   ....[49]....
        /*01a0*/ 	.word	0xffffffff


	//   ....[50]....
        /*01a4*/ 	.word	0xffffffff


	//   ....[51]....
        /*01a8*/ 	.word	0xffffffff


	//   ....[52]....
        /*01ac*/ 	.word	0xffffffff


	//   ....[53]....
        /*01b0*/ 	.word	0xffffffff


	//   ....[54]....
        /*01b4*/ 	.word	0xffffffff


	//   ....[55]....
        /*01b8*/ 	.word	0xffffffff


	//   ....[56]....
        /*01bc*/ 	.word	0xffffffff


	//   ....[57]....
        /*01c0*/ 	.word	0xffffffff


	//   ....[58]....
        /*01c4*/ 	.word	0xffffffff


	//   ....[59]....
        /*01c8*/ 	.word	0xffffffff


	//   ....[60]....
        /*01cc*/ 	.word	0xffffffff


	//   ....[61]....
        /*01d0*/ 	.word	0xffffffff


	//   ....[62]....
        /*01d4*/ 	.word	0xffffffff


	//   ....[63]....
        /*01d8*/ 	.word	0xffffffff


	//   ....[64]....
        /*01dc*/ 	.word	0xffffffff


	//   ....[65]....
        /*01e0*/ 	.word	0xffffffff


	//   ....[66]....
        /*01e4*/ 	.word	0xffffffff


	//   ....[67]....
        /*01e8*/ 	.word	0xffffffff


	//   ....[68]....
        /*01ec*/ 	.word	0xffffffff


	//   ....[69]....
        /*01f0*/ 	.word	0xffffffff


	//   ....[70]....
        /*01f4*/ 	.word	0xffffffff


	//   ....[71]....
        /*01f8*/ 	.word	0xffffffff


	//   ....[72]....
        /*01fc*/ 	.word	0xffffffff


	//   ....[73]....
        /*0200*/ 	.word	0xffffffff


	//   ....[74]....
        /*0204*/ 	.word	0xffffffff


	//   ....[75]....
        /*0208*/ 	.word	0xffffffff


	//   ....[76]....
        /*020c*/ 	.word	0xffffffff


	//   ....[77]....
        /*0210*/ 	.word	0xffffffff


	//   ....[78]....
        /*0214*/ 	.word	0xffffffff


	//   ....[79]....
        /*0218*/ 	.word	0xffffffff


	//   ....[80]....
        /*021c*/ 	.word	0xffffffff


	//   ....[81]....
        /*0220*/ 	.word	0xffffffff


	//   ....[82]....
        /*0224*/ 	.word	0xffffffff


	//   ....[83]....
        /*0228*/ 	.word	0xffffffff


	//   ....[84]....
        /*022c*/ 	.word	0xffffffff


	//   ....[85]....
        /*0230*/ 	.word	0xffffffff


	//   ....[86]....
        /*0234*/ 	.word	0xffffffff


	//   ....[87]....
        /*0238*/ 	.word	0xffffffff


	//   ....[88]....
        /*023c*/ 	.word	0xffffffff


	//   ....[89]....
        /*0240*/ 	.word	0xffffffff


	//   ....[90]....
        /*0244*/ 	.word	0xffffffff


	//   ....[91]....
        /*0248*/ 	.word	0xffffffff


	//   ....[92]....
        /*024c*/ 	.word	0xffffffff


	//   ....[93]....
        /*0250*/ 	.word	0xffffffff


	//   ....[94]....
        /*0254*/ 	.word	0xffffffff


	//   ....[95]....
        /*0258*/ 	.word	0xffffffff


	//   ....[96]....
        /*025c*/ 	.word	0xffffffff


	//   ....[97]....
        /*0260*/ 	.word	0xffffffff


	//   ....[98]....
        /*0264*/ 	.word	0xffffffff


	//   ....[99]....
        /*0268*/ 	.word	0xffffffff


	//   ....[100]....
        /*026c*/ 	.word	0xffffffff


	//   ....[101]....
        /*0270*/ 	.word	0xffffffff


	//   ....[102]....
        /*0274*/ 	.word	0xffffffff


	//   ....[103]....
        /*0278*/ 	.word	0xffffffff


	//   ....[104]....
        /*027c*/ 	.word	0xffffffff


	//   ....[105]....
        /*0280*/ 	.word	0xffffffff


	//   ....[106]....
        /*0284*/ 	.word	0xffffffff


	//   ....[107]....
        /*0288*/ 	.word	0xffffffff


	//   ....[108]....
        /*028c*/ 	.word	0xffffffff


	//   ....[109]....
        /*0290*/ 	.word	0xffffffff


	//   ....[110]....
        /*0294*/ 	.word	0xffffffff


	//   ....[111]....
        /*0298*/ 	.word	0xffffffff


	//   ....[112]....
        /*029c*/ 	.word	0xffffffff


	//   ....[113]....
        /*02a0*/ 	.word	0xffffffff


	//   ....[114]....
        /*02a4*/ 	.word	0xffffffff


	//   ....[115]....
        /*02a8*/ 	.word	0xffffffff


	//   ....[116]....
        /*02ac*/ 	.word	0xffffffff


	//   ....[117]....
        /*02b0*/ 	.word	0xffffffff


	//   ....[118]....
        /*02b4*/ 	.word	0xffffffff


	//   ....[119]....
        /*02b8*/ 	.word	0xffffffff


	//   ....[120]....
        /*02bc*/ 	.word	0xffffffff


	//   ....[121]....
        /*02c0*/ 	.word	0xffffffff


	//   ....[122]....
        /*02c4*/ 	.word	0xffffffff


	//   ....[123]....
        /*02c8*/ 	.word	0xffffffff


	//   ....[124]....
        /*02cc*/ 	.word	0xffffffff


	//   ....[125]....
        /*02d0*/ 	.word	0xffffffff


	//   ....[126]....
        /*02d4*/ 	.word	0xffffffff


	//   ....[127]....
        /*02d8*/ 	.word	0xffffffff


	//   ....[128]....
        /*02dc*/ 	.word	0xffffffff


	//   ....[129]....
        /*02e0*/ 	.word	0xffffffff


	//   ....[130]....
        /*02e4*/ 	.word	0xffffffff


	//   ....[131]....
        /*02e8*/ 	.word	0xffffffff


	//   ....[132]....
        /*02ec*/ 	.word	0xffffffff


	//   ....[133]....
        /*02f0*/ 	.word	0xffffffff


	//   ....[134]....
        /*02f4*/ 	.word	0xffffffff


	//   ....[135]....
        /*02f8*/ 	.word	0xffffffff


	//   ....[136]....
        /*02fc*/ 	.word	0xffffffff


	//   ....[137]....
        /*0300*/ 	.word	0xffffffff


	//   ....[138]....
        /*0304*/ 	.word	0xffffffff


	//   ....[139]....
        /*0308*/ 	.word	0xffffffff


	//   ....[140]....
        /*030c*/ 	.word	0xffffffff


	//   ....[141]....
        /*0310*/ 	.word	0xffffffff


	//   ....[142]....
        /*0314*/ 	.word	0xffffffff


	//   ....[143]....
        /*0318*/ 	.word	0xffffffff


	//   ....[144]....
        /*031c*/ 	.word	0xffffffff


	//   ....[145]....
        /*0320*/ 	.word	0xffffffff


	//   ....[146]....
        /*0324*/ 	.word	0xffffffff


	//   ....[147]....
        /*0328*/ 	.word	0xffffffff


	//   ....[148]....
        /*032c*/ 	.word	0xffffffff


	//   ....[149]....
        /*0330*/ 	.word	0xffffffff


	//   ....[150]....
        /*0334*/ 	.word	0xffffffff


	//   ....[151]....
        /*0338*/ 	.word	0xffffffff


	//   ....[152]....
        /*033c*/ 	.word	0xffffffff


	//   ....[153]....
        /*0340*/ 	.word	0xffffffff


	//   ....[154]....
        /*0344*/ 	.word	0xffffffff


	//   ....[155]....
        /*0348*/ 	.word	0xffffffff


	//   ....[156]....
        /*034c*/ 	.word	0xffffffff


	//   ....[157]....
        /*0350*/ 	.word	0xffffffff


	//   ....[158]....
        /*0354*/ 	.word	0xffffffff


	//   ....[159]....
        /*0358*/ 	.word	0xffffffff


	//   ....[160]....
        /*035c*/ 	.word	0x0500001c


	//   ....[161]....
        /*0360*/ 	.word	0xffffffff


	//   ....[162]....
        /*0364*/ 	.word	0xffffffff


	//   ....[163]....
        /*0368*/ 	.word	0xffffffff


	//   ....[164]....
        /*036c*/ 	.word	0xffffffff


	//   ....[165]....
        /*0370*/ 	.word	0xffffffff


	//   ....[166]....
        /*0374*/ 	.word	0xffffffff


	//   ....[167]....
        /*0378*/ 	.word	0xffffffff


	//   ....[168]....
        /*037c*/ 	.word	0xffffffff


	//   ....[169]....
        /*0380*/ 	.word	0xffffffff


	//   ....[170]....
        /*0384*/ 	.word	0xffffffff


	//   ....[171]....
        /*0388*/ 	.word	0xffffffff


	//   ....[172]....
        /*038c*/ 	.word	0xffffffff


	//   ....[173]....
        /*0390*/ 	.word	0xffffffff


	//   ....[174]....
        /*0394*/ 	.word	0xffffffff


	//   ....[175]....
        /*0398*/ 	.word	0xffffffff


	//   ....[176]....
        /*039c*/ 	.word	0xffffffff


	//   ....[177]....
        /*03a0*/ 	.word	0xffffffff


	//   ....[178]....
        /*03a4*/ 	.word	0xffffffff


	//   ....[179]....
        /*03a8*/ 	.word	0xffffffff


	//   ....[180]....
        /*03ac*/ 	.word	0xffffffff


	//   ....[181]....
        /*03b0*/ 	.word	0xffffffff


	//   ....[182]....
        /*03b4*/ 	.word	0xffffffff


	//   ....[183]....
        /*03b8*/ 	.word	0xffffffff


	//   ....[184]....
        /*03bc*/ 	.word	0xffffffff


	//   ....[185]....
        /*03c0*/ 	.word	0xffffffff


	//   ....[186]....
        /*03c4*/ 	.word	0xffffffff


	//   ....[187]....
        /*03c8*/ 	.word	0xffffffff


	//   ....[188]....
        /*03cc*/ 	.word	0xffffffff


	//   ....[189]....
        /*03d0*/ 	.word	0xffffffff


	//   ....[190]....
        /*03d4*/ 	.word	0xffffffff


	//   ....[191]....
        /*03d8*/ 	.word	0xffffffff


	//   ....[192]....
        /*03dc*/ 	.word	0xffffffff


	//   ....[193]....
        /*03e0*/ 	.word	0xffffffff


	//   ....[194]....
        /*03e4*/ 	.word	0xffffffff


	//   ....[195]....
        /*03e8*/ 	.word	0xffffffff


	//   ....[196]....
        /*03ec*/ 	.word	0xffffffff


	//   ....[197]....
        /*03f0*/ 	.word	0xffffffff


	//   ....[198]....
        /*03f4*/ 	.word	0xffffffff


	//   ....[199]....
        /*03f8*/ 	.word	0xffffffff


	//   ....[200]....
        /*03fc*/ 	.word	0xffffffff


	//   ....[201]....
        /*0400*/ 	.word	0xffffffff


	//   ....[202]....
        /*0404*/ 	.word	0xffffffff


	//   ....[203]....
        /*0408*/ 	.word	0xffffffff


	//   ....[204]....
        /*040c*/ 	.word	0xffffffff


	//   ....[205]....
        /*0410*/ 	.word	0xffffffff


	//   ....[206]....
        /*0414*/ 	.word	0xffffffff


	//   ....[207]....
        /*0418*/ 	.word	0xffffffff


	//   ....[208]....
        /*041c*/ 	.word	0xffffffff


	//   ....[209]....
        /*0420*/ 	.word	0xffffffff


	//   ....[210]....
        /*0424*/ 	.word	0xffffffff


	//   ....[211]....
        /*0428*/ 	.word	0xffffffff


	//   ....[212]....
        /*042c*/ 	.word	0xffffffff


	//   ....[213]....
        /*0430*/ 	.word	0xffffffff


	//   ....[214]....
        /*0434*/ 	.word	0xffffffff


	//   ....[215]....
        /*0438*/ 	.word	0xffffffff


	//   ....[216]....
        /*043c*/ 	.word	0xffffffff


	//   ....[217]....
        /*0440*/ 	.word	0xffffffff


	//   ....[218]....
        /*0444*/ 	.word	0xffffffff


	//   ....[219]....
        /*0448*/ 	.word	0xffffffff


	//   ....[220]....
        /*044c*/ 	.word	0xffffffff


	//   ....[221]....
        /*0450*/ 	.word	0xffffffff


	//   ....[222]....
        /*0454*/ 	.word	0xffffffff


	//   ....[223]....
        /*0458*/ 	.word	0xffffffff


	//   ....[224]....
        /*045c*/ 	.word	0xffffffff


	//   ....[225]....
        /*0460*/ 	.word	0xffffffff


	//   ....[226]....
        /*0464*/ 	.word	0xffffffff


	//   ....[227]....
        /*0468*/ 	.word	0xffffffff


	//   ....[228]....
        /*046c*/ 	.word	0xffffffff


	//   ....[229]....
        /*0470*/ 	.word	0x0500003f


	//   ....[230]....
        /*0474*/ 	.word	0x0500003f


	//   ....[231]....
        /*0478*/ 	.word	0x0500003f


	//   ....[232]....
        /*047c*/ 	.word	0x0500003f


	//   ....[233]....
        /*0480*/ 	.word	0x0500003f


	//----- nvinfo : EIATTR_COOP_GROUP_INSTR_OFFSETS
	.align		4
.L_291:
        /*0484*/ 	.byte	0x04, 0x28
        /*0486*/ 	.short	(.L_293 - .L_292)


	//   ....[0]....
.L_292:
        /*0488*/ 	.word	0x00001180


	//   ....[1]....
        /*048c*/ 	.word	0x00001ca0


	//   ....[2]....
        /*0490*/ 	.word	0x00003220


	//   ....[3]....
        /*0494*/ 	.word	0x00003240


	//   ....[4]....
        /*0498*/ 	.word	0x00003260


	//   ....[5]....
        /*049c*/ 	.word	0x00003280


	//   ....[6]....
        /*04a0*/ 	.word	0x000032a0


	//   ....[7]....
        /*04a4*/ 	.word	0x00003730


	//   ....[8]....
        /*04a8*/ 	.word	0x00003740


	//   ....[9]....
        /*04ac*/ 	.word	0x00003760


	//   ....[10]....
        /*04b0*/ 	.word	0x00003780


	//   ....[11]....
        /*04b4*/ 	.word	0x000037d0


	//   ....[12]....
        /*04b8*/ 	.word	0x00003800


	//   ....[13]....
        /*04bc*/ 	.word	0x00003850


	//   ....[14]....
        /*04c0*/ 	.word	0x00003890


	//   ....[15]....
        /*04c4*/ 	.word	0x00003980


	//   ....[16]....
        /*04c8*/ 	.word	0x000039a0


	//   ....[17]....
        /*04cc*/ 	.word	0x000039b0


	//   ....[18]....
        /*04d0*/ 	.word	0x000039d0


	//   ....[19]....
        /*04d4*/ 	.word	0x00003a10


	//   ....[20]....
        /*04d8*/ 	.word	0x00003a40


	//   ....[21]....
        /*04dc*/ 	.word	0x00003a80


	//   ....[22]....
        /*04e0*/ 	.word	0x00003aa0


	//   ....[23]....
        /*04e4*/ 	.word	0x00003ac0


	//   ....[24]....
        /*04e8*/ 	.word	0x00003bc0


	//   ....[25]....
        /*04ec*/ 	.word	0x00003bf0


	//   ....[26]....
        /*04f0*/ 	.word	0x00003c00


	//   ....[27]....
        /*04f4*/ 	.word	0x00003c30


	//   ....[28]....
        /*04f8*/ 	.word	0x00003c50


	//   ....[29]....
        /*04fc*/ 	.word	0x00003ca0


	//   ....[30]....
        /*0500*/ 	.word	0x00003cc0


	//   ....[31]....
        /*0504*/ 	.word	0x00003d00


	//   ....[32]....
        /*0508*/ 	.word	0x00003d20


	//   ....[33]....
        /*050c*/ 	.word	0x00003e00


	//   ....[34]....
        /*0510*/ 	.word	0x00003e20


	//   ....[35]....
        /*0514*/ 	.word	0x00003e30


	//   ....[36]....
        /*0518*/ 	.word	0x00003e60


	//   ....[37]....
        /*051c*/ 	.word	0x00003e90


	//   ....[38]....
        /*0520*/ 	.word	0x00003ee0


	//   ....[39]....
        /*0524*/ 	.word	0x00003ef0


	//   ....[40]....
        /*0528*/ 	.word	0x00003f30


	//   ....[41]....
        /*052c*/ 	.word	0x00003f60


	//   ....[42]....
        /*0530*/ 	.word	0x00004040


	//   ....[43]....
        /*0534*/ 	.word	0x00004060


	//   ....[44]....
        /*0538*/ 	.word	0x00004070


	//   ....[45]....
        /*053c*/ 	.word	0x000040c0


	//   ....[46]....
        /*0540*/ 	.word	0x000040f0


	//   ....[47]....
        /*0544*/ 	.word	0x00004120


	//   ....[48]....
        /*0548*/ 	.word	0x00004150


	//   ....[49]....
        /*054c*/ 	.word	0x00004180


	//   ....[50]....
        /*0550*/ 	.word	0x000041b0


	//   ....[51]....
        /*0554*/ 	.word	0x00004280


	//   ....[52]....
        /*0558*/ 	.word	0x000042b0


	//   ....[53]....
        /*055c*/ 	.word	0x000042c0


	//   ....[54]....
        /*0560*/ 	.word	0x00004310


	//   ....[55]....
        /*0564*/ 	.word	0x00004340


	//   ....[56]....
        /*0568*/ 	.word	0x00004370


	//   ....[57]....
        /*056c*/ 	.word	0x000043a0


	//   ....[58]....
        /*0570*/ 	.word	0x000043d0


	//   ....[59]....
        /*0574*/ 	.word	0x00004400


	//   ....[60]....
        /*0578*/ 	.word	0x000044e0


	//   ....[61]....
        /*057c*/ 	.word	0x000044f0


	//   ....[62]....
        /*0580*/ 	.word	0x00004540


	//   ....[63]....
        /*0584*/ 	.word	0x00004570


	//   ....[64]....
        /*0588*/ 	.word	0x000045a0


	//   ....[65]....
        /*058c*/ 	.word	0x000045d0


	//   ....[66]....
        /*0590*/ 	.word	0x00004600


	//   ....[67]....
        /*0594*/ 	.word	0x00004630


	//   ....[68]....
        /*0598*/ 	.word	0x00004660


	//   ....[69]....
        /*059c*/ 	.word	0x00004720


	//   ....[70]....
        /*05a0*/ 	.word	0x00004730


	//   ....[71]....
        /*05a4*/ 	.word	0x00004780


	//   ....[72]....
        /*05a8*/ 	.word	0x000047b0


	//   ....[73]....
        /*05ac*/ 	.word	0x000047e0


	//   ....[74]....
        /*05b0*/ 	.word	0x00004810


	//   ....[75]....
        /*05b4*/ 	.word	0x00004840


	//   ....[76]....
        /*05b8*/ 	.word	0x00004870


	//   ....[77]....
        /*05bc*/ 	.word	0x000048a0


	//   ....[78]....
        /*05c0*/ 	.word	0x00004970


	//   ....[79]....
        /*05c4*/ 	.word	0x00004980


	//   ....[80]....
        /*05c8*/ 	.word	0x000049d0


	//   ....[81]....
        /*05cc*/ 	.word	0x00004a00


	//   ....[82]....
        /*05d0*/ 	.word	0x00004a30


	//   ....[83]....
        /*05d4*/ 	.word	0x00004a60


	//   ....[84]....
        /*05d8*/ 	.word	0x00004a90


	//   ....[85]....
        /*05dc*/ 	.word	0x00004ac0


	//   ....[86]....
        /*05e0*/ 	.word	0x00004af0


	//   ....[87]....
        /*05e4*/ 	.word	0x00004bc0


	//   ....[88]....
        /*05e8*/ 	.word	0x00004bd0


	//   ....[89]....
        /*05ec*/ 	.word	0x00004c20


	//   ....[90]....
        /*05f0*/ 	.word	0x00004c50


	//   ....[91]....
        /*05f4*/ 	.word	0x00004c80


	//   ....[92]....
        /*05f8*/ 	.word	0x00004cb0


	//   ....[93]....
        /*05fc*/ 	.word	0x00004ce0


	//   ....[94]....
        /*0600*/ 	.word	0x00004d10


	//   ....[95]....
        /*0604*/ 	.word	0x00004d40


	//   ....[96]....
        /*0608*/ 	.word	0x00004e00


	//   ....[97]....
        /*060c*/ 	.word	0x00004e10


	//   ....[98]....
        /*0610*/ 	.word	0x00004e40


	//   ....[99]....
        /*0614*/ 	.word	0x00004e70


	//   ....[100]....
        /*0618*/ 	.word	0x00004ea0


	//   ....[101]....
        /*061c*/ 	.word	0x00004ed0


	//   ....[102]....
        /*0620*/ 	.word	0x00004f00


	//   ....[103]....
        /*0624*/ 	.word	0x00004f30


	//   ....[104]....
        /*0628*/ 	.word	0x00004f60


	//   ....[105]....
        /*062c*/ 	.word	0x00005040


	//   ....[106]....
        /*0630*/ 	.word	0x00005070


	//   ....[107]....
        /*0634*/ 	.word	0x00005080


	//   ....[108]....
        /*0638*/ 	.word	0x000050d0


	//   ....[109]....
        /*063c*/ 	.word	0x00005100


	//   ....[110]....
        /*0640*/ 	.word	0x00005130


	//   ....[111]....
        /*0644*/ 	.word	0x00005160


	//   ....[112]....
        /*0648*/ 	.word	0x00005190


	//   ....[113]....
        /*064c*/ 	.word	0x000051c0


	//   ....[114]....
        /*0650*/ 	.word	0x00005290


	//   ....[115]....
        /*0654*/ 	.word	0x000052b0


	//   ....[116]....
        /*0658*/ 	.word	0x000052c0


	//   ....[117]....
        /*065c*/ 	.word	0x00005310


	//   ....[118]....
        /*0660*/ 	.word	0x00005340


	//   ....[119]....
        /*0664*/ 	.word	0x00005370


	//   ....[120]....
        /*0668*/ 	.word	0x000053a0


	//   ....[121]....
        /*066c*/ 	.word	0x000053d0


	//   ....[122]....
        /*0670*/ 	.word	0x00005400


	//   ....[123]....
        /*0674*/ 	.word	0x000054e0


	//   ....[124]....
        /*0678*/ 	.word	0x00005500


	//   ....[125]....
        /*067c*/ 	.word	0x00005510


	//   ....[126]....
        /*0680*/ 	.word	0x00005540


	//   ....[127]....
        /*0684*/ 	.word	0x000055a0


	//   ....[128]....
        /*0688*/ 	.word	0x000055d0


	//   ....[129]....
        /*068c*/ 	.word	0x00005600


	//   ....[130]....
        /*0690*/ 	.word	0x00005630


	//   ....[131]....
        /*0694*/ 	.word	0x00005660


	//   ....[132]....
        /*0698*/ 	.word	0x00005730


	//   ....[133]....
        /*069c*/ 	.word	0x00005760


	//   ....[134]....
        /*06a0*/ 	.word	0x00005770


	//   ....[135]....
        /*06a4*/ 	.word	0x000057c0


	//   ....[136]....
        /*06a8*/ 	.word	0x000057f0


	//   ....[137]....
        /*06ac*/ 	.word	0x00005820


	//   ....[138]....
        /*06b0*/ 	.word	0x00005850


	//   ....[139]....
        /*06b4*/ 	.word	0x00005880


	//   ....[140]....
        /*06b8*/ 	.word	0x000058b0


	//   ....[141]....
        /*06bc*/ 	.word	0x00005980


	//   ....[142]....
        /*06c0*/ 	.word	0x000059a0


	//   ....[143]....
        /*06c4*/ 	.word	0x000059b0


	//   ....[144]....
        /*06c8*/ 	.word	0x00005a00


	//   ....[145]....
        /*06cc*/ 	.word	0x00005a30


	//   ....[146]....
        /*06d0*/ 	.word	0x00005a60


	//   ....[147]....
        /*06d4*/ 	.word	0x00005a90


	//   ....[148]....
        /*06d8*/ 	.word	0x00005ac0


	//   ....[149]....
        /*06dc*/ 	.word	0x00005af0


	//   ....[150]....
        /*06e0*/ 	.word	0x00005bc0


	//   ....[151]....
        /*06e4*/ 	.word	0x00005be0


	//   ....[152]....
        /*06e8*/ 	.word	0x00005bf0


	//   ....[153]....
        /*06ec*/ 	.word	0x00005c40


	//   ....[154]....
        /*06f0*/ 	.word	0x00005c70


	//   ....[155]....
        /*06f4*/ 	.word	0x00005ca0


	//   ....[156]....
        /*06f8*/ 	.word	0x00005cd0


	//   ....[157]....
        /*06fc*/ 	.word	0x00005d00


	//   ....[158]....
        /*0700*/ 	.word	0x00005d30


	//   ....[159]....
        /*0704*/ 	.word	0x00005df0


	//   ....[160]....
        /*0708*/ 	.word	0x000062f0


	//   ....[161]....
        /*070c*/ 	.word	0x00006650


	//   ....[162]....
        /*0710*/ 	.word	0x00006750


	//   ....[163]....
        /*0714*/ 	.word	0x00006850


	//   ....[164]....
        /*0718*/ 	.word	0x00006950


	//   ....[165]....
        /*071c*/ 	.word	0x00006a50


	//   ....[166]....
        /*0720*/ 	.word	0x00006b50


	//   ....[167]....
        /*0724*/ 	.word	0x00006c50


	//   ....[168]....
        /*0728*/ 	.word	0x00006d50


	//   ....[169]....
        /*072c*/ 	.word	0x00006e50


	//   ....[170]....
        /*0730*/ 	.word	0x00006f50


	//   ....[171]....
        /*0734*/ 	.word	0x00007050


	//   ....[172]....
        /*0738*/ 	.word	0x00007150


	//   ....[173]....
        /*073c*/ 	.word	0x00007250


	//   ....[174]....
        /*0740*/ 	.word	0x00007350


	//   ....[175]....
        /*0744*/ 	.word	0x00007450


	//   ....[176]....
        /*0748*/ 	.word	0x00007550


	//   ....[177]....
        /*074c*/ 	.word	0x00007650


	//   ....[178]....
        /*0750*/ 	.word	0x00007870


	//   ....[179]....
        /*0754*/ 	.word	0x000079f0


	//   ....[180]....
        /*0758*/ 	.word	0x00007b70


	//   ....[181]....
        /*075c*/ 	.word	0x00007cf0


	//   ....[182]....
        /*0760*/ 	.word	0x00007e70


	//   ....[183]....
        /*0764*/ 	.word	0x00007ff0


	//   ....[184]....
        /*0768*/ 	.word	0x00008170


	//   ....[185]....
        /*076c*/ 	.word	0x000082f0


	//   ....[186]....
        /*0770*/ 	.word	0x00008470


	//   ....[187]....
        /*0774*/ 	.word	0x000085f0


	//   ....[188]....
        /*0778*/ 	.word	0x00008770


	//   ....[189]....
        /*077c*/ 	.word	0x000088f0


	//   ....[190]....
        /*0780*/ 	.word	0x00008a60


	//   ....[191]....
        /*0784*/ 	.word	0x00008bc0


	//   ....[192]....
        /*0788*/ 	.word	0x00008d20


	//   ....[193]....
        /*078c*/ 	.word	0x00008e80


	//   ....[194]....
        /*0790*/ 	.word	0x00008fe0


	//   ....[195]....
        /*0794*/ 	.word	0x00009f40


	//   ....[196]....
        /*0798*/ 	.word	0x00009fc0


	//   ....[197]....
        /*079c*/ 	.word	0x0000a040


	//   ....[198]....
        /*07a0*/ 	.word	0x0000a0c0


	//   ....[199]....
        /*07a4*/ 	.word	0x0000a140


	//   ....[200]....
        /*07a8*/ 	.word	0x0000a1c0


	//   ....[201]....
        /*07ac*/ 	.word	0x0000a240


	//   ....[202]....
        /*07b0*/ 	.word	0x0000a2c0


	//   ....[203]....
        /*07b4*/ 	.word	0x0000a340


	//   ....[204]....
        /*07b8*/ 	.word	0x0000a3c0


	//   ....[205]....
        /*07bc*/ 	.word	0x0000a440


	//   ....[206]....
        /*07c0*/ 	.word	0x0000a4c0


	//   ....[207]....
        /*07c4*/ 	.word	0x0000a540


	//   ....[208]....
        /*07c8*/ 	.word	0x0000a5c0


	//   ....[209]....
        /*07cc*/ 	.word	0x0000a640


	//   ....[210]....
        /*07d0*/ 	.word	0x0000a6c0


	//   ....[211]....
        /*07d4*/ 	.word	0x0000a740


	//   ....[212]....
        /*07d8*/ 	.word	0x0000a8a0


	//   ....[213]....
        /*07dc*/ 	.word	0x0000a960


	//   ....[214]....
        /*07e0*/ 	.word	0x0000aa10


	//   ....[215]....
        /*07e4*/ 	.word	0x0000aad0


	//   ....[216]....
        /*07e8*/ 	.word	0x0000ab80


	//   ....[217]....
        /*07ec*/ 	.word	0x0000ac40


	//   ....[218]....
        /*07f0*/ 	.word	0x0000acf0


	//   ....[219]....
        /*07f4*/ 	.word	0x0000adb0


	//   ....[220]....
        /*07f8*/ 	.word	0x0000ae60


	//   ....[221]....
        /*07fc*/ 	.word	0x0000af20


	//   ....[222]....
        /*0800*/ 	.word	0x0000afd0


	//   ....[223]....
        /*0804*/ 	.word	0x0000b090


	//   ....[224]....
        /*0808*/ 	.word	0x0000b140


	//   ....[225]....
        /*080c*/ 	.word	0x0000b200


	//   ....[226]....
        /*0810*/ 	.word	0x0000b2b0


	//   ....[227]....
        /*0814*/ 	.word	0x0000b370


	//   ....[228]....
        /*0818*/ 	.word	0x0000b410


	//   ....[229]....
        /*081c*/ 	.word	0x0000b480


	//   ....[230]....
        /*0820*/ 	.word	0x0000b4f0


	//   ....[231]....
        /*0824*/ 	.word	0x0000b560


	//   ....[232]....
        /*0828*/ 	.word	0x0000b5d0


	//   ....[233]....
        /*082c*/ 	.word	0x0000b640


	//----- nvinfo : EIATTR_VRC_CTA_INIT_COUNT
	.align		4
.L_293:
        /*0830*/ 	.byte	0x02, 0x4a
	.zero		1
	.zero		1


	//----- nvinfo : EIATTR_EXIT_INSTR_OFFSETS
	.align		4
        /*0834*/ 	.byte	0x04, 0x1c
        /*0836*/ 	.short	(.L_295 - .L_294)


	//   ....[0]....
.L_294:
        /*0838*/ 	.word	0x00002cc0


	//   ....[1]....
        /*083c*/ 	.word	0x00003020


	//   ....[2]....
        /*0840*/ 	.word	0x00003040


	//   ....[3]....
        /*0844*/ 	.word	0x0000a750


	//   ....[4]....
        /*0848*/ 	.word	0x0000b420


	//----- nvinfo : EIATTR_MAX_THREADS
	.align		4
.L_295:
        /*084c*/ 	.byte	0x04, 0x05
        /*084e*/ 	.short	(.L_297 - .L_296)
.L_296:
        /*0850*/ 	.word	0x00000180
        /*0854*/ 	.word	0x00000001
        /*0858*/ 	.word	0x00000001


	//----- nvinfo : EIATTR_CRS_STACK_SIZE
	.align		4
.L_297:
        /*085c*/ 	.byte	0x04, 0x1e
        /*085e*/ 	.short	(.L_299 - .L_298)
.L_298:
        /*0860*/ 	.word	0x00000000


	//----- nvinfo : EIATTR_CBANK_PARAM_SIZE
	.align		4
.L_299:
        /*0864*/ 	.byte	0x03, 0x19
        /*0866*/ 	.short	0x004d


	//----- nvinfo : EIATTR_PARAM_CBANK
	.align		4
        /*0868*/ 	.byte	0x04, 0x0a
        /*086a*/ 	.short	(.L_301 - .L_300)
	.align		4
.L_300:
        /*086c*/ 	.word	index@(.nv.constant0._ZN3cub18CUB_300001_SM_10006detail10radix_sort29DeviceRadixSortOnesweepKernelINS1_5radix10policy_hubIfiyE10Policy1000ELNS0_9SortOrderE0EfiyiiNS1_21identity_decomposer_tEEEvPT5_SB_PT3_PKSC_PT1_PKSG_PT2_PKSK_T4_iiT6_)
        /*0870*/ 	.short	0x0380
        /*0872*/ 	.short	0x004d


	//----- nvinfo : EIATTR_SW_WAR
	.align		4
.L_301:
        /*0874*/ 	.byte	0x04, 0x36
        /*0876*/ 	.short	(.L_303 - .L_302)
.L_302:
        /*0878*/ 	.word	0x00000008
.L_303:


//--------------------- .nv.info._ZN3cub18CUB_300001_SM_10006detail10radix_sort33DeviceRadixSortExclusiveSumKernelINS1_5radix10policy_hubIfiyE10Policy1000EyEEvPT0_ --------------------------
	.section	.nv.info._ZN3cub18CUB_300001_SM_10006detail10radix_sort33DeviceRadixSortExclusiveSumKernelINS1_5radix10policy_hubIfiyE10Policy1000EyEEvPT0_,"",@"SHT_CUDA_INFO"
	.sectionflags	@""
	.align	4


	//----- nvinfo : EIATTR_CUDA_API_VERSION
	.align		4
        /*0000*/ 	.byte	0x04, 0x37
        /*0002*/ 	.short	(.L_305 - .L_304)
.L_304:
        /*0004*/ 	.word	0x00000082


	//----- nvinfo : EIATTR_KPARAM_INFO
	.align		4
.L_305:
        /*0008*/ 	.byte	0x04, 0x17
        /*000a*/ 	.short	(.L_307 - .L_306)
.L_306:
        /*000c*/ 	.word	0x00000000
        /*0010*/ 	.short	0x0000
        /*0012*/ 	.short	0x0000
        /*0014*/ 	.byte	0x00, 0xf5, 0x21, 0x00


	//----- nvinfo : EIATTR_SPARSE_MMA_MASK
	.align		4
.L_307:
        /*0018*/ 	.byte	0x03, 0x50
        /*001a*/ 	.short	0x0000


	//----- nvinfo : EIATTR_MAXREG_COUNT
	.align		4
        /*001c*/ 	.byte	0x03, 0x1b
        /*001e*/ 	.short	0x00ff


	//----- nvinfo : EIATTR_NUM_BARRIERS
	.align		4
        /*0020*/ 	.byte	0x02, 0x4c
        /*0022*/ 	.byte	0x01
	.zero		1


	//----- nvinfo : EIATTR_MERCURY_ISA_VERSION
	.align		4
        /*0024*/ 	.byte	0x03, 0x5f
        /*0026*/ 	.short	0x0101


	//----- nvinfo : EIATTR_COOP_GROUP_MASK_REGIDS
	.align		4
        /*0028*/ 	.byte	0x04, 0x29
        /*002a*/ 	.short	(.L_309 - .L_308)


	//   ....[0]....
.L_308:
        /*002c*/ 	.word	0xffffffff


	//   ....[1]....
        /*0030*/ 	.word	0xffffffff


	//   ....[2]....
        /*0034*/ 	.word	0xffffffff


	//   ....[3]....
        /*0038*/ 	.word	0xffffffff


	//   ....[4]....
        /*003c*/ 	.word	0xffffffff


	//   ....[5]....
        /*0040*/ 	.word	0xffffffff


	//   ....[6]....
        /*0044*/ 	.word	0xffffffff


	//   ....[7]....
        /*0048*/ 	.word	0xffffffff


	//   ....[8]....
        /*004c*/ 	.word	0xffffffff


	//   ....[9]....
        /*0050*/ 	.word	0xffffffff


	//   ....[10]....
        /*0054*/ 	.word	0x05000015


	//   ....[11]....
        /*0058*/ 	.word	0x05000015


	//   ....[12]....
        /*005c*/ 	.word	0x05000015


	//   ....[13]....
        /*0060*/ 	.word	0x05000015


	//   ....[14]....
        /*0064*/ 	.word	0x05000015


	//   ....[15]....
        /*0068*/ 	.word	0x05000015


	//   ....[16]....
        /*006c*/ 	.word	0x05000015


	//   ....[17]....
        /*0070*/ 	.word	0x05000015


	//   ....[18]....
        /*0074*/ 	.word	0x05000015


	//   ....[19]....
        /*0078*/ 	.word	0x05000015


	//----- nvinfo : EIATTR_COOP_GROUP_INSTR_OFFSETS
	.align		4
.L_309:
        /*007c*/ 	.byte	0x04, 0x28
        /*007e*/ 	.short	(.L_311 - .L_310)


	//   ....[0]....
.L_310:
        /*0080*/ 	.word	0x00000250


	//   ....[1]....
        /*0084*/ 	.word	0x00000260


	//   ....[2]....
        /*0088*/ 	.word	0x000002a0


	//   ....[3]....
        /*008c*/ 	.word	0x000002c0


	//   ....[4]....
        /*0090*/ 	.word	0x00000310


	//   ....[5]....
        /*0094*/ 	.word	0x00000320


	//   ....[6]....
        /*0098*/ 	.word	0x00000360


	//   ....[7]....
        /*009c*/ 	.word	0x00000380


	//   ....[8]....
        /*00a0*/ 	.word	0x000003d0


	//   ....[9]....
        /*00a4*/ 	.word	0x000003e0


	//   ....[10]....
        /*00a8*/ 	.word	0x00000660


	//   ....[11]....
        /*00ac*/ 	.word	0x000006b0


	//   ....[12]....
        /*00b0*/ 	.word	0x00000740


	//   ....[13]....
        /*00b4*/ 	.word	0x00000790


	//   ....[14]....
        /*00b8*/ 	.word	0x00000820


	//   ....[15]....
        /*00bc*/ 	.word	0x00000870


	//   ....[16]....
        /*00c0*/ 	.word	0x00000900


	//   ....[17]....
        /*00c4*/ 	.word	0x00000950


	//   ....[18]....
        /*00c8*/ 	.word	0x000009e0


	//   ....[19]....
        /*00cc*/ 	.word	0x00000a30


	//----- nvinfo : EIATTR_VRC_CTA_INIT_COUNT
	.align		4
.L_311:
        /*00d0*/ 	.byte	0x02, 0x4a
	.zero		1
	.zero		1


	//----- nvinfo : EIATTR_EXIT_INSTR_OFFSETS
	.align		4
        /*00d4*/ 	.byte	0x04, 0x1c
        /*00d6*/ 	.short	(.L_313 - .L_312)


	//   ....[0]....
.L_312:
        /*00d8*/ 	.word	0x000005d0


	//   ....[1]....
        /*00dc*/ 	.word	0x00000600


	//----- nvinfo : EIATTR_CRS_STACK_SIZE
	.align		4
.L_313:
        /*00e0*/ 	.byte	0x04, 0x1e
        /*00e2*/ 	.short	(.L_315 - .L_314)
.L_314:
        /*00e4*/ 	.word	0x00000000


	//----- nvinfo : EIATTR_CBANK_PARAM_SIZE
	.align		4
.L_315:
        /*00e8*/ 	.byte	0x03, 0x19
        /*00ea*/ 	.short	0x0008


	//----- nvinfo : EIATTR_PARAM_CBANK
	.align		4
        /*00ec*/ 	.byte	0x04, 0x0a
        /*00ee*/ 	.short	(.L_317 - .L_316)
	.align		4
.L_316:
        /*00f0*/ 	.word	index@(.nv.constant0._ZN3cub18CUB_300001_SM_10006detail10radix_sort33DeviceRadixSortExclusiveSumKernelINS1_5radix10policy_hubIfiyE10Policy1000EyEEvPT0_)
        /*00f4*/ 	.short	0x0380
        /*00f6*/ 	.short	0x0008


	//----- nvinfo : EIATTR_SW_WAR
	.align		4
.L_317:
        /*00f8*/ 	.byte	0x04, 0x36
        /*00fa*/ 	.short	(.L_319 - .L_318)
.L_318:
        /*00fc*/ 	.word	0x00000008
.L_319:


//--------------------- .nv.info._ZN3cub18CUB_300001_SM_10006detail10radix_sort30DeviceRadixSortHistogramKernelINS1_5radix10policy_hubIfiyE10Policy1000ELNS0_9SortOrderE0EfyNS1_21identity_decomposer_tEEEvPT2_PKT1_SA_iiT3_ --------------------------
	.section	.nv.info._ZN3cub18CUB_300001_SM_10006detail10radix_sort30DeviceRadixSortHistogramKernelINS1_5radix10policy_hubIfiyE10Policy1000ELNS0_9SortOrderE0EfyNS1_21identity_decomposer_tEEEvPT2_PKT1_SA_iiT3_,"",@"SHT_CUDA_INFO"
	.sectionflags	@""
	.align	4


	//----- nvinfo : EIATTR_CUDA_API_VERSION
	.align		4
        /*0000*/ 	.byte	0x04, 0x37
        /*0002*/ 	.short	(.L_321 - .L_320)
.L_320:
        /*0004*/ 	.word	0x00000082


	//----- nvinfo : EIATTR_KPARAM_INFO
	.align		4
.L_321:
        /*0008*/ 	.byte	0x04, 0x17
        /*000a*/ 	.short	(.L_323 - .L_322)
.L_322:
        /*000c*/ 	.word	0x00000000
        /*0010*/ 	.short	0x0005
        /*0012*/ 	.short	0x0020
        /*0014*/ 	.byte	0x00, 0xf0, 0x05, 0x00


	//----- nvinfo : EIATTR_KPARAM_INFO
	.align		4
.L_323:
        /*0018*/ 	.byte	0x04, 0x17
        /*001a*/ 	.short	(.L_325 - .L_324)
.L_324:
        /*001c*/ 	.word	0x00000000
        /*0020*/ 	.short	0x0004
        /*0022*/ 	.short	0x001c
        /*0024*/ 	.byte	0x00, 0xf0, 0x11, 0x00


	//----- nvinfo : EIATTR_KPARAM_INFO
	.align		4
.L_325:
        /*0028*/ 	.byte	0x04, 0x17
        /*002a*/ 	.short	(.L_327 - .L_326)
.L_326:
        /*002c*/ 	.word	0x00000000
        /*0030*/ 	.short	0x0003
        /*0032*/ 	.short	0x0018
        /*0034*/ 	.byte	0x00, 0xf0, 0x11, 0x00


	//----- nvinfo : EIATTR_KPARAM_INFO
	.align		4
.L_327:
        /*0038*/ 	.byte	0x04, 0x17
        /*003a*/ 	.short	(.L_329 - .L_328)
.L_328:
        /*003c*/ 	.word	0x00000000
        /*0040*/ 	.short	0x0002
        /*0042*/ 	.short	0x0010
        /*0044*/ 	.byte	0x00, 0xf0, 0x21, 0x00


	//----- nvinfo : EIATTR_KPARAM_INFO
	.align		4
.L_329:
        /*0048*/ 	.byte	0x04, 0x17
        /*004a*/ 	.short	(.L_331 - .L_330)
.L_330:
        /*004c*/ 	.word	0x00000000
        /*0050*/ 	.short	0x0001
        /*0052*/ 	.short	0x0008
        /*0054*/ 	.byte	0x00, 0xf5, 0x21, 0x00


	//----- nvinfo : EIATTR_KPARAM_INFO
	.align		4
.L_331:
        /*0058*/ 	.byte	0x04, 0x17
        /*005a*/ 	.short	(.L_333 - .L_332)
.L_332:
        /*005c*/ 	.word	0x00000000
        /*0060*/ 	.short	0x0000
        /*0062*/ 	.short	0x0000
        /*0064*/ 	.byte	0x00, 0xf5, 0x21, 0x00


	//----- nvinfo : EIATTR_SPARSE_MMA_MASK
	.align		4
.L_333:
        /*0068*/ 	.byte	0x03, 0x50
        /*006a*/ 	.short	0x0000


	//----- nvinfo : EIATTR_MAXREG_COUNT
	.align		4
        /*006c*/ 	.byte	0x03, 0x1b
        /*006e*/ 	.short	0x00ff


	//----- nvinfo : EIATTR_NUM_BARRIERS
	.align		4
        /*0070*/ 	.byte	0x02, 0x4c
        /*0072*/ 	.byte	0x01
	.zero		1


	//----- nvinfo : EIATTR_MERCURY_ISA_VERSION
	.align		4
        /*0074*/ 	.byte	0x03, 0x5f
        /*0076*/ 	.short	0x0101


	//----- nvinfo : EIATTR_VRC_CTA_INIT_COUNT
	.align		4
        /*0078*/ 	.byte	0x02, 0x4a
	.zero		1
	.zero		1


	//----- nvinfo : EIATTR_EXIT_INSTR_OFFSETS
	.align		4
        /*007c*/ 	.byte	0x04, 0x1c
        /*007e*/ 	.short	(.L_335 - .L_334)


	//   ....[0]....
.L_334:
        /*0080*/ 	.word	0x00000040


	//   ....[1]....
        /*0084*/ 	.word	0x00003310


	//----- nvinfo : EIATTR_MAX_THREADS
	.align		4
.L_335:
        /*0088*/ 	.byte	0x04, 0x05
        /*008a*/ 	.short	(.L_337 - .L_336)
.L_336:
        /*008c*/ 	.word	0x00000080
        /*0090*/ 	.word	0x00000001
        /*0094*/ 	.word	0x00000001


	//----- nvinfo : EIATTR_CRS_STACK_SIZE
	.align		4
.L_337:
        /*0098*/ 	.byte	0x04, 0x1e
        /*009a*/ 	.short	(.L_339 - .L_338)
.L_338:
        /*009c*/ 	.word	0x00000000


	//----- nvinfo : EIATTR_CBANK_PARAM_SIZE
	.align		4
.L_339:
        /*00a0*/ 	.byte	0x03, 0x19
        /*00a2*/ 	.short	0x0021


	//----- nvinfo : EIATTR_PARAM_CBANK
	.align		4
        /*00a4*/ 	.byte	0x04, 0x0a
        /*00a6*/ 	.short	(.L_341 - .L_340)
	.align		4
.L_340:
        /*00a8*/ 	.word	index@(.nv.constant0._ZN3cub18CUB_300001_SM_10006detail10radix_sort30DeviceRadixSortHistogramKernelINS1_5radix10policy_hubIfiyE10Policy1000ELNS0_9SortOrderE0EfyNS1_21identity_decomposer_tEEEvPT2_PKT1_SA_iiT3_)
        /*00ac*/ 	.short	0x0380
        /*00ae*/ 	.short	0x0021


	//----- nvinfo : EIATTR_SW_WAR
	.align		4
.L_341:
        /*00b0*/ 	.byte	0x04, 0x36
        /*00b2*/ 	.short	(.L_343 - .L_342)
.L_342:
        /*00b4*/ 	.word	0x00000008
.L_343:


//--------------------- .nv.info._ZN3cub18CUB_300001_SM_10006detail10radix_sort31DeviceRadixSortSingleTileKernelINS1_5radix10policy_hubIfiyE10Policy1000ELNS0_9SortOrderE0EfiyNS1_21identity_decomposer_tEEEvPKT1_PSA_PKT2_PSE_T3_iiT4_ --------------------------
	.section	.nv.info._ZN3cub18CUB_300001_SM_10006detail10radix_sort31DeviceRadixSortSingleTileKernelINS1_5radix10policy_hubIfiyE10Policy1000ELNS0_9SortOrderE0EfiyNS1_21identity_decomposer_tEEEvPKT1_PSA_PKT2_PSE_T3_iiT4_,"",@"SHT_CUDA_INFO"
	.sectionflags	@""
	.align	4


	//----- nvinfo : EIATTR_CUDA_API_VERSION
	.align		4
        /*0000*/ 	.byte	0x04, 0x37
        /*0002*/ 	.short	(.L_345 - .L_344)
.L_344:
        /*0004*/ 	.word	0x00000082


	//----- nvinfo : EIATTR_KPARAM_INFO
	.align		4
.L_345:
        /*0008*/ 	.byte	0x04, 0x17
        /*000a*/ 	.short	(.L_347 - .L_346)
.L_346:
        /*000c*/ 	.word	0x00000000
        /*0010*/ 	.short	0x0007
        /*0012*/ 	.short	0x0030
        /*0014*/ 	.byte	0x00, 0xf0, 0x05, 0x00


	//----- nvinfo : EIATTR_KPARAM_INFO
	.align		4
.L_347:
        /*0018*/ 	.byte	0x04, 0x17
        /*001a*/ 	.short	(.L_349 - .L_348)
.L_348:
        /*001c*/ 	.word	0x00000000
        /*0020*/ 	.short	0x0006
        /*0022*/ 	.short	0x002c
        /*0024*/ 	.byte	0x00, 0xf0, 0x11, 0x00


	//----- nvinfo : EIATTR_KPARAM_INFO
	.align		4
.L_349:
        /*0028*/ 	.byte	0x04, 0x17
        /*002a*/ 	.short	(.L_351 - .L_350)
.L_350:
        /*002c*/ 	.word	0x00000000
        /*0030*/ 	.short	0x0005
        /*0032*/ 	.short	0x0028
        /*0034*/ 	.byte	0x00, 0xf0, 0x11, 0x00


	//----- nvinfo : EIATTR_KPARAM_INFO
	.align		4
.L_351:
        /*0038*/ 	.byte	0x04, 0x17
        /*003a*/ 	.short	(.L_353 - .L_352)
.L_352:
        /*003c*/ 	.word	0x00000000
        /*0040*/ 	.short	0x0004
        /*0042*/ 	.short	0x0020
        /*0044*/ 	.byte	0x00, 0xf0, 0x21, 0x00


	//----- nvinfo : EIATTR_KPARAM_INFO
	.align		4
.L_353:
        /*0048*/ 	.byte	0x04, 0x17
        /*004a*/ 	.short	(.L_355 - .L_354)
.L_354:
        /*004c*/ 	.word	0x00000000
        /*0050*/ 	.short	0x0003
        /*0052*/ 	.short	0x0018
        /*0054*/ 	.byte	0x00, 0xf5, 0x21, 0x00


	//----- nvinfo : EIATTR_KPARAM_INFO
	.align		4
.L_355:
        /*0058*/ 	.byte	0x04, 0x17
        /*005a*/ 	.short	(.L_357 - .L_356)
.L_356:
        /*005c*/ 	.word	0x00000000
        /*0060*/ 	.short	0x0002
        /*0062*/ 	.short	0x0010
        /*0064*/ 	.byte	0x00, 0xf5, 0x21, 0x00


	//----- nvinfo : EIATTR_KPARAM_INFO
	.align		4
.L_357:
        /*0068*/ 	.byte	0x04, 0x17
        /*006a*/ 	.short	(.L_359 - .L_358)
.L_358:
        /*006c*/ 	.word	0x00000000
        /*0070*/ 	.short	0x0001
        /*0072*/ 	.short	0x0008
        /*0074*/ 	.byte	0x00, 0xf5, 0x21, 0x00


	//----- nvinfo : EIATTR_KPARAM_INFO
	.align		4
.L_359:
        /*0078*/ 	.byte	0x04, 0x17
        /*007a*/ 	.short	(.L_361 - .L_360)
.L_360:
        /*007c*/ 	.word	0x00000000
        /*0080*/ 	.short	0x0000
        /*0082*/ 	.short	0x0000
        /*0084*/ 	.byte	0x00, 0xf5, 0x21, 0x00


	//----- nvinfo : EIATTR_SPARSE_MMA_MASK
	.align		4
.L_361:
        /*0088*/ 	.byte	0x03, 0x50
        /*008a*/ 	.short	0x0000


	//----- nvinfo : EIATTR_MAXREG_COUNT
	.align		4
        /*008c*/ 	.byte	0x03, 0x1b
        /*008e*/ 	.short	0x00ff


	//----- nvinfo : EIATTR_NUM_BARRIERS
	.align		4
        /*0090*/ 	.byte	0x02, 0x4c
        /*0092*/ 	.byte	0x01
	.zero		1


	//----- nvinfo : EIATTR_MERCURY_ISA_VERSION
	.align		4
        /*0094*/ 	.byte	0x03, 0x5f
        /*0096*/ 	.short	0x0101


	//----- nvinfo : EIATTR_COOP_GROUP_MASK_REGIDS
	.align		4
        /*0098*/ 	.byte	0x04, 0x29
        /*009a*/ 	.short	(.L_363 - .L_362)


	//   ....[0]....
.L_362:
        /*009c*/ 	.word	0xffffffff


	//   ....[1]....
        /*00a0*/ 	.word	0xffffffff


	//   ....[2]....
        /*00a4*/ 	.word	0xffffffff


	//   ....[3]....
        /*00a8*/ 	.word	0xffffffff


	//   ....[4]....
        /*00ac*/ 	.word	0xffffffff


	//----- nvinfo : EIATTR_COOP_GROUP_INSTR_OFFSETS
	.align		4
.L_363:
        /*00b0*/ 	.byte	0x04, 0x28
        /*00b2*/ 	.short	(.L_365 - .L_364)


	//   ....[0]....
.L_364:
        /*00b4*/ 	.word	0x00002310


	//   ....[1]....
        /*00b8*/ 	.word	0x00002330


	//   ....[2]....
        /*00bc*/ 	.word	0x00002350


	//   ....[3]....
        /*00c0*/ 	.word	0x00002370


	//   ....[4]....
        /*00c4*/ 	.word	0x00002390


	//----- nvinfo : EIATTR_VRC_CTA_INIT_COUNT
	.align		4
.L_365:
        /*00c8*/ 	.byte	0x02, 0x4a
	.zero		1
	.zero		1


	//----- nvinfo : EIATTR_EXIT_INSTR_OFFSETS
	.align		4
        /*00cc*/ 	.byte	0x04, 0x1c
        /*00ce*/ 	.short	(.L_367 - .L_366)


	//   ....[0]....
.L_366:
        /*00d0*/ 	.word	0x00004460


	//   ....[1]....
        /*00d4*/ 	.word	0x000044e0


	//----- nvinfo : EIATTR_MAX_THREADS
	.align		4
.L_367:
        /*00d8*/ 	.byte	0x04, 0x05
        /*00da*/ 	.short	(.L_369 - .L_368)
.L_368:
        /*00dc*/ 	.word	0x00000100
        /*00e0*/ 	.word	0x00000001
        /*00e4*/ 	.word	0x00000001


	//----- nvinfo : EIATTR_CBANK_PARAM_SIZE
	.align		4
.L_369:
        /*00e8*/ 	.byte	0x03, 0x19
        /*00ea*/ 	.short	0x0031


	//----- nvinfo : EIATTR_PARAM_CBANK
	.align		4
        /*00ec*/ 	.byte	0x04, 0x0a
        /*00ee*/ 	.short	(.L_371 - .L_370)
	.align		4
.L_370:
        /*00f0*/ 	.word	index@(.nv.constant0._ZN3cub18CUB_300001_SM_10006detail10radix_sort31DeviceRadixSortSingleTileKernelINS1_5radix10policy_hubIfiyE10Policy1000ELNS0_9SortOrderE0EfiyNS1_21identity_decomposer_tEEEvPKT1_PSA_PKT2_PSE_T3_iiT4_)
        /*00f4*/ 	.short	0x0380
        /*00f6*/ 	.short	0x0031


	//----- nvinfo : EIATTR_SW_WAR
	.align		4
.L_371:
        /*00f8*/ 	.byte	0x04, 0x36
        /*00fa*/ 	.short	(.L_373 - .L_372)
.L_372:
        /*00fc*/ 	.word	0x00000008
.L_373:


//--------------------- .nv.info._ZN3cub18CUB_300001_SM_10006detail4scan16DeviceScanKernelINS2_10policy_hubIfffmN4cuda3std3__44plusIvEEE10Policy1000EPfSC_NS0_13ScanTileStateIfLb1EEES9_NS0_8NullTypeEmfLb0ESF_EEvT0_T1_T2_iT3_T4_T5_ --------------------------
	.section	.nv.info._ZN3cub18CUB_300001_SM_10006detail4scan16DeviceScanKernelINS2_10policy_hubIfffmN4cuda3std3__44plusIvEEE10Policy1000EPfSC_NS0_13ScanTileStateIfLb1EEES9_NS0_8NullTypeEmfLb0ESF_EEvT0_T1_T2_iT3_T4_T5_,"",@"SHT_CUDA_INFO"
	.sectionflags	@""
	.align	4


	//----- nvinfo : EIATTR_CUDA_API_VERSION
	.align		4
        /*0000*/ 	.byte	0x04, 0x37
        /*0002*/ 	.short	(.L_375 - .L_374)
.L_374:
        /*0004*/ 	.word	0x00000082


	//----- nvinfo : EIATTR_KPARAM_INFO
	.align		4
.L_375:
        /*0008*/ 	.byte	0x04, 0x17
        /*000a*/ 	.short	(.L_377 - .L_376)
.L_376:
        /*000c*/ 	.word	0x00000000
        /*0010*/ 	.short	0x0006
        /*0012*/ 	.short	0x0020
        /*0014*/ 	.byte	0x00, 0xf0, 0x21, 0x00


	//----- nvinfo : EIATTR_KPARAM_INFO
	.align		4
.L_377:
        /*0018*/ 	.byte	0x04, 0x17
        /*001a*/ 	.short	(.L_379 - .L_378)
.L_378:
        /*001c*/ 	.word	0x00000000
        /*0020*/ 	.short	0x0005
        /*0022*/ 	.short	0x001d
        /*0024*/ 	.byte	0x00, 0xf0, 0x05, 0x00


	//----- nvinfo : EIATTR_KPARAM_INFO
	.align		4
.L_379:
        /*0028*/ 	.byte	0x04, 0x17
        /*002a*/ 	.short	(.L_381 - .L_380)
.L_380:
        /*002c*/ 	.word	0x00000000
        /*0030*/ 	.short	0x0004
        /*0032*/ 	.short	0x001c
        /*0034*/ 	.byte	0x00, 0xf0, 0x05, 0x00


	//----- nvinfo : EIATTR_KPARAM_INFO
	.align		4
.L_381:
        /*0038*/ 	.byte	0x04, 0x17
        /*003a*/ 	.short	(.L_383 - .L_382)
.L_382:
        /*003c*/ 	.word	0x00000000
        /*0040*/ 	.short	0x0003
        /*0042*/ 	.short	0x0018
        /*0044*/ 	.byte	0x00, 0xf0, 0x11, 0x00


	//----- nvinfo : EIATTR_KPARAM_INFO
	.align		4
.L_383:
        /*0048*/ 	.byte	0x04, 0x17
        /*004a*/ 	.short	(.L_385 - .L_384)
.L_384:
        /*004c*/ 	.word	0x00000000
        /*0050*/ 	.short	0x0002
        /*0052*/ 	.short	0x0010
        /*0054*/ 	.byte	0x00, 0xf0, 0x21, 0x00


	//----- nvinfo : EIATTR_KPARAM_INFO
	.align		4
.L_385:
        /*0058*/ 	.byte	0x04, 0x17
        /*005a*/ 	.short	(.L_387 - .L_386)
.L_386:
        /*005c*/ 	.word	0x00000000
        /*0060*/ 	.short	0x0001
        /*0062*/ 	.short	0x0008
        /*0064*/ 	.byte	0x00, 0xf5, 0x21, 0x00


	//----- nvinfo : EIATTR_KPARAM_INFO
	.align		4
.L_387:
        /*0068*/ 	.byte	0x04, 0x17
        /*006a*/ 	.short	(.L_389 - .L_388)
.L_388:
        /*006c*/ 	.word	0x00000000
        /*0070*/ 	.short	0x0000
        /*0072*/ 	.short	0x0000
        /*0074*/ 	.byte	0x00, 0xf5, 0x21, 0x00


	//----- nvinfo : EIATTR_SPARSE_MMA_MASK
	.align		4
.L_389:
        /*0078*/ 	.byte	0x03, 0x50
        /*007a*/ 	.short	0x0000


	//----- nvinfo : EIATTR_MAXREG_COUNT
	.align		4
        /*007c*/ 	.byte	0x03, 0x1b
        /*007e*/ 	.short	0x0080


	//----- nvinfo : EIATTR_NUM_BARRIERS
	.align		4
        /*0080*/ 	.byte	0x02, 0x4c
        /*0082*/ 	.byte	0x01
	.zero		1


	//----- nvinfo : EIATTR_MERCURY_ISA_VERSION
	.align		4
        /*0084*/ 	.byte	0x03, 0x5f
        /*0086*/ 	.short	0x0101


	//----- nvinfo : EIATTR_COOP_GROUP_MASK_REGIDS
	.align		4
        /*0088*/ 	.byte	0x04, 0x29
        /*008a*/ 	.short	(.L_391 - .L_390)


	//   ....[0]....
.L_390:
        /*008c*/ 	.word	0xffffffff


	//   ....[1]....
        /*0090*/ 	.word	0xffffffff


	//   ....[2]....
        /*0094*/ 	.word	0xffffffff


	//   ....[3]....
        /*0098*/ 	.word	0xffffffff


	//   ....[4]....
        /*009c*/ 	.word	0xffffffff


	//   ....[5]....
        /*00a0*/ 	.word	0xffffffff


	//   ....[6]....
        /*00a4*/ 	.word	0xffffffff


	//   ....[7]....
        /*00a8*/ 	.word	0xffffffff


	//   ....[8]....
        /*00ac*/ 	.word	0xffffffff


	//   ....[9]....
        /*00b0*/ 	.word	0xffffffff


	//   ....[10]....
        /*00b4*/ 	.word	0xffffffff


	//   ....[11]....
        /*00b8*/ 	.word	0xffffffff


	//   ....[12]....
        /*00bc*/ 	.word	0xffffffff


	//   ....[13]....
        /*00c0*/ 	.word	0xffffffff


	//   ....[14]....
        /*00c4*/ 	.word	0xffffffff


	//   ....[15]....
        /*00c8*/ 	.word	0xffffffff


	//   ....[16]....
        /*00cc*/ 	.word	0xffffffff


	//   ....[17]....
        /*00d0*/ 	.word	0xffffffff


	//   ....[18]....
        /*00d4*/ 	.word	0xffffffff


	//   ....[19]....
        /*00d8*/ 	.word	0xffffffff


	//   ....[20]....
        /*00dc*/ 	.word	0xffffffff


	//   ....[21]....
        /*00e0*/ 	.word	0xffffffff


	//   ....[22]....
        /*00e4*/ 	.word	0xffffffff


	//   ....[23]....
        /*00e8*/ 	.word	0xffffffff


	//   ....[24]....
        /*00ec*/ 	.word	0xffffffff


	//   ....[25]....
        /*00f0*/ 	.word	0xffffffff


	//   ....[26]....
        /*00f4*/ 	.word	0xffffffff


	//   ....[27]....
        /*00f8*/ 	.word	0xffffffff


	//   ....[28]....
        /*00fc*/ 	.word	0xffffffff


	//   ....[29]....
        /*0100*/ 	.word	0xffffffff


	//   ....[30]....
        /*0104*/ 	.word	0xffffffff


	//   ....[31]....
        /*0108*/ 	.word	0xffffffff


	//   ....[32]....
        /*010c*/ 	.word	0xffffffff


	//   ....[33]....
        /*0110*/ 	.word	0xffffffff


	//   ....[34]....
        /*0114*/ 	.word	0xffffffff


	//   ....[35]....
        /*0118*/ 	.word	0xffffffff


	//   ....[36]....
        /*011c*/ 	.word	0xffffffff


	//   ....[37]....
        /*0120*/ 	.word	0xffffffff


	//   ....[38]....
        /*0124*/ 	.word	0xffffffff


	//   ....[39]....
        /*0128*/ 	.word	0xffffffff


	//   ....[40]....
        /*012c*/ 	.word	0xffffffff


	//   ....[41]....
        /*0130*/ 	.word	0xffffffff


	//   ....[42]....
        /*0134*/ 	.word	0xffffffff


	//   ....[43]....
        /*0138*/ 	.word	0xffffffff


	//   ....[44]....
        /*013c*/ 	.word	0xffffffff


	//   ....[45]....
        /*0140*/ 	.word	0xffffffff


	//   ....[46]....
        /*0144*/ 	.word	0xffffffff


	//   ....[47]....
        /*0148*/ 	.word	0xffffffff


	//   ....[48]....
        /*014c*/ 	.word	0xffffffff


	//   ....[49]....
        /*0150*/ 	.word	0xffffffff


	//   ....[50]....
        /*0154*/ 	.word	0xffffffff


	//   ....[51]....
        /*0158*/ 	.word	0xffffffff


	//   ....[52]....
        /*015c*/ 	.word	0xffffffff


	//   ....[53]....
        /*0160*/ 	.word	0xffffffff


	//   ....[54]....
        /*0164*/ 	.word	0xffffffff


	//   ....[55]....
        /*0168*/ 	.word	0xffffffff


	//   ....[56]....
        /*016c*/ 	.word	0xffffffff


	//   ....[57]....
        /*0170*/ 	.word	0xffffffff


	//   ....[58]....
        /*0174*/ 	.word	0xffffffff


	//   ....[59]....
        /*0178*/ 	.word	0xffffffff


	//   ....[60]....
        /*017c*/ 	.word	0xffffffff


	//   ....[61]....
        /*0180*/ 	.word	0xffffffff


	//   ....[62]....
        /*0184*/ 	.word	0xffffffff


	//   ....[63]....
        /*0188*/ 	.word	0xffffffff


	//   ....[64]....
        /*018c*/ 	.word	0x05000008


	//   ....[65]....
        /*0190*/ 	.word	0x05000008


	//   ....[66]....
        /*0194*/ 	.word	0x05000008


	//   ....[67]....
        /*0198*/ 	.word	0x05000008


	//   ....[68]....
        /*019c*/ 	.word	0x05000008


	//   ....[69]....
        /*01a0*/ 	.word	0x05000008


	//   ....[70]....
        /*01a4*/ 	.word	0x05000008


	//   ....[71]....
        /*01a8*/ 	.word	0x05000008


	//   ....[72]....
        /*01ac*/ 	.word	0x05000008


	//   ....[73]....
        /*01b0*/ 	.word	0x05000008


	//   ....[74]....
        /*01b4*/ 	.word	0x05000008


	//   ....[75]....
        /*01b8*/ 	.word	0x05000008


	//   ....[76]....
        /*01bc*/ 	.word	0x05000008


	//   ....[77]....
        /*01c0*/ 	.word	0x05000008


	//   ....[78]....
        /*01c4*/ 	.word	0x05000008


	//   ....[79]....
        /*01c8*/ 	.word	0x05000008


	//   ....[80]....
        /*01cc*/ 	.word	0x05000008


	//   ....[81]....
        /*01d0*/ 	.word	0x05000008


	//   ....[82]....
        /*01d4*/ 	.word	0x05000008


	//   ....[83]....
        /*01d8*/ 	.word	0x05000008


	//   ....[84]....
        /*01dc*/ 	.word	0x05000008


	//   ....[85]....
        /*01e0*/ 	.word	0x05000008


	//   ....[86]....
        /*01e4*/ 	.word	0x05000008


	//   ....[87]....
        /*01e8*/ 	.word	0x05000008


	//   ....[88]....
        /*01ec*/ 	.word	0x05000008


	//   ....[89]....
        /*01f0*/ 	.word	0x05000008


	//   ....[90]....
        /*01f4*/ 	.word	0x05000008


	//   ....[91]....
        /*01f8*/ 	.word	0x05000008


	//   ....[92]....
        /*01fc*/ 	.word	0x05000008


	//   ....[93]....
        /*0200*/ 	.word	0x05000008


	//   ....[94]....
        /*0204*/ 	.word	0x05000008


	//   ....[95]....
        /*0208*/ 	.word	0x05000008


	//   ....[96]....
        /*020c*/ 	.word	0x05000008


	//   ....[97]....
        /*0210*/ 	.word	0x05000008


	//   ....[98]....
        /*0214*/ 	.word	0x05000008


	//   ....[99]....
        /*0218*/ 	.word	0x05000008


	//----- nvinfo : EIATTR_COOP_GROUP_INSTR_OFFSETS
	.align		4
.L_391:
        /*021c*/ 	.byte	0x04, 0x28
        /*021e*/ 	.short	(.L_393 - .L_392)


	//   ....[0]....
.L_392:
        /*0220*/ 	.word	0x00000470


	//   ....[1]....
        /*0224*/ 	.word	0x00000720


	//   ....[2]....
        /*0228*/ 	.word	0x00000740


	//   ....[3]....
        /*022c*/ 	.word	0x00000760


	//   ....[4]....
        /*0230*/ 	.word	0x00000780


	//   ....[5]....
        /*0234*/ 	.word	0x000007a0


	//   ....[6]....
        /*0238*/ 	.word	0x00000800


	//   ....[7]....
        /*023c*/ 	.word	0x00000c50


	//   ....[8]....
        /*0240*/ 	.word	0x00000c70


	//   ....[9]....
        /*0244*/ 	.word	0x00000c90


	//   ....[10]....
        /*0248*/ 	.word	0x00000cb0


	//   ....[11]....
        /*024c*/ 	.word	0x00000cd0


	//   ....[12]....
        /*0250*/ 	.word	0x00000d30


	//   ....[13]....
        /*0254*/ 	.word	0x000010c0


	//   ....[14]....
        /*0258*/ 	.word	0x00001150


	//   ....[15]....
        /*025c*/ 	.word	0x000011c0


	//   ....[16]....
        /*0260*/ 	.word	0x00001260


	//   ....[17]....
        /*0264*/ 	.word	0x000012d0


	//   ....[18]....
        /*0268*/ 	.word	0x00001300


	//   ....[19]....
        /*026c*/ 	.word	0x00001330


	//   ....[20]....
        /*0270*/ 	.word	0x00001360


	//   ....[21]....
        /*0274*/ 	.word	0x00001370


	//   ....[22]....
        /*0278*/ 	.word	0x00001440


	//   ....[23]....
        /*027c*/ 	.word	0x000014d0


	//   ....[24]....
        /*0280*/ 	.word	0x00001530


	//   ....[25]....
        /*0284*/ 	.word	0x00001590


	//   ....[26]....
        /*0288*/ 	.word	0x000015e0


	//   ....[27]....
        /*028c*/ 	.word	0x00001610


	//   ....[28]....
        /*0290*/ 	.word	0x00001640


	//   ....[29]....
        /*0294*/ 	.word	0x00001670


	//   ....[30]....
        /*0298*/ 	.word	0x00001680


	//   ....[31]....
        /*029c*/ 	.word	0x00001af0


	//   ....[32]....
        /*02a0*/ 	.word	0x000024b0


	//   ....[33]....
        /*02a4*/ 	.word	0x00002770


	//   ....[34]....
        /*02a8*/ 	.word	0x00002790


	//   ....[35]....
        /*02ac*/ 	.word	0x000027b0


	//   ....[36]....
        /*02b0*/ 	.word	0x000027d0


	//   ....[37]....
        /*02b4*/ 	.word	0x000027f0


	//   ....[38]....
        /*02b8*/ 	.word	0x00002850


	//   ....[39]....
        /*02bc*/ 	.word	0x00002c20


	//   ....[40]....
        /*02c0*/ 	.word	0x00002c40


	//   ....[41]....
        /*02c4*/ 	.word	0x00002c60


	//   ....[42]....
        /*02c8*/ 	.word	0x00002c80


	//   ....[43]....
        /*02cc*/ 	.word	0x00002ca0


	//   ....[44]....
        /*02d0*/ 	.word	0x00002d00


	//   ....[45]....
        /*02d4*/ 	.word	0x00003090


	//   ....[46]....
        /*02d8*/ 	.word	0x00003120


	//   ....[47]....
        /*02dc*/ 	.word	0x00003180


	//   ....[48]....
        /*02e0*/ 	.word	0x000031f0


	//   ....[49]....
        /*02e4*/ 	.word	0x00003250


	//   ....[50]....
        /*02e8*/ 	.word	0x00003290


	//   ....[51]....
        /*02ec*/ 	.word	0x000032d0


	//   ....[52]....
        /*02f0*/ 	.word	0x00003320


	//   ....[53]....
        /*02f4*/ 	.word	0x00003330


	//   ....[54]....
        /*02f8*/ 	.word	0x00003410


	//   ....[55]....
        /*02fc*/ 	.word	0x000034a0


	//   ....[56]....
        /*0300*/ 	.word	0x00003500


	//   ....[57]....
        /*0304*/ 	.word	0x00003570


	//   ....[58]....
        /*0308*/ 	.word	0x000035c0


	//   ....[59]....
        /*030c*/ 	.word	0x00003600


	//   ....[60]....
        /*0310*/ 	.word	0x00003640


	//   ....[61]....
        /*0314*/ 	.word	0x00003680


	//   ....[62]....
        /*0318*/ 	.word	0x00003690


	//   ....[63]....
        /*031c*/ 	.word	0x00003b20


	//   ....[64]....
        /*0320*/ 	.word	0x000040d0


	//   ....[65]....
        /*0324*/ 	.word	0x00004150


	//   ....[66]....
        /*0328*/ 	.word	0x000041f0


	//   ....[67]....
        /*032c*/ 	.word	0x000042e0


	//   ....[68]....
        /*0330*/ 	.word	0x00004360


	//   ....[69]....
        /*0334*/ 	.word	0x000043e0


	//   ....[70]....
        /*0338*/ 	.word	0x00004460


	//   ....[71]....
        /*033c*/ 	.word	0x000044e0


	//   ....[72]....
        /*0340*/ 	.word	0x00004580


	//   ....[73]....
        /*0344*/ 	.word	0x000045f0


	//   ....[74]....
        /*0348*/ 	.word	0x00004670


	//   ....[75]....
        /*034c*/ 	.word	0x000046f0


	//   ....[76]....
        /*0350*/ 	.word	0x000047a0


	//   ....[77]....
        /*0354*/ 	.word	0x00004810


	//   ....[78]....
        /*0358*/ 	.word	0x00004870


	//   ....[79]....
        /*035c*/ 	.word	0x000048d0


	//   ....[80]....
        /*0360*/ 	.word	0x00004930


	//   ....[81]....
        /*0364*/ 	.word	0x00004990


	//   ....[82]....
        /*0368*/ 	.word	0x00004a00


	//   ....[83]....
        /*036c*/ 	.word	0x00004a80


	//   ....[84]....
        /*0370*/ 	.word	0x00004b20


	//   ....[85]....
        /*0374*/ 	.word	0x00004bd0


	//   ....[86]....
        /*0378*/ 	.word	0x00004c70


	//   ....[87]....
        /*037c*/ 	.word	0x00004d00


	//   ....[88]....
        /*0380*/ 	.word	0x00004d90


	//   ....[89]....
        /*0384*/ 	.word	0x00004e00


	//   ....[90]....
        /*0388*/ 	.word	0x00004ec0


	//   ....[91]....
        /*038c*/ 	.word	0x00004f30


	//   ....[92]....
        /*0390*/ 	.word	0x00004fb0


	//   ....[93]....
        /*0394*/ 	.word	0x00005030


	//   ....[94]....
        /*0398*/ 	.word	0x00005100


	//   ....[95]....
        /*039c*/ 	.word	0x00005190


	//   ....[96]....
        /*03a0*/ 	.word	0x00005210


	//   ....[97]....
        /*03a4*/ 	.word	0x00005290


	//   ....[98]....
        /*03a8*/ 	.word	0x00005300


	//   ....[99]....
        /*03ac*/ 	.word	0x00005360


	//----- nvinfo : EIATTR_VRC_CTA_INIT_COUNT
	.align		4
.L_393:
        /*03b0*/ 	.byte	0x02, 0x4a
	.zero		1
	.zero		1


	//----- nvinfo : EIATTR_EXIT_INSTR_OFFSETS
	.align		4
        /*03b4*/ 	.byte	0x04, 0x1c
        /*03b6*/ 	.short	(.L_395 - .L_394)


	//   ....[0]....
.L_394:
        /*03b8*/ 	.word	0x00001d60


	//   ....[1]....
        /*03bc*/ 	.word	0x00001d90


	//   ....[2]....
        /*03c0*/ 	.word	0x00004060


	//   ....[3]....
        /*03c4*/ 	.word	0x00004080


	//----- nvinfo : EIATTR_MAX_THREADS
	.align		4
.L_395:
        /*03c8*/ 	.byte	0x04, 0x05
        /*03ca*/ 	.short	(.L_397 - .L_396)
.L_396:
        /*03cc*/ 	.word	0x000001a0
        /*03d0*/ 	.word	0x00000001
        /*03d4*/ 	.word	0x00000001


	//----- nvinfo : EIATTR_CRS_STACK_SIZE
	.align		4
.L_397:
        /*03d8*/ 	.byte	0x04, 0x1e
        /*03da*/ 	.short	(.L_399 - .L_398)
.L_398:
        /*03dc*/ 	.word	0x00000000


	//----- nvinfo : EIATTR_CBANK_PARAM_SIZE
	.align		4
.L_399:
        /*03e0*/ 	.byte	0x03, 0x19
        /*03e2*/ 	.short	0x0028


	//----- nvinfo : EIATTR_PARAM_CBANK
	.align		4
        /*03e4*/ 	.byte	0x04, 0x0a
        /*03e6*/ 	.short	(.L_401 - .L_400)
	.align		4
.L_400:
        /*03e8*/ 	.word	index@(.nv.constant0._ZN3cub18CUB_300001_SM_10006detail4scan16DeviceScanKernelINS2_10policy_hubIfffmN4cuda3std3__44plusIvEEE10Policy1000EPfSC_NS0_13ScanTileStateIfLb1EEES9_NS0_8NullTypeEmfLb0ESF_EEvT0_T1_T2_iT3_T4_T5_)
        /*03ec*/ 	.short	0x0380
        /*03ee*/ 	.short	0x0028


	//----- nvinfo : EIATTR_SW_WAR
	.align		4
.L_401:
        /*03f0*/ 	.byte	0x04, 0x36
        /*03f2*/ 	.short	(.L_403 - .L_402)
.L_402:
        /*03f4*/ 	.word	0x00000008
.L_403:


//--------------------- .nv.info._ZN3cub18CUB_300001_SM_10006detail4scan16DeviceScanKernelINS2_10policy_hubIfffjN4cuda3std3__44plusIvEEE10Policy1000EPfSC_NS0_13ScanTileStateIfLb1EEES9_NS0_8NullTypeEjfLb0ESF_EEvT0_T1_T2_iT3_T4_T5_ --------------------------
	.section	.nv.info._ZN3cub18CUB_300001_SM_10006detail4scan16DeviceScanKernelINS2_10policy_hubIfffjN4cuda3std3__44plusIvEEE10Policy1000EPfSC_NS0_13ScanTileStateIfLb1EEES9_NS0_8NullTypeEjfLb0ESF_EEvT0_T1_T2_iT3_T4_T5_,"",@"SHT_CUDA_INFO"
	.sectionflags	@""
	.align	4


	//----- nvinfo : EIATTR_CUDA_API_VERSION
	.align		4
        /*0000*/ 	.byte	0x04, 0x37
        /*0002*/ 	.short	(.L_405 - .L_404)
.L_404:
        /*0004*/ 	.word	0x00000082


	//----- nvinfo : EIATTR_KPARAM_INFO
	.align		4
.L_405:
        /*0008*/ 	.byte	0x04, 0x17
        /*000a*/ 	.short	(.L_407 - .L_406)
.L_406:
        /*000c*/ 	.word	0x00000000
        /*0010*/ 	.short	0x0006
        /*0012*/ 	.short	0x0020
        /*0014*/ 	.byte	0x00, 0xf0, 0x11, 0x00


	//----- nvinfo : EIATTR_KPARAM_INFO
	.align		4
.L_407:
        /*0018*/ 	.byte	0x04, 0x17
        /*001a*/ 	.short	(.L_409 - .L_408)
.L_408:
        /*001c*/ 	.word	0x00000000
        /*0020*/ 	.short	0x0005
        /*0022*/ 	.short	0x001d
        /*0024*/ 	.byte	0x00, 0xf0, 0x05, 0x00


	//----- nvinfo : EIATTR_KPARAM_INFO
	.align		4
.L_409:
        /*0028*/ 	.byte	0x04, 0x17
        /*002a*/ 	.short	(.L_411 - .L_410)
.L_410:
        /*002c*/ 	.word	0x00000000
        /*0030*/ 	.short	0x0004
        /*0032*/ 	.short	0x001c
        /*0034*/ 	.byte	0x00, 0xf0, 0x05, 0x00


	//----- nvinfo : EIATTR_KPARAM_INFO
	.align		4
.L_411:
        /*0038*/ 	.byte	0x04, 0x17
        /*003a*/ 	.short	(.L_413 - .L_412)
.L_412:
        /*003c*/ 	.word	0x00000000
        /*0040*/ 	.short	0x0003
        /*0042*/ 	.short	0x0018
        /*0044*/ 	.byte	0x00, 0xf0, 0x11, 0x00


	//----- nvinfo : EIATTR_KPARAM_INFO
	.align		4
.L_413:
        /*0048*/ 	.byte	0x04, 0x17
        /*004a*/ 	.short	(.L_415 - .L_414)
.L_414:
        /*004c*/ 	.word	0x00000000
        /*0050*/ 	.short	0x0002
        /*0052*/ 	.short	0x0010
        /*0054*/ 	.byte	0x00, 0xf0, 0x21, 0x00


	//----- nvinfo : EIATTR_KPARAM_INFO
	.align		4
.L_415:
        /*0058*/ 	.byte	0x04, 0x17
        /*005a*/ 	.short	(.L_417 - .L_416)
.L_416:
        /*005c*/ 	.word	0x00000000
        /*0060*/ 	.short	0x0001
        /*0062*/ 	.short	0x0008
        /*0064*/ 	.byte	0x00, 0xf5, 0x21, 0x00


	//----- nvinfo : EIATTR_KPARAM_INFO
	.align		4
.L_417:
        /*0068*/ 	.byte	0x04, 0x17
        /*006a*/ 	.short	(.L_419 - .L_418)
.L_418:
        /*006c*/ 	.word	0x00000000
        /*0070*/ 	.short	0x0000
        /*0072*/ 	.short	0x0000
        /*0074*/ 	.byte	0x00, 0xf5, 0x21, 0x00


	//----- nvinfo : EIATTR_SPARSE_MMA_MASK
	.align		4
.L_419:
        /*0078*/ 	.byte	0x03, 0x50
        /*007a*/ 	.short	0x0000


	//----- nvinfo : EIATTR_MAXREG_COUNT
	.align		4
        /*007c*/ 	.byte	0x03, 0x1b
        /*007e*/ 	.short	0x00a8


	//----- nvinfo : EIATTR_NUM_BARRIERS
	.align		4
        /*0080*/ 	.byte	0x02, 0x4c
        /*0082*/ 	.byte	0x01
	.zero		1


	//----- nvinfo : EIATTR_MERCURY_ISA_VERSION
	.align		4
        /*0084*/ 	.byte	0x03, 0x5f
        /*0086*/ 	.short	0x0101


	//----- nvinfo : EIATTR_UNUSED_LOAD_BYTE_OFFSET
	.align		4
        /*0088*/ 	.byte	0x04, 0x44
        /*008a*/ 	.short	(.L_421 - .L_420)


	//   ....[0]....
.L_420:
        /*008c*/ 	.word	0x00002b00
        /*0090*/ 	.word	0x00000fff


	//----- nvinfo : EIATTR_COOP_GROUP_MASK_REGIDS
	.align		4
.L_421:
        /*0094*/ 	.byte	0x04, 0x29
        /*0096*/ 	.short	(.L_423 - .L_422)


	//   ....[0]....
.L_422:
        /*0098*/ 	.word	0xffffffff


	//   ....[1]....
        /*009c*/ 	.word	0xffffffff


	//   ....[2]....
        /*00a0*/ 	.word	0xffffffff


	//   ....[3]....
        /*00a4*/ 	.word	0xffffffff


	//   ....[4]....
        /*00a8*/ 	.word	0xffffffff


	//   ....[5]....
        /*00ac*/ 	.word	0xffffffff


	//   ....[6]....
        /*00b0*/ 	.word	0xffffffff


	//   ....[7]....
        /*00b4*/ 	.word	0xffffffff


	//   ....[8]....
        /*00b8*/ 	.word	0xffffffff


	//   ....[9]....
        /*00bc*/ 	.word	0xffffffff


	//   ....[10]....
        /*00c0*/ 	.word	0xffffffff


	//   ....[11]....
        /*00c4*/ 	.word	0xffffffff


	//   ....[12]....
        /*00c8*/ 	.word	0xffffffff


	//   ....[13]....
        /*00cc*/ 	.word	0xffffffff


	//   ....[14]....
        /*00d0*/ 	.word	0xffffffff


	//   ....[15]....
        /*00d4*/ 	.word	0xffffffff


	//   ....[16]....
        /*00d8*/ 	.word	0xffffffff


	//   ....[17]....
        /*00dc*/ 	.word	0xffffffff


	//   ....[18]....
        /*00e0*/ 	.word	0xffffffff


	//   ....[19]....
        /*00e4*/ 	.word	0xffffffff


	//   ....[20]....
        /*00e8*/ 	.word	0xffffffff


	//   ....[21]....
        /*00ec*/ 	.word	0xffffffff


	//   ....[22]....
        /*00f0*/ 	.word	0xffffffff


	//   ....[23]....
        /*00f4*/ 	.word	0xffffffff


	//   ....[24]....
        /*00f8*/ 	.word	0xffffffff


	//   ....[25]....
        /*00fc*/ 	.word	0xffffffff


	//   ....[26]....
        /*0100*/ 	.word	0xffffffff


	//   ....[27]....
        /*0104*/ 	.word	0xffffffff


	//   ....[28]....
        /*0108*/ 	.word	0xffffffff


	//   ....[29]....
        /*010c*/ 	.word	0xffffffff


	//   ....[30]....
        /*0110*/ 	.word	0xffffffff


	//   ....[31]....
        /*0114*/ 	.word	0xffffffff


	//   ....[32]....
        /*0118*/ 	.word	0xffffffff


	//   ....[33]....
        /*011c*/ 	.word	0xffffffff


	//   ....[34]....
        /*0120*/ 	.word	0xffffffff


	//   ....[35]....
        /*0124*/ 	.word	0xffffffff


	//   ....[36]....
        /*0128*/ 	.word	0xffffffff


	//   ....[37]....
        /*012c*/ 	.word	0xffffffff


	//   ....[38]....
        /*0130*/ 	.word	0xffffffff


	//   ....[39]....
        /*0134*/ 	.word	0xffffffff


	//   ....[40]....
        /*0138*/ 	.word	0xffffffff


	//   ....[41]....
        /*013c*/ 	.word	0xffffffff


	//   ....[42]....
        /*0140*/ 	.word	0xffffffff


	//   ....[43]....
        /*0144*/ 	.word	0xffffffff


	//   ....[44]....
        /*0148*/ 	.word	0xffffffff


	//   ....[45]....
        /*014c*/ 	.word	0xffffffff


	//   ....[46]....
        /*0150*/ 	.word	0xffffffff


	//   ....[47]....
        /*0154*/ 	.word	0xffffffff


	//   ....[48]....
        /*0158*/ 	.word	0xffffffff


	//   ....[49]....
        /*015c*/ 	.word	0xffffffff


	//   ....[50]....
        /*0160*/ 	.word	0xffffffff


	//   ....[51]....
        /*0164*/ 	.word	0xffffffff


	//   ....[52]....
        /*0168*/ 	.word	0xffffffff


	//   ....[53]....
        /*016c*/ 	.word	0xffffffff


	//   ....[54]....
        /*0170*/ 	.word	0xffffffff


	//   ....[55]....
        /*0174*/ 	.word	0xffffffff


	//   ....[56]....
        /*0178*/ 	.word	0xffffffff


	//   ....[57]....
        /*017c*/ 	.word	0xffffffff


	//   ....[58]....
        /*0180*/ 	.word	0xffffffff


	//   ....[59]....
        /*0184*/ 	.word	0xffffffff


	//   ....[60]....
        /*0188*/ 	.word	0xffffffff


	//   ....[61]....
        /*018c*/ 	.word	0xffffffff


	//   ....[62]....
        /*0190*/ 	.word	0xffffffff


	//   ....[63]....
        /*0194*/ 	.word	0xffffffff


	//   ....[64]....
        /*0198*/ 	.word	0x05000015


	//   ....[65]....
        /*019c*/ 	.word	0x05000015


	//   ....[66]....
        /*01a0*/ 	.word	0x05000015


	//   ....[67]....
        /*01a4*/ 	.word	0x05000015


	//   ....[68]....
        /*01a8*/ 	.word	0x05000015


	//   ....[69]....
        /*01ac*/ 	.word	0x05000015


	//   ....[70]....
        /*01b0*/ 	.word	0x05000015


	//   ....[71]....
        /*01b4*/ 	.word	0x05000015


	//   ....[72]....
        /*01b8*/ 	.word	0x05000015


	//   ....[73]....
        /*01bc*/ 	.word	0x05000015


	//   ....[74]....
        /*01c0*/ 	.word	0x05000015


	//   ....[75]....
        /*01c4*/ 	.word	0x05000015


	//   ....[76]....
        /*01c8*/ 	.word	0x05000015


	//   ....[77]....
        /*01cc*/ 	.word	0x05000015


	//   ....[78]....
        /*01d0*/ 	.word	0x05000015


	//   ....[79]....
        /*01d4*/ 	.word	0x05000015


	//   ....[80]....
        /*01d8*/ 	.word	0x05000015


	//   ....[81]....
        /*01dc*/ 	.word	0x05000015


	//   ....[82]....
        /*01e0*/ 	.word	0x05000015


	//   ....[83]....
        /*01e4*/ 	.word	0x05000015


	//   ....[84]....
        /*01e8*/ 	.word	0x05000015


	//   ....[85]....
        /*01ec*/ 	.word	0x05000015


	//   ....[86]....
        /*01f0*/ 	.word	0x05000015


	//   ....[87]....
        /*01f4*/ 	.word	0x05000015


	//   ....[88]....
        /*01f8*/ 	.word	0x05000015


	//   ....[89]....
        /*01fc*/ 	.word	0x05000015


	//   ....[90]....
        /*0200*/ 	.word	0x05000015


	//   ....[91]....
        /*0204*/ 	.word	0x05000015


	//   ....[92]....
        /*0208*/ 	.word	0x05000015


	//   ....[93]....
        /*020c*/ 	.word	0x05000015


	//   ....[94]....
        /*0210*/ 	.word	0x05000015


	//   ....[95]....
        /*0214*/ 	.word	0x05000015


	//   ....[96]....
        /*0218*/ 	.word	0x05000015


	//   ....[97]....
        /*021c*/ 	.word	0x05000015


	//   ....[98]....
        /*0220*/ 	.word	0x05000015


	//   ....[99]....
        /*0224*/ 	.word	0x05000015


	//----- nvinfo : EIATTR_COOP_GROUP_INSTR_OFFSETS
	.align		4
.L_423:
        /*0228*/ 	.byte	0x04, 0x28
        /*022a*/ 	.short	(.L_425 - .L_424)


	//   ....[0]....
.L_424:
        /*022c*/ 	.word	0x000004b0


	//   ....[1]....
        /*0230*/ 	.word	0x00000700


	//   ....[2]....
        /*0234*/ 	.word	0x00000730


	//   ....[3]....
        /*0238*/ 	.word	0x00000750


	//   ....[4]....
        /*023c*/ 	.word	0x00000770


	//   ....[5]....
        /*0240*/ 	.word	0x00000790


	//   ....[6]....
        /*0244*/ 	.word	0x000007f0


	//   ....[7]....
        /*0248*/ 	.word	0x00000c20


	//   ....[8]....
        /*024c*/ 	.word	0x00000c50


	//   ....[9]....
        /*0250*/ 	.word	0x00000c70


	//   ....[10]....
        /*0254*/ 	.word	0x00000c90


	//   ....[11]....
        /*0258*/ 	.word	0x00000cb0


	//   ....[12]....
        /*025c*/ 	.word	0x00000d10


	//   ....[13]....
        /*0260*/ 	.word	0x00001050


	//   ....[14]....
        /*0264*/ 	.word	0x00001220


	//   ....[15]....
        /*0268*/ 	.word	0x00001280


	//   ....[16]....
        /*026c*/ 	.word	0x00001340


	//   ....[17]....
        /*0270*/ 	.word	0x00001390


	//   ....[18]....
        /*0274*/ 	.word	0x000013c0


	//   ....[19]....
        /*0278*/ 	.word	0x000013f0


	//   ....[20]....
        /*027c*/ 	.word	0x00001420


	//   ....[21]....
        /*0280*/ 	.word	0x00001430


	//   ....[22]....
        /*0284*/ 	.word	0x00001510


	//   ....[23]....
        /*0288*/ 	.word	0x000016e0


	//   ....[24]....
        /*028c*/ 	.word	0x00001730


	//   ....[25]....
        /*0290*/ 	.word	0x00001790


	//   ....[26]....
        /*0294*/ 	.word	0x000017e0


	//   ....[27]....
        /*0298*/ 	.word	0x00001810


	//   ....[28]....
        /*029c*/ 	.word	0x00001840


	//   ....[29]....
        /*02a0*/ 	.word	0x00001870


	//   ....[30]....
        /*02a4*/ 	.word	0x00001880


	//   ....[31]....
        /*02a8*/ 	.word	0x00001c90


	//   ....[32]....
        /*02ac*/ 	.word	0x00002780


	//   ....[33]....
        /*02b0*/ 	.word	0x000029e0


	//   ....[34]....
        /*02b4*/ 	.word	0x00002a10


	//   ....[35]....
        /*02b8*/ 	.word	0x00002a30


	//   ....[36]....
        /*02bc*/ 	.word	0x00002a50


	//   ....[37]....
        /*02c0*/ 	.word	0x00002a70


	//   ....[38]....
        /*02c4*/ 	.word	0x00002ad0


	//   ....[39]....
        /*02c8*/ 	.word	0x00002e90


	//   ....[40]....
        /*02cc*/ 	.word	0x00002ec0


	//   ....[41]....
        /*02d0*/ 	.word	0x00002ee0


	//   ....[42]....
        /*02d4*/ 	.word	0x00002f00


	//   ....[43]....
        /*02d8*/ 	.word	0x00002f20


	//   ....[44]....
        /*02dc*/ 	.word	0x00002f80


	//   ....[45]....
        /*02e0*/ 	.word	0x000032c0


	//   ....[46]....
        /*02e4*/ 	.word	0x00003490


	//   ....[47]....
        /*02e8*/ 	.word	0x000034f0


	//   ....[48]....
        /*02ec*/ 	.word	0x00003560


	//   ....[49]....
        /*02f0*/ 	.word	0x000035c0


	//   ....[50]....
        /*02f4*/ 	.word	0x00003600


	//   ....[51]....
        /*02f8*/ 	.word	0x00003640


	//   ....[52]....
        /*02fc*/ 	.word	0x00003690


	//   ....[53]....
        /*0300*/ 	.word	0x000036a0


	//   ....[54]....
        /*0304*/ 	.word	0x00003780


	//   ....[55]....
        /*0308*/ 	.word	0x00003950


	//   ....[56]....
        /*030c*/ 	.word	0x000039a0


	//   ....[57]....
        /*0310*/ 	.word	0x00003a10


	//   ....[58]....
        /*0314*/ 	.word	0x00003a60


	//   ....[59]....
        /*0318*/ 	.word	0x00003aa0


	//   ....[60]....
        /*031c*/ 	.word	0x00003ae0


	//   ....[61]....
        /*0320*/ 	.word	0x00003b20


	//   ....[62]....
        /*0324*/ 	.word	0x00003b30


	//   ....[63]....
        /*0328*/ 	.word	0x00003f90


	//   ....[64]....
        /*032c*/ 	.word	0x000045d0


	//   ....[65]....
        /*0330*/ 	.word	0x00004650


	//   ....[66]....
        /*0334*/ 	.word	0x000046e0


	//   ....[67]....
        /*0338*/ 	.word	0x000047e0


	//   ....[68]....
        /*033c*/ 	.word	0x00004880


	//   ....[69]....
        /*0340*/ 	.word	0x000048f0


	//   ....[70]....
        /*0344*/ 	.word	0x00004960


	//   ....[71]....
        /*0348*/ 	.word	0x000049d0


	//   ....[72]....
        /*034c*/ 	.word	0x00004a00


	//   ....[73]....
        /*0350*/ 	.word	0x00004aa0


	//   ....[74]....
        /*0354*/ 	.word	0x00004b20


	//   ....[75]....
        /*0358*/ 	.word	0x00004ba0


	//   ....[76]....
        /*035c*/ 	.word	0x00004c60


	//   ....[77]....
        /*0360*/ 	.word	0x00004ce0


	//   ....[78]....
        /*0364*/ 	.word	0x00004d50


	//   ....[79]....
        /*0368*/ 	.word	0x00004dc0


	//   ....[80]....
        /*036c*/ 	.word	0x00004e30


	//   ....[81]....
        /*0370*/ 	.word	0x00004e60


	//   ....[82]....
        /*0374*/ 	.word	0x00004f00


	//   ....[83]....
        /*0378*/ 	.word	0x00004f80


	//   ....[84]....
        /*037c*/ 	.word	0x00005010


	//   ....[85]....
        /*0380*/ 	.word	0x000050f0


	//   ....[86]....
        /*0384*/ 	.word	0x00005170


	//   ....[87]....
        /*0388*/ 	.word	0x00005200


	//   ....[88]....
        /*038c*/ 	.word	0x00005280


	//   ....[89]....
        /*0390*/ 	.word	0x000052f0


	//   ....[90]....
        /*0394*/ 	.word	0x00005320


	//   ....[91]....
        /*0398*/ 	.word	0x000053e0


	//   ....[92]....
        /*039c*/ 	.word	0x00005460


	//   ....[93]....
        /*03a0*/ 	.word	0x000054e0


	//   ....[94]....
        /*03a4*/ 	.word	0x000055a0


	//   ....[95]....
        /*03a8*/ 	.word	0x00005630


	//   ....[96]....
        /*03ac*/ 	.word	0x000056b0


	//   ....[97]....
        /*03b0*/ 	.word	0x00005730


	//   ....[98]....
        /*03b4*/ 	.word	0x00005790


	//   ....[99]....
        /*03b8*/ 	.word	0x00005810


	//----- nvinfo : EIATTR_VRC_CTA_INIT_COUNT
	.align		4
.L_425:
        /*03bc*/ 	.byte	0x02, 0x4a
	.zero		1
	.zero		1


	//----- nvinfo : EIATTR_EXIT_INSTR_OFFSETS
	.align		4
        /*03c0*/ 	.byte	0x04, 0x1c
        /*03c2*/ 	.short	(.L_427 - .L_426)


	//   ....[0]....
.L_426:
        /*03c4*/ 	.word	0x00001f60


	//   ....[1]....
        /*03c8*/ 	.word	0x00001f80


	//   ....[2]....
        /*03cc*/ 	.word	0x00004560


	//   ....[3]....
        /*03d0*/ 	.word	0x00004580


	//----- nvinfo : EIATTR_MAX_THREADS
	.align		4
.L_427:
        /*03d4*/ 	.byte	0x04, 0x05
        /*03d6*/ 	.short	(.L_429 - .L_428)
.L_428:
        /*03d8*/ 	.word	0x00000180
        /*03dc*/ 	.word	0x00000001
        /*03e0*/ 	.word	0x00000001


	//----- nvinfo : EIATTR_CRS_STACK_SIZE
	.align		4
.L_429:
        /*03e4*/ 	.byte	0x04, 0x1e
        /*03e6*/ 	.short	(.L_431 - .L_430)
.L_430:
        /*03e8*/ 	.word	0x00000000


	//----- nvinfo : EIATTR_CBANK_PARAM_SIZE
	.align		4
.L_431:
        /*03ec*/ 	.byte	0x03, 0x19
        /*03ee*/ 	.short	0x0024


	//----- nvinfo : EIATTR_PARAM_CBANK
	.align		4
        /*03f0*/ 	.byte	0x04, 0x0a
        /*03f2*/ 	.short	(.L_433 - .L_432)
	.align		4
.L_432:
        /*03f4*/ 	.word	index@(.nv.constant0._ZN3cub18CUB_300001_SM_10006detail4scan16DeviceScanKernelINS2_10policy_hubIfffjN4cuda3std3__44plusIvEEE10Policy1000EPfSC_NS0_13ScanTileStateIfLb1EEES9_NS0_8NullTypeEjfLb0ESF_EEvT0_T1_T2_iT3_T4_T5_)
        /*03f8*/ 	.short	0x0380
        /*03fa*/ 	.short	0x0024


	//----- nvinfo : EIATTR_SW_WAR
	.align		4
.L_433:
        /*03fc*/ 	.byte	0x04, 0x36
        /*03fe*/ 	.short	(.L_435 - .L_434)
.L_434:
        /*0400*/ 	.word	0x00000008
.L_435:


//--------------------- .nv.info._ZN3cub18CUB_300001_SM_10006detail4scan20DeviceScanInitKernelINS0_13ScanTileStateIfLb1EEEEEvT_i --------------------------
	.section	.nv.info._ZN3cub18CUB_300001_SM_10006detail4scan20DeviceScanInitKernelINS0_13ScanTileStateIfLb1EEEEEvT_i,"",@"SHT_CUDA_INFO"
	.sectionflags	@""
	.align	4


	//----- nvinfo : EIATTR_CUDA_API_VERSION
	.align		4
        /*0000*/ 	.byte	0x04, 0x37
        /*0002*/ 	.short	(.L_437 - .L_436)
.L_436:
        /*0004*/ 	.word	0x00000082


	//----- nvinfo : EIATTR_KPARAM_INFO
	.align		4
.L_437:
        /*0008*/ 	.byte	0x04, 0x17
        /*000a*/ 	.short	(.L_439 - .L_438)
.L_438:
        /*000c*/ 	.word	0x00000000
        /*0010*/ 	.short	0x0001
        /*0012*/ 	.short	0x0008
        /*0014*/ 	.byte	0x00, 0xf0, 0x11, 0x00


	//----- nvinfo : EIATTR_KPARAM_INFO
	.align		4
.L_439:
        /*0018*/ 	.byte	0x04, 0x17
        /*001a*/ 	.short	(.L_441 - .L_440)
.L_440:
        /*001c*/ 	.word	0x00000000
        /*0020*/ 	.short	0x0000
        /*0022*/ 	.short	0x0000
        /*0024*/ 	.byte	0x00, 0xf0, 0x21, 0x00


	//----- nvinfo : EIATTR_SPARSE_MMA_MASK
	.align		4
.L_441:
        /*0028*/ 	.byte	0x03, 0x50
        /*002a*/ 	.short	0x0000


	//----- nvinfo : EIATTR_MAXREG_COUNT
	.align		4
        /*002c*/ 	.byte	0x03, 0x1b
        /*002e*/ 	.short	0x00ff


	//----- nvinfo : EIATTR_MERCURY_ISA_VERSION
	.align		4
        /*0030*/ 	.byte	0x03, 0x5f
        /*0032*/ 	.short	0x0101


	//----- nvinfo : EIATTR_VRC_CTA_INIT_COUNT
	.align		4
        /*0034*/ 	.byte	0x02, 0x4a
	.zero		1
	.zero		1


	//----- nvinfo : EIATTR_EXIT_INSTR_OFFSETS
	.align		4
        /*0038*/ 	.byte	0x04, 0x1c
        /*003a*/ 	.short	(.L_443 - .L_442)


	//   ....[0]....
.L_442:
        /*003c*/ 	.word	0x000000f0


	//   ....[1]....
        /*0040*/ 	.word	0x00000130


	//----- nvinfo : EIATTR_CBANK_PARAM_SIZE
	.align		4
.L_443:
        /*0044*/ 	.byte	0x03, 0x19
        /*0046*/ 	.short	0x000c


	//----- nvinfo : EIATTR_PARAM_CBANK
	.align		4
        /*0048*/ 	.byte	0x04, 0x0a
        /*004a*/ 	.short	(.L_445 - .L_444)
	.align		4
.L_444:
        /*004c*/ 	.word	index@(.nv.constant0._ZN3cub18CUB_300001_SM_10006detail4scan20DeviceScanInitKernelINS0_13ScanTileStateIfLb1EEEEEvT_i)
        /*0050*/ 	.short	0x0380
        /*0052*/ 	.short	0x000c


	//----- nvinfo : EIATTR_SW_WAR
	.align		4
.L_445:
        /*0054*/ 	.byte	0x04, 0x36
        /*0056*/ 	.short	(.L_447 - .L_446)
.L_446:
        /*0058*/ 	.word	0x00000008
.L_447:


//--------------------- .nv.info._ZN3cub18CUB_300001_SM_10006detail8for_each13static_kernelINS2_12policy_hub_t12policy_500_tElNS2_12op_wrapper_tIlN6thrust24THRUST_300001_SM_1000_NS6system6detail7generic6detail21binary_search_functorIPfNSC_18binary_search_lessENSC_3lbfEEENS8_12zip_iteratorIN4cuda3std3__45tupleIJNS8_6detail15normal_iteratorINS8_7pointerIfNS8_8cuda_cub5par_tENS8_11use_defaultESS_EEEENSO_INSP_IlSR_SS_SS_EEEEEEEEEEEEEvT0_T1_ --------------------------
	.section	.nv.info._ZN3cub18CUB_300001_SM_10006detail8for_each13static_kernelINS2_12policy_hub_t12policy_500_tElNS2_12op_wrapper_tIlN6thrust24THRUST_300001_SM_1000_NS6system6detail7generic6detail21binary_search_functorIPfNSC_18binary_search_lessENSC_3lbfEEENS8_12zip_iteratorIN4cuda3std3__45tupleIJNS8_6detail15normal_iteratorINS8_7pointerIfNS8_8cuda_cub5par_tENS8_11use_defaultESS_EEEENSO_INSP_IlSR_SS_SS_EEEEEEEEEEEEEvT0_T1_,"",@"SHT_CUDA_INFO"
	.sectionflags	@""
	.align	4


	//----- nvinfo : EIATTR_CUDA_API_VERSION
	.align		4
        /*0000*/ 	.byte	0x04, 0x37
        /*0002*/ 	.short	(.L_449 - .L_448)
.L_448:
        /*0004*/ 	.word	0x00000082


	//----- nvinfo : EIATTR_KPARAM_INFO
	.align		4
.L_449:
        /*0008*/ 	.byte	0x04, 0x17
        /*000a*/ 	.short	(.L_451 - .L_450)
.L_450:
        /*000c*/ 	.word	0x00000000
        /*0010*/ 	.short	0x0001
        /*0012*/ 	.short	0x0008
        /*0014*/ 	.byte	0x00, 0xf0, 0xa1, 0x00


	//----- nvinfo : EIATTR_KPARAM_INFO
	.align		4
.L_451:
        /*0018*/ 	.byte	0x04, 0x17
        /*001a*/ 	.short	(.L_453 - .L_452)
.L_452:
        /*001c*/ 	.word	0x00000000
        /*0020*/ 	.short	0x0000
        /*0022*/ 	.short	0x0000
        /*0024*/ 	.byte	0x00, 0xf0, 0x21, 0x00


	//----- nvinfo : EIATTR_SPARSE_MMA_MASK
	.align		4
.L_453:
        /*0028*/ 	.byte	0x03, 0x50
        /*002a*/ 	.short	0x0000


	//----- nvinfo : EIATTR_MAXREG_COUNT
	.align		4
        /*002c*/ 	.byte	0x03, 0x1b
        /*002e*/ 	.short	0x00ff


	//----- nvinfo : EIATTR_MERCURY_ISA_VERSION
	.align		4
        /*0030*/ 	.byte	0x03, 0x5f
        /*0032*/ 	.short	0x0101


	//----- nvinfo : EIATTR_VRC_CTA_INIT_COUNT
	.align		4
        /*0034*/ 	.byte	0x02, 0x4a
	.zero		1
	.zero		1


	//----- nvinfo : EIATTR_EXIT_INSTR_OFFSETS
	.align		4
        /*0038*/ 	.byte	0x04, 0x1c
        /*003a*/ 	.short	(.L_455 - .L_454)


	//   ....[0]....
.L_454:
        /*003c*/ 	.word	0x00000590


	//   ....[1]....
        /*0040*/ 	.word	0x00000610


	//   ....[2]....
        /*0044*/ 	.word	0x00000a00


	//   ....[3]....
        /*0048*/ 	.word	0x00000c60


	//   ....[4]....
        /*004c*/ 	.word	0x00000d40


	//   ....[5]....
        /*0050*/ 	.word	0x00000d60


	//----- nvinfo : EIATTR_MAX_THREADS
	.align		4
.L_455:
        /*0054*/ 	.byte	0x04, 0x05
        /*0056*/ 	.short	(.L_457 - .L_456)
.L_456:
        /*0058*/ 	.word	0x00000100
        /*005c*/ 	.word	0x00000001
        /*0060*/ 	.word	0x00000001


	//----- nvinfo : EIATTR_CRS_STACK_SIZE
	.align		4
.L_457:
        /*0064*/ 	.byte	0x04, 0x1e
        /*0066*/ 	.short	(.L_459 - .L_458)
.L_458:
        /*0068*/ 	.word	0x00000000


	//----- nvinfo : EIATTR_CBANK_PARAM_SIZE
	.align		4
.L_459:
        /*006c*/ 	.byte	0x03, 0x19
        /*006e*/ 	.short	0x0030


	//----- nvinfo : EIATTR_PARAM_CBANK
	.align		4
        /*0070*/ 	.byte	0x04, 0x0a
        /*0072*/ 	.short	(.L_461 - .L_460)
	.align		4
.L_460:
        /*0074*/ 	.word	index@(.nv.constant0._ZN3cub18CUB_300001_SM_10006detail8for_each13static_kernelINS2_12policy_hub_t12policy_500_tElNS2_12op_wrapper_tIlN6thrust24THRUST_300001_SM_1000_NS6system6detail7generic6detail21binary_search_functorIPfNSC_18binary_search_lessENSC_3lbfEEENS8_12zip_iteratorIN4cuda3std3__45tupleIJNS8_6detail15normal_iteratorINS8_7pointerIfNS8_8cuda_cub5par_tENS8_11use_defaultESS_EEEENSO_INSP_IlSR_SS_SS_EEEEEEEEEEEEEvT0_T1_)
        /*0078*/ 	.short	0x0380
        /*007a*/ 	.short	0x0030


	//----- nvinfo : EIATTR_SW_WAR
	.align		4
.L_461:
        /*007c*/ 	.byte	0x04, 0x36
        /*007e*/ 	.short	(.L_463 - .L_462)
.L_462:
        /*0080*/ 	.word	0x00000008
.L_463:


//--------------------- .nv.info._ZN3cub18CUB_300001_SM_10006detail11EmptyKernelIvEEvv --------------------------
	.section	.nv.info._ZN3cub18CUB_300001_SM_10006detail11EmptyKernelIvEEvv,"",@"SHT_CUDA_INFO"
	.sectionflags	@""
	.align	4


	//----- nvinfo : EIATTR_CUDA_API_VERSION
	.align		4
        /*0000*/ 	.byte	0x04, 0x37
        /*0002*/ 	.short	(.L_465 - .L_464)
.L_464:
        /*0004*/ 	.word	0x00000082


	//----- nvinfo : EIATTR_SPARSE_MMA_MASK
	.align		4
.L_465:
        /*0008*/ 	.byte	0x03, 0x50
        /*000a*/ 	.short	0x0000


	//----- nvinfo : EIATTR_MAXREG_COUNT
	.align		4
        /*000c*/ 	.byte	0x03, 0x1b
        /*000e*/ 	.short	0x00ff


	//----- nvinfo : EIATTR_MERCURY_ISA_VERSION
	.align		4
        /*0010*/ 	.byte	0x03, 0x5f
        /*0012*/ 	.short	0x0101


	//----- nvinfo : EIATTR_VRC_CTA_INIT_COUNT
	.align		4
        /*0014*/ 	.byte	0x02, 0x4a
	.zero		1
	.zero		1


	//----- nvinfo : EIATTR_EXIT_INSTR_OFFSETS
	.align		4
        /*0018*/ 	.byte	0x04, 0x1c
        /*001a*/ 	.short	(.L_467 - .L_466)


	//   ....[0]....
.L_466:
        /*001c*/ 	.word	0x00000010


	//----- nvinfo : EIATTR_SW_WAR
	.align		4
.L_467:
        /*0020*/ 	.byte	0x04, 0x36
        /*0022*/ 	.short	(.L_469 - .L_468)
.L_468:
        /*0024*/ 	.word	0x00000008
.L_469:


//--------------------- .nv.info._Z6mutatePA48_i  --------------------------
	.section	.nv.info._Z6mutatePA48_i,"",@"SHT_CUDA_INFO"
	.sectionflags	@""
	.align	4


	//----- nvinfo : EIATTR_CUDA_API_VERSION
	.align		4
        /*0000*/ 	.byte	0x04, 0x37
        /*0002*/ 	.short	(.L_471 - .L_470)
.L_470:
        /*0004*/ 	.word	0x00000082


	//----- nvinfo : EIATTR_KPARAM_INFO
	.align		4
.L_471:
        /*0008*/ 	.byte	0x04, 0x17
        /*000a*/ 	.short	(.L_473 - .L_472)
.L_472:
        /*000c*/ 	.word	0x00000000
        /*0010*/ 	.short	0x0000
        /*0012*/ 	.short	0x0000
        /*0014*/ 	.byte	0x00, 0xf5, 0x21, 0x00


	//----- nvinfo : EIATTR_SPARSE_MMA_MASK
	.align		4
.L_473:
        /*0018*/ 	.byte	0x03, 0x50
        /*001a*/ 	.short	0x0000


	//----- nvinfo : EIATTR_MAXREG_COUNT
	.align		4
        /*001c*/ 	.byte	0x03, 0x1b
        /*001e*/ 	.short	0x00ff


	//----- nvinfo : EIATTR_MERCURY_ISA_VERSION
	.align		4
        /*0020*/ 	.byte	0x03, 0x5f
        /*0022*/ 	.short	0x0101


	//----- nvinfo : EIATTR_VRC_CTA_INIT_COUNT
	.align		4
        /*0024*/ 	.byte	0x02, 0x4a
	.zero		1
	.zero		1


	//----- nvinfo : EIATTR_EXIT_INSTR_OFFSETS
	.align		4
        /*0028*/ 	.byte	0x04, 0x1c
        /*002a*/ 	.short	(.L_475 - .L_474)


	//   ....[0]....
.L_474:
        /*002c*/ 	.word	0x00000180


	//   ....[1]....
        /*0030*/ 	.word	0x000003e0


	//----- nvinfo : EIATTR_CBANK_PARAM_SIZE
	.align		4
.L_475:
        /*0034*/ 	.byte	0x03, 0x19
        /*0036*/ 	.short	0x0008


	//----- nvinfo : EIATTR_PARAM_CBANK
	.align		4
        /*0038*/ 	.byte	0x04, 0x0a
        /*003a*/ 	.short	(.L_477 - .L_476)
	.align		4
.L_476:
        /*003c*/ 	.word	index@(.nv.constant0._Z6mutatePA48_i)
        /*0040*/ 	.short	0x0380
        /*0042*/ 	.short	0x0008


	//----- nvinfo : EIATTR_SW_WAR
	.align		4
.L_477:
        /*0044*/ 	.byte	0x04, 0x36
        /*0046*/ 	.short	(.L_479 - .L_478)
.L_478:
        /*0048*/ 	.word	0x00000008
.L_479:


//--------------------- .nv.info._Z21crossover_and_migratePA48_iPfS0_Pi --------------------------
	.section	.nv.info._Z21crossover_and_migratePA48_iPfS0_Pi,"",@"SHT_CUDA_INFO"
	.sectionflags	@""
	.align	4


	//----- nvinfo : EIATTR_CUDA_API_VERSION
	.align		4
        /*0000*/ 	.byte	0x04, 0x37
        /*0002*/ 	.short	(.L_481 - .L_480)
.L_480:
        /*0004*/ 	.word	0x00000082


	//----- nvinfo : EIATTR_KPARAM_INFO
	.align		4
.L_481:
        /*0008*/ 	.byte	0x04, 0x17
        /*000a*/ 	.short	(.L_483 - .L_482)
.L_482:
        /*000c*/ 	.word	0x00000000
        /*0010*/ 	.short	0x0003
        /*0012*/ 	.short	0x0018
        /*0014*/ 	.byte	0x00, 0xf5, 0x21, 0x00


	//----- nvinfo : EIATTR_KPARAM_INFO
	.align		4
.L_483:
        /*0018*/ 	.byte	0x04, 0x17
        /*001a*/ 	.short	(.L_485 - .L_484)
.L_484:
        /*001c*/ 	.word	0x00000000
        /*0020*/ 	.short	0x0002
        /*0022*/ 	.short	0x0010
        /*0024*/ 	.byte	0x00, 0xf5, 0x21, 0x00


	//----- nvinfo : EIATTR_KPARAM_INFO
	.align		4
.L_485:
        /*0028*/ 	.byte	0x04, 0x17
        /*002a*/ 	.short	(.L_487 - .L_486)
.L_486:
        /*002c*/ 	.word	0x00000000
        /*0030*/ 	.short	0x0001
        /*0032*/ 	.short	0x0008
        /*0034*/ 	.byte	0x00, 0xf5, 0x21, 0x00


	//----- nvinfo : EIATTR_KPARAM_INFO
	.align		4
.L_487:
        /*0038*/ 	.byte	0x04, 0x17
        /*003a*/ 	.short	(.L_489 - .L_488)
.L_488:
        /*003c*/ 	.word	0x00000000
        /*0040*/ 	.short	0x0000
        /*0042*/ 	.short	0x0000
        /*0044*/ 	.byte	0x00, 0xf5, 0x21, 0x00


	//----- nvinfo : EIATTR_SPARSE_MMA_MASK
	.align		4
.L_489:
        /*0048*/ 	.byte	0x03, 0x50
        /*004a*/ 	.short	0x0000


	//----- nvinfo : EIATTR_MAXREG_COUNT
	.align		4
        /*004c*/ 	.byte	0x03, 0x1b
        /*004e*/ 	.short	0x00ff


	//----- nvinfo : EIATTR_NUM_BARRIERS
	.align		4
        /*0050*/ 	.byte	0x02, 0x4c
        /*0052*/ 	.byte	0x01
	.zero		1


	//----- nvinfo : EIATTR_EXTERNS
	.align		4
        /*0054*/ 	.byte	0x04, 0x0f
        /*0056*/ 	.short	(.L_491 - .L_490)


	//   ....[0]....
	.align		4
.L_490:
        /*0058*/ 	.word	index@(vprintf)


	//   ....[1]....
	.align		4
        /*005c*/ 	.word	index@(malloc)


	//   ....[2]....
	.align		4
        /*0060*/ 	.word	index@(free)


	//----- nvinfo : EIATTR_MERCURY_ISA_VERSION
	.align		4
.L_491:
        /*0064*/ 	.byte	0x03, 0x5f
        /*0066*/ 	.short	0x0101


	//----- nvinfo : EIATTR_VRC_CTA_INIT_COUNT
	.align		4
        /*0068*/ 	.byte	0x02, 0x4a
	.zero		1
	.zero		1


	//----- nvinfo : EIATTR_SYSCALL_OFFSETS
	.align		4
        /*006c*/ 	.byte	0x04, 0x46
        /*006e*/ 	.short	(.L_493 - .L_492)


	//   ....[0]....
.L_492:
        /*0070*/ 	.word	0x00000100


	//   ....[1]....
        /*0074*/ 	.word	0x000001a0


	//   ....[2]....
        /*0078*/ 	.word	0x00000250


	//   ....[3]....
        /*007c*/ 	.word	0x000002c0


	//   ....[4]....
        /*0080*/ 	.word	0x00000660


	//   ....[5]....
        /*0084*/ 	.word	0x000006b0


	//   ....[6]....
        /*0088*/ 	.word	0x000007a0


	//   ....[7]....
        /*008c*/ 	.word	0x00000830


	//   ....[8]....
        /*0090*/ 	.word	0x000008e0


	//   ....[9]....
        /*0094*/ 	.word	0x00000950


	//   ....[10]....
        /*0098*/ 	.word	0x00000c80


	//   ....[11]....
        /*009c*/ 	.word	0x00000ce0


	//   ....[12]....
        /*00a0*/ 	.word	0x00006050


	//   ....[13]....
        /*00a4*/ 	.word	0x00006100


	//   ....[14]....
        /*00a8*/ 	.word	0x00006160


	//   ....[15]....
        /*00ac*/ 	.word	0x00006210


	//----- nvinfo : EIATTR_EXIT_INSTR_OFFSETS
	.align		4
.L_493:
        /*00b0*/ 	.byte	0x04, 0x1c
        /*00b2*/ 	.short	(.L_495 - .L_494)


	//   ....[0]....
.L_494:
        /*00b4*/ 	.word	0x00000e30


	//   ....[1]....
        /*00b8*/ 	.word	0x00000e80


	//   ....[2]....
        /*00bc*/ 	.word	0x00000ed0


	//   ....[3]....
        /*00c0*/ 	.word	0x00000f20


	//   ....[4]....
        /*00c4*/ 	.word	0x00000f70


	//   ....[5]....
        /*00c8*/ 	.word	0x00000fc0


	//   ....[6]....
        /*00cc*/ 	.word	0x00001010


	//   ....[7]....
        /*00d0*/ 	.word	0x00001060


	//   ....[8]....
        /*00d4*/ 	.word	0x000010b0


	//   ....[9]....
        /*00d8*/ 	.word	0x00001100


	//   ....[10]....
        /*00dc*/ 	.word	0x00001150


	//   ....[11]....
        /*00e0*/ 	.word	0x000011a0


	//   ....[12]....
        /*00e4*/ 	.word	0x000011f0


	//   ....[13]....
        /*00e8*/ 	.word	0x00001240


	//   ....[14]....
        /*00ec*/ 	.word	0x00001290


	//   ....[15]....
        /*00f0*/ 	.word	0x000012e0


	//   ....[16]....
        /*00f4*/ 	.word	0x00006000


	//----- nvinfo : EIATTR_CRS_STACK_SIZE
	.align		4
.L_495:
        /*00f8*/ 	.byte	0x04, 0x1e
        /*00fa*/ 	.short	(.L_497 - .L_496)
.L_496:
        /*00fc*/ 	.word	0x00000000


	//----- nvinfo : EIATTR_CBANK_PARAM_SIZE
	.align		4
.L_497:
        /*0100*/ 	.byte	0x03, 0x19
        /*0102*/ 	.short	0x0020


	//----- nvinfo : EIATTR_PARAM_CBANK
	.align		4
        /*0104*/ 	.byte	0x04, 0x0a
        /*0106*/ 	.short	(.L_499 - .L_498)
	.align		4
.L_498:
        /*0108*/ 	.word	index@(.nv.constant0._Z21crossover_and_migratePA48_iPfS0_Pi)
        /*010c*/ 	.short	0x0380
        /*010e*/ 	.short	0x0020


	//----- nvinfo : EIATTR_SW_WAR
	.align		4
.L_499:
        /*0110*/ 	.byte	0x04, 0x36
        /*0112*/ 	.short	(.L_501 - .L_500)
.L_500:
        /*0114*/ 	.word	0x00000008
.L_501:


//--------------------- .nv.info._Z16rank_individualsPA48_iPA48_fPf --------------------------
	.section	.nv.info._Z16rank_individualsPA48_iPA48_fPf,"",@"SHT_CUDA_INFO"
	.sectionflags	@""
	.align	4


	//----- nvinfo : EIATTR_CUDA_API_VERSION
	.align		4
        /*0000*/ 	.byte	0x04, 0x37
        /*0002*/ 	.short	(.L_503 - .L_502)
.L_502:
        /*0004*/ 	.word	0x00000082


	//----- nvinfo : EIATTR_KPARAM_INFO
	.align		4
.L_503:
        /*0008*/ 	.byte	0x04, 0x17
        /*000a*/ 	.short	(.L_505 - .L_504)
.L_504:
        /*000c*/ 	.word	0x00000000
        /*0010*/ 	.short	0x0002
        /*0012*/ 	.short	0x0010
        /*0014*/ 	.byte	0x00, 0xf5, 0x21, 0x00


	//----- nvinfo : EIATTR_KPARAM_INFO
	.align		4
.L_505:
        /*0018*/ 	.byte	0x04, 0x17
        /*001a*/ 	.short	(.L_507 - .L_506)
.L_506:
        /*001c*/ 	.word	0x00000000
        /*0020*/ 	.short	0x0001
        /*0022*/ 	.short	0x0008
        /*0024*/ 	.byte	0x00, 0xf5, 0x21, 0x00


	//----- nvinfo : EIATTR_KPARAM_INFO
	.align		4
.L_507:
        /*0028*/ 	.byte	0x04, 0x17
        /*002a*/ 	.short	(.L_509 - .L_508)
.L_508:
        /*002c*/ 	.word	0x00000000
        /*0030*/ 	.short	0x0000
        /*0032*/ 	.short	0x0000
        /*0034*/ 	.byte	0x00, 0xf5, 0x21, 0x00


	//----- nvinfo : EIATTR_SPARSE_MMA_MASK
	.align		4
.L_509:
        /*0038*/ 	.byte	0x03, 0x50
        /*003a*/ 	.short	0x0000


	//----- nvinfo : EIATTR_MAXREG_COUNT
	.align		4
        /*003c*/ 	.byte	0x03, 0x1b
        /*003e*/ 	.short	0x00ff


	//----- nvinfo : EIATTR_MERCURY_ISA_VERSION
	.align		4
        /*0040*/ 	.byte	0x03, 0x5f
        /*0042*/ 	.short	0x0101


	//----- nvinfo : EIATTR_VRC_CTA_INIT_COUNT
	.align		4
        /*0044*/ 	.byte	0x02, 0x4a
	.zero		1
	.zero		1


	//----- nvinfo : EIATTR_EXIT_INSTR_OFFSETS
	.align		4
        /*0048*/ 	.byte	0x04, 0x1c
        /*004a*/ 	.short	(.L_511 - .L_510)


	//   ....[0]....
.L_510:
        /*004c*/ 	.word	0x000010a0


	//----- nvinfo : EIATTR_CRS_STACK_SIZE
	.align		4
.L_511:
        /*0050*/ 	.byte	0x04, 0x1e
        /*0052*/ 	.short	(.L_513 - .L_512)
.L_512:
        /*0054*/ 	.word	0x00000000


	//----- nvinfo : EIATTR_CBANK_PARAM_SIZE
	.align		4
.L_513:
        /*0058*/ 	.byte	0x03, 0x19
        /*005a*/ 	.short	0x0018


	//----- nvinfo : EIATTR_PARAM_CBANK
	.align		4
        /*005c*/ 	.byte	0x04, 0x0a
        /*005e*/ 	.short	(.L_515 - .L_514)
	.align		4
.L_514:
        /*0060*/ 	.word	index@(.nv.constant0._Z16rank_individualsPA48_iPA48_fPf)
        /*0064*/ 	.short	0x0380
        /*0066*/ 	.short	0x0018


	//----- nvinfo : EIATTR_SW_WAR
	.align		4
.L_515:
        /*0068*/ 	.byte	0x04, 0x36
        /*006a*/ 	.short	(.L_517 - .L_516)
.L_516:
        /*006c*/ 	.word	0x00000008
.L_517:


//--------------------- .nv.callgraph             --------------------------
	.section	.nv.callgraph,"",@"SHT_CUDA_CALLGRAPH"
	.align	4
	.sectionentsize	8
	.align		4
        /*0000*/ 	.word	0x00000000
	.align		4
        /*0004*/ 	.word	0xffffffff
	.align		4
        /*0008*/ 	.word	index@(_Z21crossover_and_migratePA48_iPfS0_Pi)
	.align		4
        /*000c*/ 	.word	index@(vprintf)
	.align		4
        /*0010*/ 	.word	index@(_Z21crossover_and_migratePA48_iPfS0_Pi)
	.align		4
        /*0014*/ 	.word	index@(free)
	.align		4
        /*0018*/ 	.word	index@(_Z21crossover_and_migratePA48_iPfS0_Pi)
	.align		4
        /*001c*/ 	.word	index@(malloc)
	.align		4
        /*0020*/ 	.word	0x00000000
	.align		4
        /*0024*/ 	.word	0xfffffffe
	.align		4
        /*0028*/ 	.word	0x00000000
	.align		4
        /*002c*/ 	.word	0xfffffffd
	.align		4
        /*0030*/ 	.word	0x00000000
	.align		4
        /*0034*/ 	.word	0xfffffffc


//--------------------- .nv.constant4             --------------------------
	.section	.nv.constant4,"a",@progbits
	.align	8
	.align		8
.nv.constant4:
        /*0000*/ 	.dword	precalc_xorwow_matrix
	.align		8
        /*0008*/ 	.dword	precalc_xorwow_offset_matrix
	.align		8
        /*0010*/ 	.dword	mrg32k3aM1
	.align		8
        /*0018*/ 	.dword	mrg32k3aM2
	.align		8
        /*0020*/ 	.dword	mrg32k3aM1SubSeq
	.align		8
        /*0028*/ 	.dword	mrg32k3aM2SubSeq
	.align		8
        /*0030*/ 	.dword	mrg32k3aM1Seq
	.align		8
        /*0038*/ 	.dword	mrg32k3aM2Seq
	.align		8
        /*0040*/ 	.dword	_ZN34_INTERNAL_4a880fa0_4_k_cu_0552732c4cuda3std3__45__cpo5beginE
	.align		8
        /*0048*/ 	.dword	_ZN34_INTERNAL_4a880fa0_4_k_cu_0552732c4cuda3std3__45__cpo3endE
	.align		8
        /*0050*/ 	.dword	_ZN34_INTERNAL_4a880fa0_4_k_cu_0552732c4cuda3std3__45__cpo6cbeginE
	.align		8
        /*0058*/ 	.dword	_ZN34_INTERNAL_4a880fa0_4_k_cu_0552732c4cuda3std3__45__cpo4cendE
	.align		8
        /*0060*/ 	.dword	_ZN34_INTERNAL_4a880fa0_4_k_cu_0552732c4cuda3std3__45__cpo6rbeginE
	.align		8
        /*0068*/ 	.dword	_ZN34_INTERNAL_4a880fa0_4_k_cu_0552732c4cuda3std3__45__cpo4rendE
	.align		8
        /*0070*/ 	.dword	_ZN34_INTERNAL_4a880fa0_4_k_cu_0552732c4cuda3std3__45__cpo7crbeginE
	.align		8
        /*0078*/ 	.dword	_ZN34_INTERNAL_4a880fa0_4_k_cu_0552732c4cuda3std3__45__cpo5crendE
	.align		8
        /*0080*/ 	.dword	_ZN34_INTERNAL_4a880fa0_4_k_cu_0552732c4cuda3std3__436_GLOBAL__N__4a880fa0_4_k_cu_0552732c6ignoreE
	.align		8
        /*0088*/ 	.dword	_ZN34_INTERNAL_4a880fa0_4_k_cu_0552732c4cuda3std3__419piecewise_constructE
	.align		8
        /*0090*/ 	.dword	_ZN34_INTERNAL_4a880fa0_4_k_cu_0552732c4cuda3std3__48in_placeE
	.align		8
        /*0098*/ 	.dword	_ZN34_INTERNAL_4a880fa0_4_k_cu_0552732c4cuda3std3__420unreachable_sentinelE
	.align		8
        /*00a0*/ 	.dword	_ZN34_INTERNAL_4a880fa0_4_k_cu_0552732c4cuda3std3__47nulloptE
	.align		8
        /*00a8*/ 	.dword	_ZN34_INTERNAL_4a880fa0_4_k_cu_0552732c4cuda3std3__48unexpectE
	.align		8
        /*00b0*/ 	.dword	_ZN34_INTERNAL_4a880fa0_4_k_cu_0552732c4cuda3std6ranges3__45__cpo4swapE
	.align		8
        /*00b8*/ 	.dword	_ZN34_INTERNAL_4a880fa0_4_k_cu_0552732c4cuda3std6ranges3__45__cpo9iter_moveE
	.align		8
        /*00c0*/ 	.dword	_ZN34_INTERNAL_4a880fa0_4_k_cu_0552732c4cuda3std6ranges3__45__cpo5beginE
	.align		8
        /*00c8*/ 	.dword	_ZN34_INTERNAL_4a880fa0_4_k_cu_0552732c4cuda3std6ranges3__45__cpo3endE
	.align		8
        /*00d0*/ 	.dword	_ZN34_INTERNAL_4a880fa0_4_k_cu_0552732c4cuda3std6ranges3__45__cpo6cbeginE
	.align		8
        /*00d8*/ 	.dword	_ZN34_INTERNAL_4a880fa0_4_k_cu_0552732c4cuda3std6ranges3__45__cpo4cendE
	.align		8
        /*00e0*/ 	.dword	_ZN34_INTERNAL_4a880fa0_4_k_cu_0552732c4cuda3std6ranges3__45__cpo7advanceE
	.align		8
        /*00e8*/ 	.dword	_ZN34_INTERNAL_4a880fa0_4_k_cu_0552732c4cuda3std6ranges3__45__cpo9iter_swapE
	.align		8
        /*00f0*/ 	.dword	_ZN34_INTERNAL_4a880fa0_4_k_cu_0552732c4cuda3std6ranges3__45__cpo4nextE
	.align		8
        /*00f8*/ 	.dword	_ZN34_INTERNAL_4a880fa0_4_k_cu_0552732c4cuda3std6ranges3__45__cpo4prevE
	.align		8
        /*0100*/ 	.dword	_ZN34_INTERNAL_4a880fa0_4_k_cu_0552732c4cuda3std6ranges3__45__cpo4dataE
	.align		8
        /*0108*/ 	.dword	_ZN34_INTERNAL_4a880fa0_4_k_cu_0552732c4cuda3std6ranges3__45__cpo5cdataE
	.align		8
        /*0110*/ 	.dword	_ZN34_INTERNAL_4a880fa0_4_k_cu_0552732c4cuda3std6ranges3__45__cpo4sizeE
	.align		8
        /*0118*/ 	.dword	_ZN34_INTERNAL_4a880fa0_4_k_cu_0552732c4cuda3std6ranges3__45__cpo5ssizeE
	.align		8
        /*0120*/ 	.dword	_ZN34_INTERNAL_4a880fa0_4_k_cu_0552732c4cuda3std6ranges3__45__cpo8distanceE
	.align		8
        /*0128*/ 	.dword	_ZN34_INTERNAL_4a880fa0_4_k_cu_0552732c6thrust24THRUST_300001_SM_1000_NS8cuda_cub3parE
	.align		8
        /*0130*/ 	.dword	_ZN34_INTERNAL_4a880fa0_4_k_cu_0552732c6thrust24THRUST_300001_SM_1000_NS8cuda_cub10par_nosyncE
	.align		8
        /*0138*/ 	.dword	_ZN34_INTERNAL_4a880fa0_4_k_cu_0552732c6thrust24THRUST_300001_SM_1000_NS6system6detail10sequential3seqE
	.align		8
        /*0140*/ 	.dword	_ZN34_INTERNAL_4a880fa0_4_k_cu_0552732c6thrust24THRUST_300001_SM_1000_NS6system3cpp3parE
	.align		8
        /*0148*/ 	.dword	_ZN34_INTERNAL_4a880fa0_4_k_cu_0552732c6thrust24THRUST_300001_SM_1000_NS12placeholders2_1E
	.align		8
        /*0150*/ 	.dword	_ZN34_INTERNAL_4a880fa0_4_k_cu_0552732c6thrust24THRUST_300001_SM_1000_NS12placeholders2_2E
	.align		8
        /*0158*/ 	.dword	_ZN34_INTERNAL_4a880fa0_4_k_cu_0552732c6thrust24THRUST_300001_SM_1000_NS12placeholders2_3E
	.align		8
        /*0160*/ 	.dword	_ZN34_INTERNAL_4a880fa0_4_k_cu_0552732c6thrust24THRUST_300001_SM_1000_NS12placeholders2_4E
	.align		8
        /*0168*/ 	.dword	_ZN34_INTERNAL_4a880fa0_4_k_cu_0552732c6thrust24THRUST_300001_SM_1000_NS12placeholders2_5E
	.align		8
        /*0170*/ 	.dword	_ZN34_INTERNAL_4a880fa0_4_k_cu_0552732c6thrust24THRUST_300001_SM_1000_NS12placeholders2_6E
	.align		8
        /*0178*/ 	.dword	_ZN34_INTERNAL_4a880fa0_4_k_cu_0552732c6thrust24THRUST_300001_SM_1000_NS12placeholders2_7E
	.align		8
        /*0180*/ 	.dword	_ZN34_INTERNAL_4a880fa0_4_k_cu_0552732c6thrust24THRUST_300001_SM_1000_NS12placeholders2_8E
	.align		8
        /*0188*/ 	.dword	_ZN34_INTERNAL_4a880fa0_4_k_cu_0552732c6thrust24THRUST_300001_SM_1000_NS12placeholders2_9E
	.align		8
        /*0190*/ 	.dword	_ZN34_INTERNAL_4a880fa0_4_k_cu_0552732c6thrust24THRUST_300001_SM_1000_NS12placeholders3_10E
	.align		8
        /*0198*/ 	.dword	_ZN34_INTERNAL_4a880fa0_4_k_cu_0552732c6thrust24THRUST_300001_SM_1000_NS3seqE
	.align		8
        /*01a0*/ 	.dword	_ZN34_INTERNAL_4a880fa0_4_k_cu_0552732c6thrust24THRUST_300001_SM_1000_NS6deviceE
	.align		8
        /*01a8*/ 	.dword	$str
	.align		8
        /*01b0*/ 	.dword	$str$8
	.align		8
        /*01b8*/ 	.dword	vprintf
	.align		8
        /*01c0*/ 	.dword	malloc
	.align		8
        /*01c8*/ 	.dword	free


//--------------------- .nv.constant3             --------------------------
	.section	.nv.constant3,"a",@progbits
	.align	8
.nv.constant3:
	.type		__cr_lgamma_table,@object
	.size		__cr_lgamma_table,(.L_8 - __cr_lgamma_table)
__cr_lgamma_table:
        /*0000*/ 	.byte	0x00, 0x00, 0x00, 0x00, 0x00, 0x00, 0x00, 0x00, 0x00, 0x00, 0x00, 0x00, 0x00, 0x00, 0x00, 0x00
        /*0010*/ 	.byte	0xef, 0x39, 0xfa, 0xfe, 0x42, 0x2e, 0xe6, 0x3f, 0x02, 0x20, 0x2a, 0xfa, 0x0b, 0xab, 0xfc, 0x3f
        /*0020*/ 	.byte	0xf9, 0x2c, 0x92, 0x7c, 0xa7, 0x6c, 0x09, 0x40, 0xc9, 0x79, 0x44, 0x3c, 0x64, 0x26, 0x13, 0x40
        /*0030*/ 	.byte	0xca, 0x01, 0xcf, 0x3a, 0x27, 0x51, 0x1a, 0x40, 0x30, 0xcc, 0x2d, 0xf3, 0xe1, 0x0c, 0x21, 0x40
        /*0040*/ 	.byte	0x0d, 0xb7, 0xfc, 0x82, 0x8e, 0x35, 0x25, 0x40
.L_8:


//--------------------- .text._ZN3cub18CUB_300001_SM_10006detail10radix_sort29DeviceRadixSortOnesweepKernelINS1_5radix10policy_hubIffyE10Policy1000ELNS0_9SortOrderE0EffyiiNS1_21identity_decomposer_tEEEvPT5_SB_PT3_PKSC_PT1_PKSG_PT2_PKSK_T4_iiT6_ --------------------------
	.section	.text._ZN3cub18CUB_300001_SM_10006detail10radix_sort29DeviceRadixSortOnesweepKernelINS1_5radix10policy_hubIffyE10Policy1000ELNS0_9SortOrderE0EffyiiNS1_21identity_decomposer_tEEEvPT5_SB_PT3_PKSC_PT1_PKSG_PT2_PKSK_T4_iiT6_,"ax",@progbits
	.align	128
        .global         _ZN3cub18CUB_300001_SM_10006detail10radix_sort29DeviceRadixSortOnesweepKernelINS1_5radix10policy_hubIffyE10Policy1000ELNS0_9SortOrderE0EffyiiNS1_21identity_decomposer_tEEEvPT5_SB_PT3_PKSC_PT1_PKSG_PT2_PKSK_T4_iiT6_
        .type           _ZN3cub18CUB_300001_SM_10006detail10radix_sort29DeviceRadixSortOnesweepKernelINS1_5radix10policy_hubIffyE10Policy1000ELNS0_9SortOrderE0EffyiiNS1_21identity_decomposer_tEEEvPT5_SB_PT3_PKSC_PT1_PKSG_PT2_PKSK_T4_iiT6_,@function
        .size           _ZN3cub18CUB_300001_SM_10006detail10radix_sort29DeviceRadixSortOnesweepKernelINS1_5radix10policy_hubIffyE10Policy1000ELNS0_9SortOrderE0EffyiiNS1_21identity_decomposer_tEEEvPT5_SB_PT3_PKSC_PT1_PKSG_PT2_PKSK_T4_iiT6_,(.L_x_695 - _ZN3cub18CUB_300001_SM_10006detail10radix_sort29DeviceRadixSortOnesweepKernelINS1_5radix10policy_hubIffyE10Policy1000ELNS0_9SortOrderE0EffyiiNS1_21identity_decomposer_tEEEvPT5_SB_PT3_PKSC_PT1_PKSG_PT2_PKSK_T4_iiT6_)
        .other          _ZN3cub18CUB_300001_SM_10006detail10radix_sort29DeviceRadixSortOnesweepKernelINS1_5radix10policy_hubIffyE10Policy1000ELNS0_9SortOrderE0EffyiiNS1_21identity_decomposer_tEEEvPT5_SB_PT3_PKSC_PT1_PKSG_PT2_PKSK_T4_iiT6_,@"STO_CUDA_ENTRY STV_DEFAULT"
_ZN3cub18CUB_300001_SM_10006detail10radix_sort29DeviceRadixSortOnesweepKernelINS1_5radix10policy_hubIffyE10Policy1000ELNS0_9SortOrderE0EffyiiNS1_21identity_decomposer_tEEEvPT5_SB_PT3_PKSC_PT1_PKSG_PT2_PKSK_T4_iiT6_:
.text._ZN3cub18CUB_300001_SM_10006detail10radix_sort29DeviceRadixSortOnesweepKernelINS1_5radix10policy_hubIffyE10Policy1000ELNS0_9SortOrderE0EffyiiNS1_21identity_decomposer_tEEEvPT5_SB_PT3_PKSC_PT1_PKSG_PT2_PKSK_T4_iiT6_:
[----:B------:R-:W-:Y:S01]  /*0000*/  LDC R1, c[0x0][0x37c] ;  /* 0x0000df00ff017b82 */ /* 0x000fe20000000800 */
[----:B------:R-:W0:Y:S01]  /*0010*/  S2R R3, SR_TID.X ;  /* 0x0000000000037919 */ /* 0x000e220000002100 */
[----:B------:R-:W-:Y:S01]  /*0020*/  MOV R23, 0x400 ;  /* 0x0000040000177802 */ /* 0x000fe20000000f00 */
[----:B------:R-:W1:Y:S01]  /*0030*/  LDCU.64 UR6, c[0x0][0x358] ;  /* 0x00006b00ff0677ac */ /* 0x000e620008000a00 */
[----:B------:R-:W-:Y:S01]  /*0040*/  BSSY.RECONVERGENT B0, `(.L_x_0) ;  /* 0x000000c000007945 */ /* 0x000fe20003800200 */
[----:B------:R-:W2:Y:S01]  /*0050*/  S2R R0, SR_CgaCtaId ;  /* 0x0000000000007919 */ /* 0x000ea20000008800 */
[----:B0-----:R-:W-:Y:S02]  /*0060*/  ISETP.NE.AND P0, PT, R3, RZ, PT ;  /* 0x000000ff0300720c */ /* 0x001fe40003f05270 */
[----:B--2---:R-:W-:-:S11]  /*0070*/  LEA R23, R0, R23, 0x18 ;  /* 0x0000001700177211 */ /* 0x004fd600078ec0ff */
[----:B-1----:R-:W-:Y:S05]  /*0080*/  @P0 BRA `(.L_x_1) ;  /* 0x00000000001c0947 */ /* 0x002fea0003800000 */
[----:B------:R-:W0:Y:S01]  /*0090*/  LDC.64 R4, c[0x0][0x388] ;  /* 0x0000e200ff047b82 */ /* 0x000e220000000a00 */
[----:B------:R-:W-:-:S05]  /*00a0*/  IMAD.MOV.U32 R7, RZ, RZ, 0x1 ;  /* 0x00000001ff077424 */ /* 0x000fca00078e00ff */
[----:B0-----:R-:W2:Y:S02]  /*00b0*/  ATOMG.E.ADD.STRONG.GPU PT, R4, desc[UR6][R4.64], R7 ;  /* 0x80000007040479a8 */ /* 0x001ea400081ef106 */
[----:B------:R-:W0:Y:S01]  /*00c0*/  S2UR UR5, SR_CgaCtaId ;  /* 0x00000000000579c3 */ /* 0x000e220000008800 */
[----:B------:R-:W-:Y:S02]  /*00d0*/  UMOV UR4, 0x400 ;  /* 0x0000040000047882 */ /* 0x000fe40000000000 */
[----:B0-----:R-:W-:-:S09]  /*00e0*/  ULEA UR4, UR5, UR4, 0x18 ;  /* 0x0000000405047291 */ /* 0x001fd2000f8ec0ff */
[----:B--2---:R0:W-:Y:S03]  /*00f0*/  STS [UR4+0x6600], R4 ;  /* 0x00660004ff007988 */ /* 0x0041e60008000804 */
.L_x_1:
[----:B------:R-:W-:Y:S05]  /*0100*/  BSYNC.RECONVERGENT B0 ;  /* 0x0000000000007941 */ /* 0x000fea0003800200 */
.L_x_0:
[----:B------:R-:W-:Y:S01]  /*0110*/  BAR.SYNC.DEFER_BLOCKING 0x0 ;  /* 0x0000000000007b1d */ /* 0x000fe20000010000 */
[----:B0-----:R-:W-:-:S05]  /*0120*/  SHF.R.U32.HI R4, RZ, 0x5, R3 ;  /* 0x00000005ff047819 */ /* 0x001fca0000011603 */
[----:B------:R-:W0:Y:S01]  /*0130*/  LDCU UR4, c[0x0][0x3c0] ;  /* 0x00007800ff0477ac */ /* 0x000e220008000800 */
[----:B------:R-:W1:Y:S01]  /*0140*/  S2R R0, SR_LANEID ;  /* 0x0000000000007919 */ /* 0x000e620000000000 */
[----:B------:R-:W2:Y:S02]  /*0150*/  LDS R5, [R23+0x6600] ;  /* 0x0066000017057984 */ /* 0x000ea40000000800 */
[----:B--2---:R-:W-:-:S04]  /*0160*/  IMAD R18, R5, 0x1980, RZ ;  /* 0x0000198005127824 */ /* 0x004fc800078e02ff */
[----:B------:R-:W-:Y:S01]  /*0170*/  VIADD R35, R18, 0x1980 ;  /* 0x0000198012237836 */ /* 0x000fe20000000000 */
[----:B------:R-:W-:-:S04]  /*0180*/  SHF.R.S32.HI R47, RZ, 0x1f, R18 ;  /* 0x0000001fff2f7819 */ /* 0x000fc80000011412 */
[----:B0-----:R-:W-:-:S13]  /*0190*/  ISETP.GT.AND P0, PT, R35, UR4, PT ;  /* 0x0000000423007c0c */ /* 0x001fda000bf04270 */
[----:B-1----:R-:W-:Y:S05]  /*01a0*/  @P0 BRA `(.L_x_2) ;  /* 0x0000000000680947 */ /* 0x002fea0003800000 */
[----:B------:R-:W0:Y:S01]  /*01b0*/  LDCU.64 UR4, c[0x0][0x3a8] ;  /* 0x00007500ff0477ac */ /* 0x000e220008000a00 */
[C---:B------:R-:W-:Y:S02]  /*01c0*/  LOP3.LUT R50, R3.reuse, 0x1f, RZ, 0xc0, !PT ;  /* 0x0000001f03327812 */ /* 0x040fe400078ec0ff */
[----:B------:R-:W-:-:S05]  /*01d0*/  LOP3.LUT R21, R3, 0x3e0, RZ, 0xc0, !PT ;  /* 0x000003e003157812 */ /* 0x000fca00078ec0ff */
[----:B------:R-:W-:-:S05]  /*01e0*/  IMAD R7, R21, 0x11, R50 ;  /* 0x0000001115077824 */ /* 0x000fca00078e0232 */
[----:B------:R-:W-:-:S05]  /*01f0*/  IADD3 R7, P0, PT, R18, R7, RZ ;  /* 0x0000000712077210 */ /* 0x000fca0007f1e0ff */
[----:B------:R-:W-:Y:S01]  /*0200*/  IMAD.X R8, RZ, RZ, R47, P0 ;  /* 0x000000ffff087224 */ /* 0x000fe200000e062f */
[----:B0-----:R-:W-:-:S04]  /*0210*/  LEA R6, P0, R7, UR4, 0x2 ;  /* 0x0000000407067c11 */ /* 0x001fc8000f8010ff */
[----:B------:R-:W-:-:S05]  /*0220*/  LEA.HI.X R7, R7, UR5, R8, 0x2, P0 ;  /* 0x0000000507077c11 */ /* 0x000fca00080f1408 */
[----:B------:R0:W5:Y:S04]  /*0230*/  LDG.E R13, desc[UR6][R6.64] ;  /* 0x00000006060d7981 */ /* 0x000168000c1e1900 */
        /* <DEDUP_REMOVED lines=15> */
[----:B------:R0:W5:Y:S01]  /*0330*/  LDG.E R28, desc[UR6][R6.64+0x800] ;  /* 0x00080006061c7981 */ /* 0x000162000c1e1900 */
[----:B------:R-:W-:Y:S05]  /*0340*/  BRA `(.L_x_3) ;  /* 0x0000000400307947 */ /* 0x000fea0003800000 */
.L_x_2:
[C---:B------:R-:W-:Y:S01]  /*0350*/  LOP3.LUT R50, R3.reuse, 0x1f, RZ, 0xc0, !PT ;  /* 0x0000001f03327812 */ /* 0x040fe200078ec0ff */
[----:B------:R-:W0:Y:S01]  /*0360*/  LDCU.64 UR8, c[0x0][0x3a8] ;  /* 0x00007500ff0877ac */ /* 0x000e220008000a00 */
[----:B------:R-:W-:Y:S01]  /*0370*/  LOP3.LUT R21, R3, 0x3e0, RZ, 0xc0, !PT ;  /* 0x000003e003157812 */ /* 0x000fe200078ec0ff */
[----:B------:R-:W-:Y:S01]  /*0380*/  IMAD.MOV.U32 R13, RZ, RZ, 0x7fffffff ;  /* 0x7fffffffff0d7424 */ /* 0x000fe200078e00ff */
[----:B------:R-:W-:-:S03]  /*0390*/  IADD3 R8, PT, PT, -R18, UR4, RZ ;  /* 0x0000000412087c10 */ /* 0x000fc6000fffe1ff */
[----:B------:R-:W-:-:S04]  /*03a0*/  IMAD R15, R21, 0x11, R50 ;  /* 0x00000011150f7824 */ /* 0x000fc800078e0232 */
[C---:B------:R-:W-:Y:S01]  /*03b0*/  VIADD R9, R15.reuse, 0x40 ;  /* 0x000000400f097836 */ /* 0x040fe20000000000 */
[----:B------:R-:W-:Y:S01]  /*03c0*/  IADD3 R10, P0, PT, R18, R15, RZ ;  /* 0x0000000f120a7210 */ /* 0x000fe20007f1e0ff */
[C---:B------:R-:W-:Y:S01]  /*03d0*/  VIADD R7, R15.reuse, 0x20 ;  /* 0x000000200f077836 */ /* 0x040fe20000000000 */
[-C--:B------:R-:W-:Y:S02]  /*03e0*/  ISETP.GE.AND P2, PT, R15, R8.reuse, PT ;  /* 0x000000080f00720c */ /* 0x080fe40003f46270 */
[-C--:B------:R-:W-:Y:S01]  /*03f0*/  ISETP.GE.AND P4, PT, R9, R8.reuse, PT ;  /* 0x000000080900720c */ /* 0x080fe20003f86270 */
[----:B------:R-:W-:Y:S01]  /*0400*/  VIADD R9, R15, 0x80 ;  /* 0x000000800f097836 */ /* 0x000fe20000000000 */
[-C--:B------:R-:W-:Y:S01]  /*0410*/  ISETP.GE.AND P3, PT, R7, R8.reuse, PT ;  /* 0x000000080700720c */ /* 0x080fe20003f66270 */
[----:B------:R-:W-:Y:S02]  /*0420*/  VIADD R7, R15, 0x60 ;  /* 0x000000600f077836 */ /* 0x000fe40000000000 */
[----:B------:R-:W-:Y:S01]  /*0430*/  IMAD.X R11, RZ, RZ, R47, P0 ;  /* 0x000000ffff0b7224 */ /* 0x000fe200000e062f */
[----:B------:R-:W-:Y:S01]  /*0440*/  ISETP.GE.AND P6, PT, R9, R8, PT ;  /* 0x000000080900720c */ /* 0x000fe20003fc6270 */
[----:B------:R-:W-:Y:S01]  /*0450*/  VIADD R9, R15, 0xa0 ;  /* 0x000000a00f097836 */ /* 0x000fe20000000000 */
[----:B0-----:R-:W-:-:S02]  /*0460*/  LEA R6, P0, R10, UR8, 0x2 ;  /* 0x000000080a067c11 */ /* 0x001fc4000f8010ff */
[-C--:B------:R-:W-:Y:S02]  /*0470*/  ISETP.GE.AND P5, PT, R7, R8.reuse, PT ;  /* 0x000000080700720c */ /* 0x080fe40003fa6270 */
[----:B------:R-:W-:Y:S01]  /*0480*/  LEA.HI.X R7, R10, UR9, R11, 0x2, P0 ;  /* 0x000000090a077c11 */ /* 0x000fe200080f140b */
[----:B------:R-:W-:Y:S01]  /*0490*/  IMAD.MOV.U32 R12, RZ, RZ, 0x7fffffff ;  /* 0x7fffffffff0c7424 */ /* 0x000fe200078e00ff */
[-C--:B------:R-:W-:Y:S01]  /*04a0*/  ISETP.GE.AND P0, PT, R9, R8.reuse, PT ;  /* 0x000000080900720c */ /* 0x080fe20003f06270 */
[C---:B------:R-:W-:Y:S02]  /*04b0*/  VIADD R9, R15.reuse, 0xe0 ;  /* 0x000000e00f097836 */ /* 0x040fe40000000000 */
[----:B------:R1:W5:Y:S01]  /*04c0*/  @!P2 LDG.E R13, desc[UR6][R6.64] ;  /* 0x00000006060da981 */ /* 0x000362000c1e1900 */
[----:B------:R-:W-:Y:S02]  /*04d0*/  VIADD R11, R15, 0xc0 ;  /* 0x000000c00f0b7836 */ /* 0x000fe40000000000 */
[-C--:B------:R-:W-:Y:S01]  /*04e0*/  ISETP.GE.AND P2, PT, R9, R8.reuse, PT ;  /* 0x000000080900720c */ /* 0x080fe20003f46270 */
[----:B------:R-:W-:Y:S01]  /*04f0*/  VIADD R9, R15, 0x100 ;  /* 0x000001000f097836 */ /* 0x000fe20000000000 */
[----:B------:R1:W5:Y:S01]  /*0500*/  @!P3 LDG.E R12, desc[UR6][R6.64+0x80] ;  /* 0x00008006060cb981 */ /* 0x000362000c1e1900 */
[----:B------:R-:W-:Y:S01]  /*0510*/  IMAD.MOV.U32 R24, RZ, RZ, 0x7fffffff ;  /* 0x7fffffffff187424 */ /* 0x000fe200078e00ff */
[----:B------:R-:W-:-:S02]  /*0520*/  ISETP.GE.AND P1, PT, R11, R8, PT ;  /* 0x000000080b00720c */ /* 0x000fc40003f26270 */
[-C--:B------:R-:W-:Y:S01]  /*0530*/  ISETP.GE.AND P3, PT, R9, R8.reuse, PT ;  /* 0x000000080900720c */ /* 0x080fe20003f66270 */
[----:B------:R-:W-:Y:S02]  /*0540*/  VIADD R9, R15, 0x140 ;  /* 0x000001400f097836 */ /* 0x000fe40000000000 */
[----:B------:R1:W5:Y:S01]  /*0550*/  @!P5 LDG.E R24, desc[UR6][R6.64+0x180] ;  /* 0x000180060618d981 */ /* 0x000362000c1e1900 */
[----:B------:R-:W-:Y:S02]  /*0560*/  IMAD.MOV.U32 R27, RZ, RZ, 0x7fffffff ;  /* 0x7fffffffff1b7424 */ /* 0x000fe400078e00ff */
[-C--:B------:R-:W-:Y:S01]  /*0570*/  ISETP.GE.AND P5, PT, R9, R8.reuse, PT ;  /* 0x000000080900720c */ /* 0x080fe20003fa6270 */
[C---:B------:R-:W-:Y:S02]  /*0580*/  VIADD R9, R15.reuse, 0x160 ;  /* 0x000001600f097836 */ /* 0x040fe40000000000 */
[----:B------:R-:W-:Y:S01]  /*0590*/  IMAD.MOV.U32 R43, RZ, RZ, 0x7fffffff ;  /* 0x7fffffffff2b7424 */ /* 0x000fe200078e00ff */
[----:B------:R1:W5:Y:S01]  /*05a0*/  @!P6 LDG.E R27, desc[UR6][R6.64+0x200] ;  /* 0x00020006061be981 */ /* 0x000362000c1e1900 */
[----:B------:R-:W-:Y:S01]  /*05b0*/  VIADD R11, R15, 0x120 ;  /* 0x000001200f0b7836 */ /* 0x000fe20000000000 */
[----:B------:R-:W-:Y:S01]  /*05c0*/  ISETP.GE.AND P6, PT, R9, R8, PT ;  /* 0x000000080900720c */ /* 0x000fe20003fc6270 */
[----:B------:R-:W-:-:S02]  /*05d0*/  IMAD.MOV.U32 R17, RZ, RZ, 0x7fffffff ;  /* 0x7fffffffff117424 */ /* 0x000fc400078e00ff */
[----:B------:R-:W-:Y:S01]  /*05e0*/  VIADD R9, R15, 0x1a0 ;  /* 0x000001a00f097836 */ /* 0x000fe20000000000 */
[----:B------:R1:W5:Y:S01]  /*05f0*/  @!P4 LDG.E R43, desc[UR6][R6.64+0x100] ;  /* 0x00010006062bc981 */ /* 0x000362000c1e1900 */
[-C--:B------:R-:W-:Y:S01]  /*0600*/  ISETP.GE.AND P4, PT, R11, R8.reuse, PT ;  /* 0x000000080b00720c */ /* 0x080fe20003f86270 */
[----:B------:R-:W-:Y:S02]  /*0610*/  IMAD.MOV.U32 R25, RZ, RZ, 0x7fffffff ;  /* 0x7fffffffff197424 */ /* 0x000fe400078e00ff */
[----:B------:R1:W5:Y:S01]  /*0620*/  @!P1 LDG.E R17, desc[UR6][R6.64+0x300] ;  /* 0x0003000606119981 */ /* 0x000362000c1e1900 */
[----:B------:R-:W-:Y:S01]  /*0630*/  IMAD.MOV.U32 R41, RZ, RZ, 0x7fffffff ;  /* 0x7fffffffff297424 */ /* 0x000fe200078e00ff */
[----:B------:R-:W-:Y:S01]  /*0640*/  ISETP.GE.AND P1, PT, R9, R8, PT ;  /* 0x000000080900720c */ /* 0x000fe20003f26270 */
[C---:B------:R-:W-:Y:S01]  /*0650*/  VIADD R11, R15.reuse, 0x180 ;  /* 0x000001800f0b7836 */ /* 0x040fe20000000000 */
[----:B------:R1:W5:Y:S01]  /*0660*/  @!P0 LDG.E R25, desc[UR6][R6.64+0x280] ;  /* 0x0002800606198981 */ /* 0x000362000c1e1900 */
[----:B------:R-:W-:-:S02]  /*0670*/  VIADD R9, R15, 0x1c0 ;  /* 0x000001c00f097836 */ /* 0x000fc40000000000 */
[----:B------:R-:W-:Y:S01]  /*0680*/  IMAD.MOV.U32 R36, RZ, RZ, 0x7fffffff ;  /* 0x7fffffffff247424 */ /* 0x000fe200078e00ff */
[----:B------:R1:W5:Y:S01]  /*0690*/  @!P2 LDG.E R41, desc[UR6][R6.64+0x380] ;  /* 0x000380060629a981 */ /* 0x000362000c1e1900 */
[----:B------:R-:W-:Y:S01]  /*06a0*/  IMAD.MOV.U32 R39, RZ, RZ, 0x7fffffff ;  /* 0x7fffffffff277424 */ /* 0x000fe200078e00ff */
[-C--:B------:R-:W-:Y:S01]  /*06b0*/  ISETP.GE.AND P0, PT, R11, R8.reuse, PT ;  /* 0x000000080b00720c */ /* 0x080fe20003f06270 */
[----:B------:R-:W-:Y:S01]  /*06c0*/  VIADD R11, R15, 0x1e0 ;  /* 0x000001e00f0b7836 */ /* 0x000fe20000000000 */
[-C--:B------:R-:W-:Y:S01]  /*06d0*/  ISETP.GE.AND P2, PT, R9, R8.reuse, PT ;  /* 0x000000080900720c */ /* 0x080fe20003f46270 */
[----:B------:R-:W-:Y:S01]  /*06e0*/  VIADD R9, R15, 0x200 ;  /* 0x000002000f097836 */ /* 0x000fe20000000000 */
[----:B------:R1:W5:Y:S02]  /*06f0*/  @!P3 LDG.E R36, desc[UR6][R6.64+0x400] ;  /* 0x000400060624b981 */ /* 0x000364000c1e1900 */
[-C--:B------:R-:W-:Y:S02]  /*0700*/  ISETP.GE.AND P3, PT, R11, R8.reuse, PT ;  /* 0x000000080b00720c */ /* 0x080fe40003f66270 */
[----:B------:R1:W5:Y:S01]  /*0710*/  @!P4 LDG.E R39, desc[UR6][R6.64+0x480] ;  /* 0x000480060627c981 */ /* 0x000362000c1e1900 */
[----:B------:R-:W-:Y:S01]  /*0720*/  ISETP.GE.AND P4, PT, R9, R8, PT ;  /* 0x000000080900720c */ /* 0x000fe20003f86270 */
[----:B------:R-:W-:-:S02]  /*0730*/  IMAD.MOV.U32 R34, RZ, RZ, 0x7fffffff ;  /* 0x7fffffffff227424 */ /* 0x000fc400078e00ff */
[----:B------:R-:W-:Y:S02]  /*0740*/  IMAD.MOV.U32 R37, RZ, RZ, 0x7fffffff ;  /* 0x7fffffffff257424 */ /* 0x000fe400078e00ff */
[----:B------:R-:W-:Y:S02]  /*0750*/  IMAD.MOV.U32 R32, RZ, RZ, 0x7fffffff ;  /* 0x7fffffffff207424 */ /* 0x000fe400078e00ff */
[----:B------:R-:W-:Y:S01]  /*0760*/  IMAD.MOV.U32 R33, RZ, RZ, 0x7fffffff ;  /* 0x7fffffffff217424 */ /* 0x000fe200078e00ff */
[----:B------:R1:W5:Y:S01]  /*0770*/  @!P5 LDG.E R34, desc[UR6][R6.64+0x500] ;  /* 0x000500060622d981 */ /* 0x000362000c1e1900 */
[----:B------:R-:W-:Y:S02]  /*0780*/  IMAD.MOV.U32 R30, RZ, RZ, 0x7fffffff ;  /* 0x7fffffffff1e7424 */ /* 0x000fe400078e00ff */
[----:B------:R-:W-:Y:S01]  /*0790*/  IMAD.MOV.U32 R31, RZ, RZ, 0x7fffffff ;  /* 0x7fffffffff1f7424 */ /* 0x000fe200078e00ff */
[----:B------:R1:W5:Y:S01]  /*07a0*/  @!P6 LDG.E R37, desc[UR6][R6.64+0x580] ;  /* 0x000580060625e981 */ /* 0x000362000c1e1900 */
[----:B------:R-:W-:-:S03]  /*07b0*/  IMAD.MOV.U32 R28, RZ, RZ, 0x7fffffff ;  /* 0x7fffffffff1c7424 */ /* 0x000fc600078e00ff */
[----:B------:R1:W5:Y:S04]  /*07c0*/  @!P0 LDG.E R32, desc[UR6][R6.64+0x600] ;  /* 0x0006000606208981 */ /* 0x000368000c1e1900 */
[----:B------:R1:W5:Y:S04]  /*07d0*/  @!P1 LDG.E R33, desc[UR6][R6.64+0x680] ;  /* 0x0006800606219981 */ /* 0x000368000c1e1900 */
[----:B------:R1:W5:Y:S04]  /*07e0*/  @!P2 LDG.E R30, desc[UR6][R6.64+0x700] ;  /* 0x00070006061ea981 */ /* 0x000368000c1e1900 */
[----:B------:R1:W5:Y:S04]  /*07f0*/  @!P3 LDG.E R31, desc[UR6][R6.64+0x780] ;  /* 0x00078006061fb981 */ /* 0x000368000c1e1900 */
[----:B------:R1:W5:Y:S02]  /*0800*/  @!P4 LDG.E R28, desc[UR6][R6.64+0x800] ;  /* 0x00080006061cc981 */ /* 0x000364000c1e1900 */
.L_x_3:
[----:B------:R-:W-:Y:S01]  /*0810*/  IMAD.MOV.U32 R19, RZ, RZ, -0x1 ;  /* 0xffffffffff137424 */ /* 0x000fe200078e00ff */
[----:B-----5:R-:W-:Y:S01]  /*0820*/  ISETP.GT.AND P0, PT, R13, -0x1, PT ;  /* 0xffffffff0d00780c */ /* 0x020fe20003f04270 */
[----:B------:R-:W2:Y:S01]  /*0830*/  LDC R14, c[0x0][0x3c8] ;  /* 0x0000f200ff0e7b82 */ /* 0x000ea20000000800 */
[----:B------:R-:W-:Y:S01]  /*0840*/  ISETP.GT.AND P1, PT, R12, -0x1, PT ;  /* 0xffffffff0c00780c */ /* 0x000fe20003f24270 */
[----:B------:R-:W-:Y:S01]  /*0850*/  BSSY.RECONVERGENT B0, `(.L_x_4) ;  /* 0x0000055000007945 */ /* 0x000fe20003800200 */
[----:B01----:R-:W-:Y:S01]  /*0860*/  SEL R6, R19, 0x80000000, !P0 ;  /* 0x8000000013067807 */ /* 0x003fe20004000000 */
[----:B------:R-:W-:Y:S01]  /*0870*/  IMAD.SHL.U32 R4, R4, 0x400, RZ ;  /* 0x0000040004047824 */ /* 0x000fe200078e00ff */
[----:B------:R-:W-:Y:S02]  /*0880*/  ISETP.GT.AND P0, PT, R43, -0x1, PT ;  /* 0xffffffff2b00780c */ /* 0x000fe40003f04270 */
[----:B------:R-:W-:Y:S02]  /*0890*/  LOP3.LUT R13, R6, R13, RZ, 0x3c, !PT ;  /* 0x0000000d060d7212 */ /* 0x000fe400078e3cff */
[----:B------:R-:W-:-:S02]  /*08a0*/  SEL R6, R19, 0x80000000, !P0 ;  /* 0x8000000013067807 */ /* 0x000fc40004000000 */
[----:B------:R-:W-:Y:S02]  /*08b0*/  ISETP.GT.AND P0, PT, R25, -0x1, PT ;  /* 0xffffffff1900780c */ /* 0x000fe40003f04270 */
[----:B------:R-:W-:Y:S02]  /*08c0*/  LOP3.LUT R43, R6, R43, RZ, 0x3c, !PT ;  /* 0x0000002b062b7212 */ /* 0x000fe400078e3cff */
[C---:B------:R-:W-:Y:S02]  /*08d0*/  SEL R7, R19.reuse, 0x80000000, !P1 ;  /* 0x8000000013077807 */ /* 0x040fe40004800000 */
[----:B------:R-:W-:Y:S02]  /*08e0*/  SEL R6, R19, 0x80000000, !P0 ;  /* 0x8000000013067807 */ /* 0x000fe40004000000 */
[----:B------:R-:W-:Y:S02]  /*08f0*/  ISETP.GT.AND P1, PT, R24, -0x1, PT ;  /* 0xffffffff1800780c */ /* 0x000fe40003f24270 */
[----:B------:R-:W-:-:S02]  /*0900*/  ISETP.GT.AND P2, PT, R27, -0x1, PT ;  /* 0xffffffff1b00780c */ /* 0x000fc40003f44270 */
[----:B------:R-:W-:Y:S02]  /*0910*/  ISETP.GT.AND P0, PT, R17, -0x1, PT ;  /* 0xffffffff1100780c */ /* 0x000fe40003f04270 */
[----:B------:R-:W-:Y:S02]  /*0920*/  VIMNMX R11, PT, PT, R0, 0xe0, !PT ;  /* 0x000000e0000b7848 */ /* 0x000fe40007fe0100 */
[----:B------:R-:W-:Y:S02]  /*0930*/  LOP3.LUT R12, R7, R12, RZ, 0x3c, !PT ;  /* 0x0000000c070c7212 */ /* 0x000fe400078e3cff */
[----:B------:R-:W-:Y:S02]  /*0940*/  LOP3.LUT R25, R6, R25, RZ, 0x3c, !PT ;  /* 0x0000001906197212 */ /* 0x000fe400078e3cff */
[C---:B------:R-:W-:Y:S02]  /*0950*/  SEL R7, R19.reuse, 0x80000000, !P1 ;  /* 0x8000000013077807 */ /* 0x040fe40004800000 */
[----:B------:R-:W-:-:S02]  /*0960*/  SEL R8, R19, 0x80000000, !P2 ;  /* 0x8000000013087807 */ /* 0x000fc40005000000 */
[----:B------:R-:W-:Y:S02]  /*0970*/  SEL R6, R19, 0x80000000, !P0 ;  /* 0x8000000013067807 */ /* 0x000fe40004000000 */
[----:B------:R-:W-:Y:S02]  /*0980*/  ISETP.GT.AND P1, PT, R41, -0x1, PT ;  /* 0xffffffff2900780c */ /* 0x000fe40003f24270 */
[----:B------:R-:W-:Y:S02]  /*0990*/  ISETP.GT.AND P2, PT, R36, -0x1, PT ;  /* 0xffffffff2400780c */ /* 0x000fe40003f44270 */
[----:B------:R-:W-:Y:S02]  /*09a0*/  ISETP.GT.AND P0, PT, R39, -0x1, PT ;  /* 0xffffffff2700780c */ /* 0x000fe40003f04270 */
[----:B------:R-:W-:Y:S02]  /*09b0*/  IADD3 R11, PT, PT, R11, 0x1f, -R0 ;  /* 0x0000001f0b0b7810 */ /* 0x000fe40007ffe800 */
[----:B------:R-:W-:-:S02]  /*09c0*/  LOP3.LUT R24, R7, R24, RZ, 0x3c, !PT ;  /* 0x0000001807187212 */ /* 0x000fc400078e3cff */
[----:B------:R-:W-:Y:S02]  /*09d0*/  LOP3.LUT R27, R8, R27, RZ, 0x3c, !PT ;  /* 0x0000001b081b7212 */ /* 0x000fe400078e3cff */
[----:B------:R-:W-:Y:S02]  /*09e0*/  LOP3.LUT R17, R6, R17, RZ, 0x3c, !PT ;  /* 0x0000001106117212 */ /* 0x000fe400078e3cff */
[C---:B------:R-:W-:Y:S02]  /*09f0*/  SEL R8, R19.reuse, 0x80000000, !P1 ;  /* 0x8000000013087807 */ /* 0x040fe40004800000 */
[C---:B------:R-:W-:Y:S02]  /*0a00*/  SEL R7, R19.reuse, 0x80000000, !P2 ;  /* 0x8000000013077807 */ /* 0x040fe40005000000 */
[----:B------:R-:W-:Y:S02]  /*0a10*/  SEL R6, R19, 0x80000000, !P0 ;  /* 0x8000000013067807 */ /* 0x000fe40004000000 */
[----:B------:R-:W-:-:S02]  /*0a20*/  ISETP.GE.U32.AND P4, PT, R11, 0x1e0, PT ;  /* 0x000001e00b00780c */ /* 0x000fc40003f86070 */
[----:B------:R-:W-:Y:S02]  /*0a30*/  ISETP.GT.AND P0, PT, R34, -0x1, PT ;  /* 0xffffffff2200780c */ /* 0x000fe40003f04270 */
[----:B------:R-:W-:Y:S02]  /*0a40*/  ISETP.GT.AND P1, PT, R37, -0x1, PT ;  /* 0xffffffff2500780c */ /* 0x000fe40003f24270 */
[----:B------:R-:W-:Y:S02]  /*0a50*/  ISETP.GT.AND P2, PT, R32, -0x1, PT ;  /* 0xffffffff2000780c */ /* 0x000fe40003f44270 */
[----:B------:R-:W-:Y:S02]  /*0a60*/  LOP3.LUT R36, R7, R36, RZ, 0x3c, !PT ;  /* 0x0000002407247212 */ /* 0x000fe400078e3cff */
[----:B------:R-:W-:Y:S02]  /*0a70*/  LOP3.LUT R39, R6, R39, RZ, 0x3c, !PT ;  /* 0x0000002706277212 */ /* 0x000fe400078e3cff */
[----:B------:R-:W-:-:S02]  /*0a80*/  SEL R7, R19, 0x80000000, !P0 ;  /* 0x8000000013077807 */ /* 0x000fc40004000000 */
[C---:B------:R-:W-:Y:S02]  /*0a90*/  SEL R6, R19.reuse, 0x80000000, !P1 ;  /* 0x8000000013067807 */ /* 0x040fe40004800000 */
[----:B------:R-:W-:Y:S02]  /*0aa0*/  SEL R9, R19, 0x80000000, !P2 ;  /* 0x8000000013097807 */ /* 0x000fe40005000000 */
[----:B------:R-:W-:Y:S02]  /*0ab0*/  ISETP.GT.AND P0, PT, R33, -0x1, PT ;  /* 0xffffffff2100780c */ /* 0x000fe40003f04270 */
[----:B------:R-:W-:Y:S02]  /*0ac0*/  LEA.HI R10, R11, 0x1, RZ, 0x1b ;  /* 0x000000010b0a7811 */ /* 0x000fe400078fd8ff */
[----:B------:R-:W-:Y:S02]  /*0ad0*/  ISETP.GT.AND P1, PT, R30, -0x1, PT ;  /* 0xffffffff1e00780c */ /* 0x000fe40003f24270 */
[----:B------:R-:W-:-:S02]  /*0ae0*/  ISETP.GT.AND P2, PT, R31, -0x1, PT ;  /* 0xffffffff1f00780c */ /* 0x000fc40003f44270 */
[----:B------:R-:W-:Y:S02]  /*0af0*/  ISETP.GT.AND P3, PT, R28, -0x1, PT ;  /* 0xffffffff1c00780c */ /* 0x000fe40003f64270 */
[----:B------:R-:W-:Y:S02]  /*0b00*/  LOP3.LUT R37, R6, R37, RZ, 0x3c, !PT ;  /* 0x0000002506257212 */ /* 0x000fe400078e3cff */
[----:B------:R-:W-:Y:S02]  /*0b10*/  LOP3.LUT R41, R8, R41, RZ, 0x3c, !PT ;  /* 0x0000002908297212 */ /* 0x000fe400078e3cff */
[----:B------:R-:W-:Y:S02]  /*0b20*/  LOP3.LUT R34, R7, R34, RZ, 0x3c, !PT ;  /* 0x0000002207227212 */ /* 0x000fe400078e3cff */
[----:B------:R-:W-:Y:S02]  /*0b30*/  LOP3.LUT R32, R9, R32, RZ, 0x3c, !PT ;  /* 0x0000002009207212 */ /* 0x000fe400078e3cff */
[----:B------:R-:W-:-:S02]  /*0b40*/  SEL R6, R19, 0x80000000, !P0 ;  /* 0x8000000013067807 */ /* 0x000fc40004000000 */
[----:B------:R-:W-:Y:S02]  /*0b50*/  LOP3.LUT R15, R10, 0xf, RZ, 0xc0, !PT ;  /* 0x0000000f0a0f7812 */ /* 0x000fe400078ec0ff */
[C---:B------:R-:W-:Y:S02]  /*0b60*/  SEL R7, R19.reuse, 0x80000000, !P1 ;  /* 0x8000000013077807 */ /* 0x040fe40004800000 */
[C---:B------:R-:W-:Y:S02]  /*0b70*/  SEL R8, R19.reuse, 0x80000000, !P2 ;  /* 0x8000000013087807 */ /* 0x040fe40005000000 */
[----:B------:R-:W-:Y:S02]  /*0b80*/  SEL R9, R19, 0x80000000, !P3 ;  /* 0x8000000013097807 */ /* 0x000fe40005800000 */
[----:B------:R-:W-:Y:S01]  /*0b90*/  LOP3.LUT R33, R6, R33, RZ, 0x3c, !PT ;  /* 0x0000002106217212 */ /* 0x000fe200078e3cff */
[----:B------:R-:W-:Y:S01]  /*0ba0*/  IMAD.MOV.U32 R6, RZ, RZ, R0 ;  /* 0x000000ffff067224 */ /* 0x000fe200078e0000 */
[----:B------:R-:W-:-:S02]  /*0bb0*/  ISETP.NE.AND P1, PT, R15, RZ, PT ;  /* 0x000000ff0f00720c */ /* 0x000fc40003f25270 */
[----:B------:R-:W-:Y:S02]  /*0bc0*/  LOP3.LUT R30, R7, R30, RZ, 0x3c, !PT ;  /* 0x0000001e071e7212 */ /* 0x000fe400078e3cff */
[----:B------:R-:W-:Y:S02]  /*0bd0*/  LOP3.LUT R31, R8, R31, RZ, 0x3c, !PT ;  /* 0x0000001f081f7212 */ /* 0x000fe400078e3cff */
[----:B------:R-:W-:Y:S01]  /*0be0*/  LOP3.LUT R28, R9, R28, RZ, 0x3c, !PT ;  /* 0x0000001c091c7212 */ /* 0x000fe200078e3cff */
[----:B--2---:R-:W-:Y:S06]  /*0bf0*/  @!P4 BRA `(.L_x_5) ;  /* 0x000000000068c947 */ /* 0x004fec0003800000 */
[----:B------:R-:W-:Y:S01]  /*0c00*/  IMAD R8, R0, 0x4, R4 ;  /* 0x0000000400087824 */ /* 0x000fe200078e0204 */
[----:B------:R-:W-:Y:S01]  /*0c10*/  LOP3.LUT R7, R10, 0xffffff0, RZ, 0xc0, !PT ;  /* 0x0ffffff00a077812 */ /* 0x000fe200078ec0ff */
[----:B------:R-:W-:-:S03]  /*0c20*/  IMAD.MOV.U32 R6, RZ, RZ, R0 ;  /* 0x000000ffff067224 */ /* 0x000fc600078e0000 */
[----:B------:R-:W-:Y:S01]  /*0c30*/  IADD3 R8, PT, PT, R8, 0x400, R23 ;  /* 0x0000040008087810 */ /* 0x000fe20007ffe017 */
[----:B------:R-:W-:-:S07]  /*0c40*/  IMAD.MOV R7, RZ, RZ, -R7 ;  /* 0x000000ffff077224 */ /* 0x000fce00078e0a07 */
.L_x_6:
[----:B------:R-:W-:Y:S01]  /*0c50*/  VIADD R7, R7, 0x10 ;  /* 0x0000001007077836 */ /* 0x000fe20000000000 */
[----:B------:R-:W-:Y:S01]  /*0c60*/  STS [R8+-0x400], RZ ;  /* 0xfffc00ff08007388 */ /* 0x000fe20000000800 */
[----:B------:R-:W-:-:S03]  /*0c70*/  VIADD R6, R6, 0x200 ;  /* 0x0000020006067836 */ /* 0x000fc60000000000 */
[----:B------:R-:W-:Y:S01]  /*0c80*/  ISETP.NE.AND P0, PT, R7, RZ, PT ;  /* 0x000000ff0700720c */ /* 0x000fe20003f05270 */
[----:B------:R-:W-:Y:S04]  /*0c90*/  STS [R8+-0x380], RZ ;  /* 0xfffc80ff08007388 */ /* 0x000fe80000000800 */
[----:B------:R-:W-:Y:S04]  /*0ca0*/  STS [R8+-0x300], RZ ;  /* 0xfffd00ff08007388 */ /* 0x000fe80000000800 */
[----:B------:R-:W-:Y:S04]  /*0cb0*/  STS [R8+-0x280], RZ ;  /* 0xfffd80ff08007388 */ /* 0x000fe80000000800 */
[----:B------:R-:W-:Y:S04]  /*0cc0*/  STS [R8+-0x200], RZ ;  /* 0xfffe00ff08007388 */ /* 0x000fe80000000800 */
[----:B------:R-:W-:Y:S04]  /*0cd0*/  STS [R8+-0x180], RZ ;  /* 0xfffe80ff08007388 */ /* 0x000fe80000000800 */
[----:B------:R-:W-:Y:S04]  /*0ce0*/  STS [R8+-0x100], RZ ;  /* 0xffff00ff08007388 */ /* 0x000fe80000000800 */
[----:B------:R-:W-:Y:S04]  /*0cf0*/  STS [R8+-0x80], RZ ;  /* 0xffff80ff08007388 */ /* 0x000fe80000000800 */
[----:B------:R-:W-:Y:S04]  /*0d00*/  STS [R8], RZ ;  /* 0x000000ff08007388 */ /* 0x000fe80000000800 */
[----:B------:R-:W-:Y:S04]  /*0d10*/  STS [R8+0x80], RZ ;  /* 0x000080ff08007388 */ /* 0x000fe80000000800 */
[----:B------:R-:W-:Y:S04]  /*0d20*/  STS [R8+0x100], RZ ;  /* 0x000100ff08007388 */ /* 0x000fe80000000800 */
[----:B------:R-:W-:Y:S04]  /*0d30*/  STS [R8+0x180], RZ ;  /* 0x000180ff08007388 */ /* 0x000fe80000000800 */
[----:B------:R-:W-:Y:S04]  /*0d40*/  STS [R8+0x200], RZ ;  /* 0x000200ff08007388 */ /* 0x000fe80000000800 */
[----:B------:R-:W-:Y:S04]  /*0d50*/  STS [R8+0x280], RZ ;  /* 0x000280ff08007388 */ /* 0x000fe80000000800 */
[----:B------:R-:W-:Y:S04]  /*0d60*/  STS [R8+0x300], RZ ;  /* 0x000300ff08007388 */ /* 0x000fe80000000800 */
[----:B------:R0:W-:Y:S02]  /*0d70*/  STS [R8+0x380], RZ ;  /* 0x000380ff08007388 */ /* 0x0001e40000000800 */
[----:B0-----:R-:W-:Y:S01]  /*0d80*/  VIADD R8, R8, 0x800 ;  /* 0x0000080008087836 */ /* 0x001fe20000000000 */
[----:B------:R-:W-:Y:S06]  /*0d90*/  @P0 BRA `(.L_x_6) ;  /* 0xfffffffc00ac0947 */ /* 0x000fec000383ffff */
.L_x_5:
[----:B------:R-:W-:Y:S05]  /*0da0*/  BSYNC.RECONVERGENT B0 ;  /* 0x0000000000007941 */ /* 0x000fea0003800200 */
.L_x_4:
[----:B------:R-:W-:Y:S01]  /*0db0*/  BSSY.RECONVERGENT B0, `(.L_x_7) ;  /* 0x0000027000007945 */ /* 0x000fe20003800200 */
[----:B------:R-:W-:Y:S01]  /*0dc0*/  SHF.L.U32 R19, R19, R14, RZ ;  /* 0x0000000e13137219 */ /* 0x000fe200000006ff */
[----:B------:R-:W-:Y:S02]  /*0dd0*/  IMAD.IADD R11, R23, 0x1, R4 ;  /* 0x00000001170b7824 */ /* 0x000fe400078e0204 */
[----:B------:R-:W-:Y:S05]  /*0de0*/  @!P1 BRA `(.L_x_8) ;  /* 0x00000000008c9947 */ /* 0x000fea0003800000 */
[----:B------:R-:W-:Y:S01]  /*0df0*/  ISETP.GE.U32.AND P0, PT, R15, 0x8, PT ;  /* 0x000000080f00780c */ /* 0x000fe20003f06070 */
[----:B------:R-:W-:Y:S01]  /*0e00*/  BSSY.RECONVERGENT B1, `(.L_x_9) ;  /* 0x000000e000017945 */ /* 0x000fe20003800200 */
[----:B------:R-:W-:-:S04]  /*0e10*/  LOP3.LUT R8, R10, 0x7, RZ, 0xc0, !PT ;  /* 0x000000070a087812 */ /* 0x000fc800078ec0ff */
[----:B------:R-:W-:-:S07]  /*0e20*/  ISETP.NE.AND P1, PT, R8, RZ, PT ;  /* 0x000000ff0800720c */ /* 0x000fce0003f25270 */
[----:B------:R-:W-:Y:S06]  /*0e30*/  @!P0 BRA `(.L_x_10) ;  /* 0x0000000000288947 */ /* 0x000fec0003800000 */
[C---:B------:R-:W-:Y:S02]  /*0e40*/  IMAD R7, R6.reuse, 0x4, R11 ;  /* 0x0000000406077824 */ /* 0x040fe400078e020b */
[----:B------:R-:W-:-:S03]  /*0e50*/  VIADD R6, R6, 0x100 ;  /* 0x0000010006067836 */ /* 0x000fc60000000000 */
[----:B------:R0:W-:Y:S04]  /*0e60*/  STS [R7], RZ ;  /* 0x000000ff07007388 */ /* 0x0001e80000000800 */
[----:B------:R0:W-:Y:S04]  /*0e70*/  STS [R7+0x80], RZ ;  /* 0x000080ff07007388 */ /* 0x0001e80000000800 */
[----:B------:R0:W-:Y:S04]  /*0e80*/  STS [R7+0x100], RZ ;  /* 0x000100ff07007388 */ /* 0x0001e80000000800 */
[----:B------:R0:W-:Y:S04]  /*0e90*/  STS [R7+0x180], RZ ;  /* 0x000180ff07007388 */ /* 0x0001e80000000800 */
[----:B------:R0:W-:Y:S04]  /*0ea0*/  STS [R7+0x200], RZ ;  /* 0x000200ff07007388 */ /* 0x0001e80000000800 */
[----:B------:R0:W-:Y:S04]  /*0eb0*/  STS [R7+0x280], RZ ;  /* 0x000280ff07007388 */ /* 0x0001e80000000800 */
[----:B------:R0:W-:Y:S04]  /*0ec0*/  STS [R7+0x300], RZ ;  /* 0x000300ff07007388 */ /* 0x0001e80000000800 */
[----:B------:R0:W-:Y:S02]  /*0ed0*/  STS [R7+0x380], RZ ;  /* 0x000380ff07007388 */ /* 0x0001e40000000800 */
.L_x_10:
[----:B------:R-:W-:Y:S05]  /*0ee0*/  BSYNC.RECONVERGENT B1 ;  /* 0x0000000000017941 */ /* 0x000fea0003800200 */
.L_x_9:
[----:B------:R-:W-:Y:S05]  /*0ef0*/  @!P1 BRA `(.L_x_8) ;  /* 0x0000000000489947 */ /* 0x000fea0003800000 */
[----:B------:R-:W-:Y:S02]  /*0f00*/  ISETP.GE.U32.AND P0, PT, R8, 0x4, PT ;  /* 0x000000040800780c */ /* 0x000fe40003f06070 */
[----:B------:R-:W-:-:S04]  /*0f10*/  LOP3.LUT R10, R10, 0x3, RZ, 0xc0, !PT ;  /* 0x000000030a0a7812 */ /* 0x000fc800078ec0ff */
[----:B------:R-:W-:-:S07]  /*0f20*/  ISETP.NE.AND P1, PT, R10, RZ, PT ;  /* 0x000000ff0a00720c */ /* 0x000fce0003f25270 */
[C---:B0-----:R-:W-:Y:S02]  /*0f30*/  @P0 IMAD R7, R6.reuse, 0x4, R11 ;  /* 0x0000000406070824 */ /* 0x041fe400078e020b */
[----:B------:R-:W-:-:S03]  /*0f40*/  @P0 VIADD R6, R6, 0x80 ;  /* 0x0000008006060836 */ /* 0x000fc60000000000 */
[----:B------:R1:W-:Y:S04]  /*0f50*/  @P0 STS [R7], RZ ;  /* 0x000000ff07000388 */ /* 0x0003e80000000800 */
[----:B------:R1:W-:Y:S04]  /*0f60*/  @P0 STS [R7+0x80], RZ ;  /* 0x000080ff07000388 */ /* 0x0003e80000000800 */
[----:B------:R1:W-:Y:S04]  /*0f70*/  @P0 STS [R7+0x100], RZ ;  /* 0x000100ff07000388 */ /* 0x0003e80000000800 */
[----:B------:R1:W-:Y:S01]  /*0f80*/  @P0 STS [R7+0x180], RZ ;  /* 0x000180ff07000388 */ /* 0x0003e20000000800 */
[----:B------:R-:W-:Y:S05]  /*0f90*/  @!P1 BRA `(.L_x_8) ;  /* 0x0000000000209947 */ /* 0x000fea0003800000 */
[----:B------:R-:W-:Y:S02]  /*0fa0*/  IMAD R4, R6, 0x4, R4 ;  /* 0x0000000406047824 */ /* 0x000fe400078e0204 */
[----:B------:R-:W-:Y:S02]  /*0fb0*/  IMAD.MOV R10, RZ, RZ, -R10 ;  /* 0x000000ffff0a7224 */ /* 0x000fe400078e0a0a */
[----:B------:R-:W-:-:S07]  /*0fc0*/  IMAD.IADD R4, R23, 0x1, R4 ;  /* 0x0000000117047824 */ /* 0x000fce00078e0204 */
.L_x_11:
[----:B------:R-:W-:Y:S01]  /*0fd0*/  VIADD R10, R10, 0x1 ;  /* 0x000000010a0a7836 */ /* 0x000fe20000000000 */
[----:B------:R0:W-:Y:S04]  /*0fe0*/  STS [R4], RZ ;  /* 0x000000ff04007388 */ /* 0x0001e80000000800 */
[----:B------:R-:W-:Y:S01]  /*0ff0*/  ISETP.NE.AND P0, PT, R10, RZ, PT ;  /* 0x000000ff0a00720c */ /* 0x000fe20003f05270 */
[----:B0-----:R-:W-:-:S12]  /*1000*/  VIADD R4, R4, 0x80 ;  /* 0x0000008004047836 */ /* 0x001fd80000000000 */
[----:B------:R-:W-:Y:S05]  /*1010*/  @P0 BRA `(.L_x_11) ;  /* 0xfffffffc00ec0947 */ /* 0x000fea000383ffff */
.L_x_8:
[----:B------:R-:W-:Y:S05]  /*1020*/  BSYNC.RECONVERGENT B0 ;  /* 0x0000000000007941 */ /* 0x000fea0003800200 */
.L_x_7:
[----:B------:R-:W2:Y:S01]  /*1030*/  LDCU UR4, c[0x0][0x3c4] ;  /* 0x00007880ff0477ac */ /* 0x000ea20008000800 */
[----:B------:R-:W-:Y:S01]  /*1040*/  ISETP.NE.AND P0, PT, R13, 0x7fffffff, PT ;  /* 0x7fffffff0d00780c */ /* 0x000fe20003f05270 */
[----:B------:R-:W-:Y:S01]  /*1050*/  BSSY.RECONVERGENT B0, `(.L_x_12) ;  /* 0x0000091000007945 */ /* 0x000fe20003800200 */
[C---:B------:R-:W-:Y:S01]  /*1060*/  ISETP.NE.AND P1, PT, R12.reuse, 0x7fffffff, PT ;  /* 0x7fffffff0c00780c */ /* 0x040fe20003f25270 */
[----:B------:R-:W-:Y:S01]  /*1070*/  IMAD R22, R3, 0x4, R23 ;  /* 0x0000000403167824 */ /* 0x000fe200078e0217 */
[----:B------:R-:W-:Y:S02]  /*1080*/  SEL R4, R13, 0x80000000, P0 ;  /* 0x800000000d047807 */ /* 0x000fe40000000000 */
[----:B------:R-:W-:Y:S02]  /*1090*/  SEL R6, R12, 0x80000000, P1 ;  /* 0x800000000c067807 */ /* 0x000fe40000800000 */
[----:B------:R-:W-:Y:S02]  /*10a0*/  ISETP.NE.AND P0, PT, R43, 0x7fffffff, PT ;  /* 0x7fffffff2b00780c */ /* 0x000fe40003f05270 */
[----:B------:R-:W-:-:S02]  /*10b0*/  ISETP.NE.AND P1, PT, R24, 0x7fffffff, PT ;  /* 0x7fffffff1800780c */ /* 0x000fc40003f25270 */
[----:B------:R-:W-:Y:S02]  /*10c0*/  ISETP.NE.AND P2, PT, R27, 0x7fffffff, PT ;  /* 0x7fffffff1b00780c */ /* 0x000fe40003f45270 */
[----:B01----:R-:W-:Y:S02]  /*10d0*/  SEL R7, R43, 0x80000000, P0 ;  /* 0x800000002b077807 */ /* 0x003fe40000000000 */
[----:B------:R-:W-:Y:S02]  /*10e0*/  SEL R8, R24, 0x80000000, P1 ;  /* 0x8000000018087807 */ /* 0x000fe40000800000 */
[----:B--2---:R-:W-:Y:S02]  /*10f0*/  SHF.R.U32.HI R4, RZ, UR4, R4 ;  /* 0x00000004ff047c19 */ /* 0x004fe40008011604 */
[----:B------:R-:W-:Y:S02]  /*1100*/  SHF.R.U32.HI R6, RZ, UR4, R6 ;  /* 0x00000004ff067c19 */ /* 0x000fe40008011606 */
[----:B------:R-:W-:-:S02]  /*1110*/  LOP3.LUT R45, R4, R19, RZ, 0x30, !PT ;  /* 0x00000013042d7212 */ /* 0x000fc400078e30ff */
[----:B------:R-:W-:Y:S02]  /*1120*/  LOP3.LUT R52, R6, R19, RZ, 0x30, !PT ;  /* 0x0000001306347212 */ /* 0x000fe400078e30ff */
[----:B------:R-:W-:Y:S01]  /*1130*/  SEL R9, R27, 0x80000000, P2 ;  /* 0x800000001b097807 */ /* 0x000fe20001000000 */
[----:B------:R-:W-:Y:S01]  /*1140*/  IMAD R4, R45, 0x4, R11 ;  /* 0x000000042d047824 */ /* 0x000fe200078e020b */
[----:B------:R-:W-:Y:S01]  /*1150*/  SHF.R.U32.HI R54, RZ, UR4, R7 ;  /* 0x00000004ff367c19 */ /* 0x000fe20008011607 */
[----:B------:R-:W-:Y:S01]  /*1160*/  IMAD R6, R52, 0x4, R11 ;  /* 0x0000000434067824 */ /* 0x000fe200078e020b */
[----:B------:R-:W-:Y:S01]  /*1170*/  SHF.R.U32.HI R8, RZ, UR4, R8 ;  /* 0x00000004ff087c19 */ /* 0x000fe20008011608 */
[----:B------:R-:W-:Y:S01]  /*1180*/  NOP ;  /* 0x0000000000007918 */ /* 0x000fe20000000000 */
[----:B------:R-:W-:Y:S01]  /*1190*/  ISETP.NE.AND P3, PT, R25, 0x7fffffff, PT ;  /* 0x7fffffff1900780c */ /* 0x000fe20003f65270 */
[----:B------:R0:W-:Y:S01]  /*11a0*/  ATOMS.POPC.INC.32 RZ, [R4+URZ] ;  /* 0x0000000004ff7f8c */ /* 0x0001e2000d8000ff */
[----:B------:R-:W-:-:S02]  /*11b0*/  SHF.R.U32.HI R46, RZ, UR4, R9 ;  /* 0x00000004ff2e7c19 */ /* 0x000fc40008011609 */
[-C--:B------:R-:W-:Y:S01]  /*11c0*/  LOP3.LUT R54, R54, R19.reuse, RZ, 0x30, !PT ;  /* 0x0000001336367212 */ /* 0x080fe200078e30ff */
[----:B------:R1:W-:Y:S01]  /*11d0*/  ATOMS.POPC.INC.32 RZ, [R6+URZ] ;  /* 0x0000000006ff7f8c */ /* 0x0003e2000d8000ff */
[-C--:B------:R-:W-:Y:S02]  /*11e0*/  LOP3.LUT R48, R8, R19.reuse, RZ, 0x30, !PT ;  /* 0x0000001308307212 */ /* 0x080fe400078e30ff */
[----:B------:R-:W-:Y:S01]  /*11f0*/  SEL R10, R25, 0x80000000, P3 ;  /* 0x80000000190a7807 */ /* 0x000fe20001800000 */
[--C-:B0-----:R-:W-:Y:S01]  /*1200*/  IMAD R4, R54, 0x4, R11.reuse ;  /* 0x0000000436047824 */ /* 0x101fe200078e020b */
[----:B------:R-:W-:Y:S02]  /*1210*/  LOP3.LUT R46, R46, R19, RZ, 0x30, !PT ;  /* 0x000000132e2e7212 */ /* 0x000fe400078e30ff */
[----:B------:R-:W-:Y:S01]  /*1220*/  ISETP.NE.AND P4, PT, R17, 0x7fffffff, PT ;  /* 0x7fffffff1100780c */ /* 0x000fe20003f85270 */
[--C-:B-1----:R-:W-:Y:S01]  /*1230*/  IMAD R6, R48, 0x4, R11.reuse ;  /* 0x0000000430067824 */ /* 0x102fe200078e020b */
[----:B------:R-:W-:Y:S01]  /*1240*/  ISETP.NE.AND P0, PT, R41, 0x7fffffff, PT ;  /* 0x7fffffff2900780c */ /* 0x000fe20003f05270 */
[----:B------:R-:W-:Y:S01]  /*1250*/  IMAD R7, R46, 0x4, R11 ;  /* 0x000000042e077824 */ /* 0x000fe200078e020b */
[----:B------:R-:W-:Y:S01]  /*1260*/  SHF.R.U32.HI R10, RZ, UR4, R10 ;  /* 0x00000004ff0a7c19 */ /* 0x000fe2000801160a */
[----:B------:R0:W-:Y:S01]  /*1270*/  ATOMS.POPC.INC.32 RZ, [R4+URZ] ;  /* 0x0000000004ff7f8c */ /* 0x0001e2000d8000ff */
[----:B------:R-:W-:-:S02]  /*1280*/  ISETP.NE.AND P1, PT, R36, 0x7fffffff, PT ;  /* 0x7fffffff2400780c */ /* 0x000fc40003f25270 */
[----:B------:R-:W-:Y:S01]  /*1290*/  SEL R14, R17, 0x80000000, P4 ;  /* 0x80000000110e7807 */ /* 0x000fe20002000000 */
[----:B------:R1:W-:Y:S01]  /*12a0*/  ATOMS.POPC.INC.32 RZ, [R6+URZ] ;  /* 0x0000000006ff7f8c */ /* 0x0003e2000d8000ff */
[----:B------:R-:W-:Y:S02]  /*12b0*/  ISETP.NE.AND P2, PT, R39, 0x7fffffff, PT ;  /* 0x7fffffff2700780c */ /* 0x000fe40003f45270 */
[----:B------:R-:W-:Y:S01]  /*12c0*/  ISETP.NE.AND P3, PT, R34, 0x7fffffff, PT ;  /* 0x7fffffff2200780c */ /* 0x000fe20003f65270 */
[----:B------:R2:W-:Y:S01]  /*12d0*/  ATOMS.POPC.INC.32 RZ, [R7+URZ] ;  /* 0x0000000007ff7f8c */ /* 0x0005e2000d8000ff */
[----:B0-----:R-:W-:Y:S02]  /*12e0*/  SEL R4, R41, 0x80000000, P0 ;  /* 0x8000000029047807 */ /* 0x001fe40000000000 */
[----:B------:R-:W-:Y:S02]  /*12f0*/  LOP3.LUT R44, R10, R19, RZ, 0x30, !PT ;  /* 0x000000130a2c7212 */ /* 0x000fe400078e30ff */
[----:B-1----:R-:W-:-:S02]  /*1300*/  SEL R6, R36, 0x80000000, P1 ;  /* 0x8000000024067807 */ /* 0x002fc40000800000 */
[----:B------:R-:W-:Y:S01]  /*1310*/  SHF.R.U32.HI R14, RZ, UR4, R14 ;  /* 0x00000004ff0e7c19 */ /* 0x000fe2000801160e */
[----:B------:R-:W-:Y:S01]  /*1320*/  IMAD R8, R44, 0x4, R11 ;  /* 0x000000042c087824 */ /* 0x000fe200078e020b */
[----:B------:R-:W-:Y:S02]  /*1330*/  SEL R10, R39, 0x80000000, P2 ;  /* 0x80000000270a7807 */ /* 0x000fe40001000000 */
[----:B------:R-:W-:Y:S02]  /*1340*/  ISETP.NE.AND P4, PT, R37, 0x7fffffff, PT ;  /* 0x7fffffff2500780c */ /* 0x000fe40003f85270 */
[----:B--2---:R-:W-:Y:S01]  /*1350*/  SEL R7, R34, 0x80000000, P3 ;  /* 0x8000000022077807 */ /* 0x004fe20001800000 */
[----:B------:R0:W-:Y:S01]  /*1360*/  ATOMS.POPC.INC.32 RZ, [R8+URZ] ;  /* 0x0000000008ff7f8c */ /* 0x0001e2000d8000ff */
[----:B------:R-:W-:Y:S02]  /*1370*/  SHF.R.U32.HI R4, RZ, UR4, R4 ;  /* 0x00000004ff047c19 */ /* 0x000fe40008011604 */
[----:B------:R-:W-:-:S02]  /*1380*/  SHF.R.U32.HI R6, RZ, UR4, R6 ;  /* 0x00000004ff067c19 */ /* 0x000fc40008011606 */
[-C--:B------:R-:W-:Y:S02]  /*1390*/  LOP3.LUT R42, R14, R19.reuse, RZ, 0x30, !PT ;  /* 0x000000130e2a7212 */ /* 0x080fe400078e30ff */
[----:B------:R-:W-:Y:S02]  /*13a0*/  SHF.R.U32.HI R10, RZ, UR4, R10 ;  /* 0x00000004ff0a7c19 */ /* 0x000fe4000801160a */
[----:B------:R-:W-:Y:S01]  /*13b0*/  SEL R14, R37, 0x80000000, P4 ;  /* 0x80000000250e7807 */ /* 0x000fe20002000000 */
[----:B------:R-:W-:Y:S01]  /*13c0*/  IMAD R9, R42, 0x4, R11 ;  /* 0x000000042a097824 */ /* 0x000fe200078e020b */
[----:B------:R-:W-:Y:S02]  /*13d0*/  SHF.R.U32.HI R16, RZ, UR4, R7 ;  /* 0x00000004ff107c19 */ /* 0x000fe40008011607 */
[-C--:B------:R-:W-:Y:S02]  /*13e0*/  LOP3.LUT R40, R4, R19.reuse, RZ, 0x30, !PT ;  /* 0x0000001304287212 */ /* 0x080fe400078e30ff */
[-C--:B------:R-:W-:Y:S01]  /*13f0*/  LOP3.LUT R38, R6, R19.reuse, RZ, 0x30, !PT ;  /* 0x0000001306267212 */ /* 0x080fe200078e30ff */
[----:B------:R1:W-:Y:S01]  /*1400*/  ATOMS.POPC.INC.32 RZ, [R9+URZ] ;  /* 0x0000000009ff7f8c */ /* 0x0003e2000d8000ff */
[-C--:B------:R-:W-:Y:S01]  /*1410*/  LOP3.LUT R26, R10, R19.reuse, RZ, 0x30, !PT ;  /* 0x000000130a1a7212 */ /* 0x080fe200078e30ff */
[--C-:B------:R-:W-:Y:S01]  /*1420*/  IMAD R4, R40, 0x4, R11.reuse ;  /* 0x0000000428047824 */ /* 0x100fe200078e020b */
[----:B------:R-:W-:Y:S01]  /*1430*/  SHF.R.U32.HI R14, RZ, UR4, R14 ;  /* 0x00000004ff0e7c19 */ /* 0x000fe2000801160e */
[--C-:B------:R-:W-:Y:S01]  /*1440*/  IMAD R6, R38, 0x4, R11.reuse ;  /* 0x0000000426067824 */ /* 0x100fe200078e020b */
[-C--:B------:R-:W-:Y:S01]  /*1450*/  LOP3.LUT R16, R16, R19.reuse, RZ, 0x30, !PT ;  /* 0x0000001310107212 */ /* 0x080fe200078e30ff */
[--C-:B0-----:R-:W-:Y:S01]  /*1460*/  IMAD R8, R26, 0x4, R11.reuse ;  /* 0x000000041a087824 */ /* 0x101fe200078e020b */
[----:B------:R-:W-:Y:S01]  /*1470*/  LOP3.LUT R15, R14, R19, RZ, 0x30, !PT ;  /* 0x000000130e0f7212 */ /* 0x000fe200078e30ff */
[----:B------:R0:W-:Y:S01]  /*1480*/  ATOMS.POPC.INC.32 RZ, [R4+URZ] ;  /* 0x0000000004ff7f8c */ /* 0x0001e2000d8000ff */
[----:B------:R-:W-:Y:S01]  /*1490*/  ISETP.NE.AND P0, PT, R32, 0x7fffffff, PT ;  /* 0x7fffffff2000780c */ /* 0x000fe20003f05270 */
[--C-:B-1----:R-:W-:Y:S01]  /*14a0*/  IMAD R9, R16, 0x4, R11.reuse ;  /* 0x0000000410097824 */ /* 0x102fe200078e020b */
[----:B------:R-:W-:Y:S01]  /*14b0*/  ISETP.NE.AND P1, PT, R33, 0x7fffffff, PT ;  /* 0x7fffffff2100780c */ /* 0x000fe20003f25270 */
[----:B------:R1:W-:Y:S01]  /*14c0*/  ATOMS.POPC.INC.32 RZ, [R6+URZ] ;  /* 0x0000000006ff7f8c */ /* 0x0003e2000d8000ff */
[----:B------:R-:W-:Y:S01]  /*14d0*/  ISETP.NE.AND P2, PT, R30, 0x7fffffff, PT ;  /* 0x7fffffff1e00780c */ /* 0x000fe20003f45270 */
[----:B------:R-:W-:Y:S01]  /*14e0*/  IMAD R10, R15, 0x4, R11 ;  /* 0x000000040f0a7824 */ /* 0x000fe200078e020b */
[----:B------:R-:W-:Y:S01]  /*14f0*/  ISETP.NE.AND P3, PT, R31, 0x7fffffff, PT ;  /* 0x7fffffff1f00780c */ /* 0x000fe20003f65270 */
[----:B------:R2:W-:Y:S01]  /*1500*/  ATOMS.POPC.INC.32 RZ, [R8+URZ] ;  /* 0x0000000008ff7f8c */ /* 0x0005e2000d8000ff */
[----:B------:R-:W-:-:S02]  /*1510*/  ISETP.NE.AND P4, PT, R28, 0x7fffffff, PT ;  /* 0x7fffffff1c00780c */ /* 0x000fc40003f85270 */
[----:B0-----:R-:W-:Y:S01]  /*1520*/  SEL R4, R32, 0x80000000, P0 ;  /* 0x8000000020047807 */ /* 0x001fe20000000000 */
[----:B------:R0:W-:Y:S01]  /*1530*/  ATOMS.POPC.INC.32 RZ, [R9+URZ] ;  /* 0x0000000009ff7f8c */ /* 0x0001e2000d8000ff */
[----:B------:R-:W-:Y:S01]  /*1540*/  SEL R14, R30, 0x80000000, P2 ;  /* 0x800000001e0e7807 */ /* 0x000fe20001000000 */
[----:B-1----:R-:W1:Y:S01]  /*1550*/  LDC.64 R6, c[0x0][0x380] ;  /* 0x0000e000ff067b82 */ /* 0x002e620000000a00 */
[----:B------:R-:W-:Y:S01]  /*1560*/  SEL R20, R28, 0x80000000, P4 ;  /* 0x800000001c147807 */ /* 0x000fe20002000000 */
[----:B------:R3:W-:Y:S01]  /*1570*/  ATOMS.POPC.INC.32 RZ, [R10+URZ] ;  /* 0x000000000aff7f8c */ /* 0x0007e2000d8000ff */
[----:B--2---:R-:W-:Y:S02]  /*1580*/  SEL R8, R33, 0x80000000, P1 ;  /* 0x8000000021087807 */ /* 0x004fe40000800000 */
[----:B------:R-:W-:Y:S02]  /*1590*/  SHF.R.U32.HI R4, RZ, UR4, R4 ;  /* 0x00000004ff047c19 */ /* 0x000fe40008011604 */
[----:B0-----:R-:W-:-:S02]  /*15a0*/  SEL R9, R31, 0x80000000, P3 ;  /* 0x800000001f097807 */ /* 0x001fc40001800000 */
[----:B------:R-:W-:Y:S02]  /*15b0*/  SHF.R.U32.HI R8, RZ, UR4, R8 ;  /* 0x00000004ff087c19 */ /* 0x000fe40008011608 */
[----:B------:R-:W-:Y:S02]  /*15c0*/  SHF.R.U32.HI R14, RZ, UR4, R14 ;  /* 0x00000004ff0e7c19 */ /* 0x000fe4000801160e */
[----:B---3--:R-:W-:Y:S02]  /*15d0*/  SHF.R.U32.HI R10, RZ, UR4, R9 ;  /* 0x00000004ff0a7c19 */ /* 0x008fe40008011609 */
[----:B------:R-:W-:Y:S02]  /*15e0*/  SHF.R.U32.HI R20, RZ, UR4, R20 ;  /* 0x00000004ff147c19 */ /* 0x000fe40008011614 */
[-C--:B------:R-:W-:Y:S02]  /*15f0*/  LOP3.LUT R4, R4, R19.reuse, RZ, 0x30, !PT ;  /* 0x0000001304047212 */ /* 0x080fe400078e30ff */
[----:B------:R-:W-:-:S02]  /*1600*/  LOP3.LUT R8, R8, R19, RZ, 0x30, !PT ;  /* 0x0000001308087212 */ /* 0x000fc400078e30ff */
[-C--:B------:R-:W-:Y:S01]  /*1610*/  LOP3.LUT R9, R14, R19.reuse, RZ, 0x30, !PT ;  /* 0x000000130e097212 */ /* 0x080fe200078e30ff */
[--C-:B------:R-:W-:Y:S01]  /*1620*/  IMAD R29, R4, 0x4, R11.reuse ;  /* 0x00000004041d7824 */ /* 0x100fe200078e020b */
[----:B------:R-:W-:Y:S01]  /*1630*/  ISETP.GT.U32.AND P5, PT, R3, 0xff, PT ;  /* 0x000000ff0300780c */ /* 0x000fe20003fa4070 */
[--C-:B------:R-:W-:Y:S01]  /*1640*/  IMAD R49, R8, 0x4, R11.reuse ;  /* 0x0000000408317824 */ /* 0x100fe200078e020b */
[-C--:B------:R-:W-:Y:S01]  /*1650*/  LOP3.LUT R10, R10, R19.reuse, RZ, 0x30, !PT ;  /* 0x000000130a0a7212 */ /* 0x080fe200078e30ff */
[--C-:B------:R-:W-:Y:S01]  /*1660*/  IMAD R51, R9, 0x4, R11.reuse ;  /* 0x0000000409337824 */ /* 0x100fe200078e020b */
[----:B------:R-:W-:Y:S01]  /*1670*/  LOP3.LUT R14, R20, R19, RZ, 0x30, !PT ;  /* 0x00000013140e7212 */ /* 0x000fe200078e30ff */
[----:B------:R0:W-:Y:S01]  /*1680*/  ATOMS.POPC.INC.32 RZ, [R29+URZ] ;  /* 0x000000001dff7f8c */ /* 0x0001e2000d8000ff */
[----:B------:R-:W-:Y:S01]  /*1690*/  P2R R58, PR, RZ, 0x20 ;  /* 0x00000020ff3a7803 */ /* 0x000fe20000000000 */
[--C-:B------:R-:W-:Y:S02]  /*16a0*/  IMAD R53, R10, 0x4, R11.reuse ;  /* 0x000000040a357824 */ /* 0x100fe400078e020b */
[----:B------:R-:W-:Y:S01]  /*16b0*/  IMAD R11, R14, 0x4, R11 ;  /* 0x000000040e0b7824 */ /* 0x000fe200078e020b */
[----:B------:R0:W-:Y:S01]  /*16c0*/  ATOMS.POPC.INC.32 RZ, [R49+URZ] ;  /* 0x0000000031ff7f8c */ /* 0x0001e2000d8000ff */
[----:B------:R-:W-:-:S03]  /*16d0*/  IMAD.MOV.U32 R20, RZ, RZ, RZ ;  /* 0x000000ffff147224 */ /* 0x000fc600078e00ff */
[----:B------:R0:W-:Y:S04]  /*16e0*/  ATOMS.POPC.INC.32 RZ, [R51+URZ] ;  /* 0x0000000033ff7f8c */ /* 0x0001e8000d8000ff */
[----:B------:R0:W-:Y:S04]  /*16f0*/  ATOMS.POPC.INC.32 RZ, [R53+URZ] ;  /* 0x0000000035ff7f8c */ /* 0x0001e8000d8000ff */
[----:B------:R0:W-:Y:S01]  /*1700*/  ATOMS.POPC.INC.32 RZ, [R11+URZ] ;  /* 0x000000000bff7f8c */ /* 0x0001e2000d8000ff */
[----:B------:R-:W-:Y:S06]  /*1710*/  BAR.SYNC.DEFER_BLOCKING 0x0 ;  /* 0x0000000000007b1d */ /* 0x000fec0000010000 */
[----:B-1----:R-:W-:Y:S05]  /*1720*/  @P5 BRA `(.L_x_13) ;  /* 0x00000000008c5947 */ /* 0x002fea0003800000 */
[----:B0-----:R-:W-:Y:S04]  /*1730*/  LDS R11, [R22] ;  /* 0x00000000160b7984 */ /* 0x001fe80000000800 */
[----:B------:R-:W0:Y:S04]  /*1740*/  LDS R20, [R22+0x400] ;  /* 0x0004000016147984 */ /* 0x000e280000000800 */
[----:B------:R-:W1:Y:S04]  /*1750*/  LDS R56, [R22+0x800] ;  /* 0x0008000016387984 */ /* 0x000e680000000800 */
[----:B------:R-:W2:Y:S04]  /*1760*/  LDS R60, [R22+0xc00] ;  /* 0x000c0000163c7984 */ /* 0x000ea80000000800 */
[----:B------:R-:W3:Y:S04]  /*1770*/  LDS R62, [R22+0x1000] ;  /* 0x00100000163e7984 */ /* 0x000ee80000000800 */
[----:B------:R-:W4:Y:S04]  /*1780*/  LDS R64, [R22+0x1400] ;  /* 0x0014000016407984 */ /* 0x000f280000000800 */
[----:B------:R-:W5:Y:S04]  /*1790*/  LDS R66, [R22+0x1800] ;  /* 0x0018000016427984 */ /* 0x000f680000000800 */
[----:B------:R-:W5:Y:S04]  /*17a0*/  LDS R68, [R22+0x1c00] ;  /* 0x001c000016447984 */ /* 0x000f680000000800 */
[----:B------:R-:W5:Y:S04]  /*17b0*/  LDS R70, [R22+0x2000] ;  /* 0x0020000016467984 */ /* 0x000f680000000800 */
[----:B------:R-:W5:Y:S04]  /*17c0*/  LDS R72, [R22+0x2400] ;  /* 0x0024000016487984 */ /* 0x000f680000000800 */
[----:B------:R-:W5:Y:S01]  /*17d0*/  LDS R74, [R22+0x2800] ;  /* 0x00280000164a7984 */ /* 0x000f620000000800 */
[----:B0-----:R-:W-:-:S03]  /*17e0*/  IMAD.IADD R29, R11, 0x1, R20 ;  /* 0x000000010b1d7824 */ /* 0x001fc600078e0214 */
[----:B------:R0:W-:Y:S01]  /*17f0*/  STS [R22+0x400], R11 ;  /* 0x0004000b16007388 */ /* 0x0001e20000000800 */
[----:B-1----:R-:W-:-:S03]  /*1800*/  IMAD.IADD R49, R29, 0x1, R56 ;  /* 0x000000011d317824 */ /* 0x002fc600078e0238 */
[----:B------:R-:W1:Y:S01]  /*1810*/  LDS R20, [R22+0x2c00] ;  /* 0x002c000016147984 */ /* 0x000e620000000800 */
[----:B--2---:R-:W-:-:S03]  /*1820*/  IMAD.IADD R51, R49, 0x1, R60 ;  /* 0x0000000131337824 */ /* 0x004fc600078e023c */
[----:B------:R2:W-:Y:S01]  /*1830*/  STS [R22+0x800], R29 ;  /* 0x0008001d16007388 */ /* 0x0005e20000000800 */
[----:B---3--:R-:W-:-:S03]  /*1840*/  IMAD.IADD R53, R51, 0x1, R62 ;  /* 0x0000000133357824 */ /* 0x008fc600078e023e */
[----:B------:R3:W-:Y:S01]  /*1850*/  STS [R22+0xc00], R49 ;  /* 0x000c003116007388 */ /* 0x0007e20000000800 */
[----:B----4-:R-:W-:-:S03]  /*1860*/  IMAD.IADD R55, R53, 0x1, R64 ;  /* 0x0000000135377824 */ /* 0x010fc600078e0240 */
[----:B------:R3:W-:Y:S01]  /*1870*/  STS [R22+0x1000], R51 ;  /* 0x0010003316007388 */ /* 0x0007e20000000800 */
[----:B-----5:R-:W-:-:S03]  /*1880*/  IMAD.IADD R57, R55, 0x1, R66 ;  /* 0x0000000137397824 */ /* 0x020fc600078e0242 */
[----:B------:R3:W-:Y:S01]  /*1890*/  STS [R22+0x1400], R53 ;  /* 0x0014003516007388 */ /* 0x0007e20000000800 */
[----:B------:R-:W-:-:S03]  /*18a0*/  IMAD.IADD R59, R57, 0x1, R68 ;  /* 0x00000001393b7824 */ /* 0x000fc600078e0244 */
[----:B------:R3:W-:Y:S01]  /*18b0*/  STS [R22+0x1800], R55 ;  /* 0x0018003716007388 */ /* 0x0007e20000000800 */
[----:B------:R-:W-:-:S03]  /*18c0*/  IMAD.IADD R61, R59, 0x1, R70 ;  /* 0x000000013b3d7824 */ /* 0x000fc600078e0246 */
[----:B------:R3:W-:Y:S01]  /*18d0*/  STS [R22+0x1c00], R57 ;  /* 0x001c003916007388 */ /* 0x0007e20000000800 */
[----:B0-----:R-:W-:-:S03]  /*18e0*/  IMAD.IADD R11, R61, 0x1, R72 ;  /* 0x000000013d0b7824 */ /* 0x001fc600078e0248 */
[----:B------:R3:W-:Y:S01]  /*18f0*/  STS [R22+0x2000], R59 ;  /* 0x0020003b16007388 */ /* 0x0007e20000000800 */
[----:B--2---:R-:W-:-:S03]  /*1900*/  IMAD.IADD R29, R11, 0x1, R74 ;  /* 0x000000010b1d7824 */ /* 0x004fc600078e024a */
[----:B------:R3:W-:Y:S04]  /*1910*/  STS [R22+0x2400], R61 ;  /* 0x0024003d16007388 */ /* 0x0007e80000000800 */
[----:B------:R3:W-:Y:S04]  /*1920*/  STS [R22+0x2800], R11 ;  /* 0x0028000b16007388 */ /* 0x0007e80000000800 */
[----:B------:R3:W-:Y:S01]  /*1930*/  STS [R22], RZ ;  /* 0x000000ff16007388 */ /* 0x0007e20000000800 */
[----:B-1----:R-:W-:-:S03]  /*1940*/  IMAD.IADD R20, R29, 0x1, R20 ;  /* 0x000000011d147824 */ /* 0x002fc600078e0214 */
[----:B------:R3:W-:Y:S04]  /*1950*/  STS [R22+0x2c00], R29 ;  /* 0x002c001d16007388 */ /* 0x0007e80000000800 */
.L_x_13:
[----:B------:R-:W-:Y:S05]  /*1960*/  BSYNC.RECONVERGENT B0 ;  /* 0x0000000000007941 */ /* 0x000fea0003800200 */
.L_x_12:
[C---:B------:R-:W-:Y:S01]  /*1970*/  ISETP.NE.AND P0, PT, R20.reuse, 0x1980, PT ;  /* 0x000019801400780c */ /* 0x040fe20003f05270 */
[----:B0--3--:R-:W-:Y:S01]  /*1980*/  IMAD R29, R5, 0x100, R3 ;  /* 0x00000100051d7824 */ /* 0x009fe200078e0203 */
[----:B------:R-:W-:Y:S01]  /*1990*/  @!P5 LOP3.LUT R49, R20, 0x40000000, RZ, 0xfc, !PT ;  /* 0x400000001431d812 */ /* 0x000fe200078efcff */
[----:B------:R-:W-:Y:S01]  /*19a0*/  IMAD R21, R21, 0x11, RZ ;  /* 0x0000001115157824 */ /* 0x000fe200078e02ff */
[----:B------:R-:W-:Y:S01]  /*19b0*/  ISETP.LT.U32.AND P0, PT, R3, 0x100, !P0 ;  /* 0x000001000300780c */ /* 0x000fe20004701070 */
[----:B------:R-:W-:-:S03]  /*19c0*/  IMAD.WIDE R6, R29, 0x4, R6 ;  /* 0x000000041d067825 */ /* 0x000fc600078e0206 */
[----:B------:R-:W-:Y:S02]  /*19d0*/  LOP3.LUT R11, R21, R50, RZ, 0xfc, !PT ;  /* 0x00000032150b7212 */ /* 0x000fe400078efcff */
[----:B------:R0:W-:Y:S07]  /*19e0*/  @!P5 STG.E.STRONG.SYS desc[UR6][R6.64], R49 ;  /* 0x000000310600d986 */ /* 0x0001ee000c115906 */
[----:B------:R-:W-:Y:S06]  /*19f0*/  BAR.RED.OR.DEFER_BLOCKING 0x0, P0 ;  /* 0x0000000000007b1d */ /* 0x000fec0000014800 */
[----:B------:R-:W1:Y:S02]  /*1a00*/  B2R.RESULT RZ, P0 ;  /* 0x0000000000ff731c */ /* 0x000e640000004000 */
[----:B01----:R-:W-:Y:S05]  /*1a10*/  @!P0 BRA `(.L_x_14) ;  /* 0x00000014008c8947 */ /* 0x003fea0003800000 */
[----:B------:R-:W0:Y:S01]  /*1a20*/  LDCU.64 UR4, c[0x0][0x3b8] ;  /* 0x00007700ff0477ac */ /* 0x000e220008000a00 */
[----:B------:R-:W-:Y:S01]  /*1a30*/  IADD3 R0, P0, PT, R18, R11, RZ ;  /* 0x0000000b12007210 */ /* 0x000fe20007f1e0ff */
[----:B------:R-:W-:Y:S01]  /*1a40*/  BSSY B1, `(.L_x_15) ;  /* 0x0000033000017945 */ /* 0x000fe20003800000 */
[----:B------:R-:W-:-:S03]  /*1a50*/  IMAD R19, R3, 0x8, R23 ;  /* 0x0000000803137824 */ /* 0x000fc600078e0217 */
[----:B------:R-:W-:Y:S01]  /*1a60*/  IMAD.X R47, RZ, RZ, R47, P0 ;  /* 0x000000ffff2f7224 */ /* 0x000fe200000e062f */
[----:B0-----:R-:W-:-:S04]  /*1a70*/  LEA R8, P0, R0, UR4, 0x2 ;  /* 0x0000000400087c11 */ /* 0x001fc8000f8010ff */
[----:B------:R-:W-:Y:S01]  /*1a80*/  LEA.HI.X R9, R0, UR5, R47, 0x2, P0 ;  /* 0x0000000500097c11 */ /* 0x000fe200080f142f */
[----:B------:R-:W-:Y:S08]  /*1a90*/  @P5 BRA `(.L_x_16) ;  /* 0x0000000000b45947 */ /* 0x000ff00003800000 */
[----:B------:R-:W0:Y:S02]  /*1aa0*/  LDCU.64 UR4, c[0x0][0x398] ;  /* 0x00007300ff0477ac */ /* 0x000e240008000a00 */
[----:B0-----:R-:W-:-:S04]  /*1ab0*/  LEA R46, P0, R3, UR4, 0x3 ;  /* 0x00000004032e7c11 */ /* 0x001fc8000f8018ff */
[----:B------:R-:W-:-:S05]  /*1ac0*/  LEA.HI.X R47, R3, UR5, RZ, 0x3, P0 ;  /* 0x00000005032f7c11 */ /* 0x000fca00080f1cff */
[----:B------:R-:W2:Y:S01]  /*1ad0*/  LDG.E.64 R14, desc[UR6][R46.64] ;  /* 0x000000062e0e7981 */ /* 0x000ea2000c1e1b00 */
[----:B------:R-:W-:-:S04]  /*1ae0*/  ISETP.GT.U32.AND P0, PT, R3, R45, PT ;  /* 0x0000002d0300720c */ /* 0x000fc80003f04070 */
[----:B------:R-:W-:-:S04]  /*1af0*/  SEL R21, RZ, 0x1980, !P0 ;  /* 0x00001980ff157807 */ /* 0x000fc80004000000 */
[----:B--2---:R-:W-:Y:S01]  /*1b00*/  IADD3 R14, P0, PT, R14, -R21, RZ ;  /* 0x800000150e0e7210 */ /* 0x004fe20007f1e0ff */
[----:B------:R-:W-:-:S03]  /*1b10*/  IMAD.MOV.U32 R21, RZ, RZ, R20 ;  /* 0x000000ffff157224 */ /* 0x000fc600078e0014 */
[----:B------:R-:W-:Y:S02]  /*1b20*/  IADD3.X R15, PT, PT, R15, -0x1, RZ, P0, !PT ;  /* 0xffffffff0f0f7810 */ /* 0x000fe400007fe4ff */
[----:B------:R-:W-:-:S03]  /*1b30*/  ISETP.GE.AND P0, PT, R5, 0x1, PT ;  /* 0x000000010500780c */ /* 0x000fc60003f06270 */
[----:B------:R0:W-:Y:S10]  /*1b40*/  STS.64 [R19+0x6600], R14 ;  /* 0x0066000e13007388 */ /* 0x0001f40000000a00 */
[----:B------:R-:W-:Y:S05]  /*1b50*/  @!P0 BRA `(.L_x_17) ;  /* 0x00000000006c8947 */ /* 0x000fea0003800000 */
[----:B------:R-:W-:Y:S01]  /*1b60*/  BSSY B0, `(.L_x_18) ;  /* 0x0000019000007945 */ /* 0x000fe20003800000 */
[----:B------:R-:W-:Y:S02]  /*1b70*/  IMAD.MOV.U32 R0, RZ, RZ, -0x1 ;  /* 0xffffffffff007424 */ /* 0x000fe400078e00ff */
[----:B------:R-:W-:Y:S02]  /*1b80*/  IMAD.MOV.U32 R4, RZ, RZ, R5 ;  /* 0x000000ffff047224 */ /* 0x000fe400078e0005 */
[----:B------:R-:W-:-:S07]  /*1b90*/  IMAD.MOV.U32 R21, RZ, RZ, R20 ;  /* 0x000000ffff157224 */ /* 0x000fce00078e0014 */
.L_x_22:
[----:B0-----:R-:W0:Y:S01]  /*1ba0*/  LDC.64 R14, c[0x0][0x380] ;  /* 0x0000e000ff0e7b82 */ /* 0x001e220000000a00 */
[----:B------:R-:W-:Y:S01]  /*1bb0*/  VIADD R47, R4, 0xffffffff ;  /* 0xffffffff042f7836 */ /* 0x000fe20000000000 */
[----:B------:R-:W-:Y:S03]  /*1bc0*/  BSSY B2, `(.L_x_19) ;  /* 0x0000008000027945 */ /* 0x000fe60003800000 */
[----:B------:R-:W-:-:S04]  /*1bd0*/  IMAD R29, R47, 0x100, R3 ;  /* 0x000001002f1d7824 */ /* 0x000fc800078e0203 */
[----:B0-----:R-:W-:-:S07]  /*1be0*/  IMAD.WIDE R14, R29, 0x4, R14 ;  /* 0x000000041d0e7825 */ /* 0x001fce00078e020e */
.L_x_20:
[----:B------:R-:W-:Y:S05]  /*1bf0*/  YIELD ;  /* 0x0000000000007946 */ /* 0x000fea0003800000 */
[----:B------:R0:W-:Y:S06]  /*1c00*/  MEMBAR.SC.CTA ;  /* 0x0000000000007992 */ /* 0x0001ec0000000000 */
[----:B0-----:R-:W2:Y:S02]  /*1c10*/  LDG.E.STRONG.SYS R10, desc[UR6][R14.64] ;  /* 0x000000060e0a7981 */ /* 0x001ea4000c1f5900 */
[----:B--2---:R-:W-:-:S13]  /*1c20*/  ISETP.NE.AND P0, PT, R10, RZ, PT ;  /* 0x000000ff0a00720c */ /* 0x004fda0003f05270 */
[----:B------:R-:W-:Y:S05]  /*1c30*/  @!P0 BRA `(.L_x_20) ;  /* 0xfffffffc00ec8947 */ /* 0x000fea000383ffff */
[----:B------:R-:W-:Y:S05]  /*1c40*/  BSYNC B2 ;  /* 0x0000000000027941 */ /* 0x000fea0003800000 */
.L_x_19:
[----:B------:R-:W-:Y:S01]  /*1c50*/  BSSY.RECONVERGENT B2, `(.L_x_21) ;  /* 0x0000006000027945 */ /* 0x000fe20003800200 */
[C---:B------:R-:W-:Y:S02]  /*1c60*/  ISETP.GT.AND P0, PT, R10.reuse, -0x1, PT ;  /* 0xffffffff0a00780c */ /* 0x040fe40003f04270 */
[----:B------:R-:W-:Y:S01]  /*1c70*/  LOP3.LUT R10, R10, 0x3fffffff, RZ, 0xc0, !PT ;  /* 0x3fffffff0a0a7812 */ /* 0x000fe200078ec0ff */
[----:B------:R-:W-:Y:S05]  /*1c80*/  WARPSYNC.EXCLUSIVE R0 ;  /* 0x0000000000007348 */ /* 0x000fea0003a00000 */
[----:B------:R-:W-:-:S05]  /*1c90*/  IMAD.IADD R21, R10, 0x1, R21 ;  /* 0x000000010a157824 */ /* 0x000fca00078e0215 */
[----:B------:R-:W-:-:S07]  /*1ca0*/  VOTE.ANY R0, PT, P0 ;  /* 0x0000000000007806 */ /* 0x000fce00000e0100 */
[----:B------:R-:W-:Y:S05]  /*1cb0*/  BSYNC.RECONVERGENT B2 ;  /* 0x0000000000027941 */ /* 0x000fea0003800200 */
.L_x_21:
[----:B------:R-:W-:Y:S01]  /*1cc0*/  ISETP.GT.U32.AND P1, PT, R4, 0x1, PT ;  /* 0x000000010400780c */ /* 0x000fe20003f24070 */
[----:B------:R-:W-:-:S12]  /*1cd0*/  IMAD.MOV.U32 R4, RZ, RZ, R47 ;  /* 0x000000ffff047224 */ /* 0x000fd800078e002f */
[----:B------:R-:W-:Y:S05]  /*1ce0*/  @P0 BRA P1, `(.L_x_22) ;  /* 0xfffffffc00ac0947 */ /* 0x000fea000083ffff */
[----:B------:R-:W-:Y:S05]  /*1cf0*/  BSYNC B0 ;  /* 0x0000000000007941 */ /* 0x000fea0003800000 */
.L_x_18:
[----:B------:R1:W2:Y:S02]  /*1d00*/  LDS.64 R14, [R19+0x6600] ;  /* 0x00660000130e7984 */ /* 0x0002a40000000a00 */
.L_x_17:
[C---:B------:R-:W-:Y:S01]  /*1d10*/  IMAD.IADD R29, R21.reuse, 0x1, -R20 ;  /* 0x00000001151d7824 */ /* 0x040fe200078e0a14 */
[----:B------:R-:W-:-:S04]  /*1d20*/  LOP3.LUT R21, R21, 0x80000000, RZ, 0xfc, !PT ;  /* 0x8000000015157812 */ /* 0x000fc800078efcff */
[C---:B0-2---:R-:W-:Y:S01]  /*1d30*/  IADD3 R14, P0, PT, R29.reuse, R14, RZ ;  /* 0x0000000e1d0e7210 */ /* 0x045fe20007f1e0ff */
[----:B------:R0:W-:Y:S03]  /*1d40*/  STG.E.STRONG.SYS desc[UR6][R6.64], R21 ;  /* 0x0000001506007986 */ /* 0x0001e6000c115906 */
[----:B------:R-:W-:-:S05]  /*1d50*/  LEA.HI.X.SX32 R15, R29, R15, 0x1, P0 ;  /* 0x0000000f1d0f7211 */ /* 0x000fca00000f0eff */
[----:B------:R0:W-:Y:S04]  /*1d60*/  STS.64 [R19+0x6600], R14 ;  /* 0x0066000e13007388 */ /* 0x0001e80000000a00 */
.L_x_16:
[----:B------:R-:W-:Y:S05]  /*1d70*/  BSYNC B1 ;  /* 0x0000000000017941 */ /* 0x000fea0003800000 */
.L_x_15:
[----:B------:R-:W2:Y:S01]  /*1d80*/  LDC R0, c[0x0][0x3c0] ;  /* 0x0000f000ff007b82 */ /* 0x000ea20000000800 */
[----:B------:R-:W-:Y:S01]  /*1d90*/  IMAD.MOV.U32 R16, RZ, RZ, -0x1 ;  /* 0xffffffffff107424 */ /* 0x000fe200078e00ff */
[----:B------:R-:W-:Y:S01]  /*1da0*/  ISETP.GT.AND P0, PT, R13, -0x1, PT ;  /* 0xffffffff0d00780c */ /* 0x000fe20003f04270 */
[----:B------:R-:W-:Y:S01]  /*1db0*/  IMAD R23, R45, 0x8, R23 ;  /* 0x000000082d177824 */ /* 0x000fe200078e0217 */
[----:B------:R-:W-:Y:S02]  /*1dc0*/  ISETP.GT.AND P3, PT, R12, -0x1, PT ;  /* 0xffffffff0c00780c */ /* 0x000fe40003f64270 */
[----:B------:R-:W-:Y:S02]  /*1dd0*/  SEL R4, R16, 0x80000000, P0 ;  /* 0x8000000010047807 */ /* 0x000fe40000000000 */
[----:B0-----:R-:W0:Y:S01]  /*1de0*/  LDC.64 R6, c[0x0][0x390] ;  /* 0x0000e400ff067b82 */ /* 0x001e220000000a00 */
[----:B------:R-:W-:Y:S02]  /*1df0*/  ISETP.GT.AND P4, PT, R43, -0x1, PT ;  /* 0xffffffff2b00780c */ /* 0x000fe40003f84270 */
[----:B------:R-:W-:-:S02]  /*1e00*/  ISETP.GT.AND P2, PT, R24, -0x1, PT ;  /* 0xffffffff1800780c */ /* 0x000fc40003f44270 */
[----:B------:R-:W-:Y:S02]  /*1e10*/  LOP3.LUT R13, R4, R13, RZ, 0x3c, !PT ;  /* 0x0000000d040d7212 */ /* 0x000fe400078e3cff */
[C---:B------:R-:W-:Y:S02]  /*1e20*/  SEL R15, R16.reuse, 0x80000000, P3 ;  /* 0x80000000100f7807 */ /* 0x040fe40001800000 */
[C---:B------:R-:W-:Y:S02]  /*1e30*/  SEL R4, R16.reuse, 0x80000000, P4 ;  /* 0x8000000010047807 */ /* 0x040fe40002000000 */
[----:B------:R-:W-:Y:S02]  /*1e40*/  SEL R21, R16, 0x80000000, P2 ;  /* 0x8000000010157807 */ /* 0x000fe40001000000 */
[----:B------:R-:W-:Y:S02]  /*1e50*/  LOP3.LUT R12, R15, R12, RZ, 0x3c, !PT ;  /* 0x0000000c0f0c7212 */ /* 0x000fe400078e3cff */
[----:B------:R-:W-:-:S02]  /*1e60*/  LOP3.LUT R43, R4, R43, RZ, 0x3c, !PT ;  /* 0x0000002b042b7212 */ /* 0x000fc400078e3cff */
[----:B--2---:R-:W-:Y:S02]  /*1e70*/  ISETP.GE.AND P0, PT, R35, R0, PT ;  /* 0x000000002300720c */ /* 0x004fe40003f06270 */
[----:B------:R-:W-:Y:S02]  /*1e80*/  LOP3.LUT R24, R21, R24, RZ, 0x3c, !PT ;  /* 0x0000001815187212 */ /* 0x000fe400078e3cff */
[----:B0-----:R-:W-:-:S04]  /*1e90*/  ISETP.EQ.U32.AND P1, PT, R6, RZ, PT ;  /* 0x000000ff0600720c */ /* 0x001fc80003f22070 */
[----:B------:R-:W-:Y:S02]  /*1ea0*/  ISETP.EQ.OR.EX P0, PT, R7, RZ, !P0, P1 ;  /* 0x000000ff0700720c */ /* 0x000fe40004702710 */
[----:B------:R-:W-:Y:S02]  /*1eb0*/  ISETP.GT.AND P1, PT, R27, -0x1, PT ;  /* 0xffffffff1b00780c */ /* 0x000fe40003f24270 */
[----:B------:R-:W-:Y:S02]  /*1ec0*/  ISETP.GT.U32.OR P0, PT, R3, 0xff, P0 ;  /* 0x000000ff0300780c */ /* 0x000fe40000704470 */
[----:B------:R-:W-:-:S04]  /*1ed0*/  SEL R10, R16, 0x80000000, P1 ;  /* 0x80000000100a7807 */ /* 0x000fc80000800000 */
[----:B------:R-:W-:-:S07]  /*1ee0*/  LOP3.LUT R27, R10, R27, RZ, 0x3c, !PT ;  /* 0x0000001b0a1b7212 */ /* 0x000fce00078e3cff */
[----:B------:R-:W-:Y:S05]  /*1ef0*/  @P0 BRA `(.L_x_23) ;  /* 0x0000000000240947 */ /* 0x000fea0003800000 */
[----:B------:R-:W0:Y:S01]  /*1f00*/  LDS.64 R14, [R19+0x6600] ;  /* 0x00660000130e7984 */ /* 0x000e220000000a00 */
[C---:B------:R-:W-:Y:S02]  /*1f10*/  ISETP.GT.U32.AND P0, PT, R3.reuse, R45, PT ;  /* 0x0000002d0300720c */ /* 0x040fe40003f04070 */
[----:B------:R-:W-:Y:S02]  /*1f20*/  SHF.R.S32.HI R21, RZ, 0x1f, R20 ;  /* 0x0000001fff157819 */ /* 0x000fe40000011414 */
[----:B------:R-:W-:Y:S02]  /*1f30*/  SEL R29, RZ, 0x1980, !P0 ;  /* 0x00001980ff1d7807 */ /* 0x000fe40004000000 */
[----:B------:R-:W-:-:S04]  /*1f40*/  LEA R6, P2, R3, R6, 0x3 ;  /* 0x0000000603067211 */ /* 0x000fc800078418ff */
[----:B------:R-:W-:Y:S02]  /*1f50*/  LEA.HI.X R7, R3, R7, RZ, 0x3, P2 ;  /* 0x0000000703077211 */ /* 0x000fe400010f1cff */
[----:B0-----:R-:W-:-:S04]  /*1f60*/  IADD3 R20, P0, P1, R14, R29, R20 ;  /* 0x0000001d0e147210 */ /* 0x001fc8000791e014 */
[----:B------:R-:W-:-:S05]  /*1f70*/  IADD3.X R21, PT, PT, R15, RZ, R21, P0, P1 ;  /* 0x000000ff0f157210 */ /* 0x000fca00007e2415 */
[----:B------:R0:W-:Y:S04]  /*1f80*/  STG.E.64 desc[UR6][R6.64], R20 ;  /* 0x0000001406007986 */ /* 0x0001e8000c101b06 */
.L_x_23:
[----:B------:R-:W-:Y:S05]  /*1f90*/  WARPSYNC.ALL ;  /* 0x0000000000007948 */ /* 0x000fea0003800000 */
[----:B------:R-:W-:Y:S01]  /*1fa0*/  BAR.SYNC.DEFER_BLOCKING 0x0 ;  /* 0x0000000000007b1d */ /* 0x000fe20000010000 */
[----:B------:R-:W-:Y:S02]  /*1fb0*/  ISETP.GT.AND P0, PT, R25, -0x1, PT ;  /* 0xffffffff1900780c */ /* 0x000fe40003f04270 */
[----:B------:R-:W-:Y:S02]  /*1fc0*/  ISETP.GT.AND P1, PT, R17, -0x1, PT ;  /* 0xffffffff1100780c */ /* 0x000fe40003f24270 */
[----:B------:R-:W-:-:S02]  /*1fd0*/  SEL R4, R16, 0x80000000, P0 ;  /* 0x8000000010047807 */ /* 0x000fc40000000000 */
[----:B------:R-:W-:Y:S02]  /*1fe0*/  ISETP.GT.AND P0, PT, R39, -0x1, PT ;  /* 0xffffffff2700780c */ /* 0x000fe40003f04270 */
[----:B------:R-:W-:Y:S02]  /*1ff0*/  ISETP.GT.AND P2, PT, R41, -0x1, PT ;  /* 0xffffffff2900780c */ /* 0x000fe40003f44270 */
[----:B------:R-:W-:Y:S02]  /*2000*/  ISETP.GT.AND P3, PT, R36, -0x1, PT ;  /* 0xffffffff2400780c */ /* 0x000fe40003f64270 */
[----:B------:R-:W-:Y:S02]  /*2010*/  LOP3.LUT R25, R4, R25, RZ, 0x3c, !PT ;  /* 0x0000001904197212 */ /* 0x000fe400078e3cff */
[----:B------:R-:W-:Y:S02]  /*2020*/  SEL R4, R16, 0x80000000, P0 ;  /* 0x8000000010047807 */ /* 0x000fe40000000000 */
[----:B------:R-:W-:-:S02]  /*2030*/  ISETP.GT.AND P0, PT, R35, R0, PT ;  /* 0x000000002300720c */ /* 0x000fc40003f04270 */
[C---:B0-----:R-:W-:Y:S02]  /*2040*/  SEL R6, R16.reuse, 0x80000000, P1 ;  /* 0x8000000010067807 */ /* 0x041fe40000800000 */
[C---:B------:R-:W-:Y:S02]  /*2050*/  SEL R10, R16.reuse, 0x80000000, P2 ;  /* 0x80000000100a7807 */ /* 0x040fe40001000000 */
[----:B------:R-:W-:Y:S01]  /*2060*/  SEL R7, R16, 0x80000000, P3 ;  /* 0x8000000010077807 */ /* 0x000fe20001800000 */
[----:B------:R0:W2:Y:S01]  /*2070*/  LDS.64 R2, [R23+0x6600] ;  /* 0x0066000017027984 */ /* 0x0000a20000000a00 */
[----:B------:R-:W-:Y:S02]  /*2080*/  ISETP.GT.AND P1, PT, R34, -0x1, PT ;  /* 0xffffffff2200780c */ /* 0x000fe40003f24270 */
[----:B------:R-:W-:Y:S02]  /*2090*/  ISETP.GT.AND P2, PT, R37, -0x1, PT ;  /* 0xffffffff2500780c */ /* 0x000fe40003f44270 */
[----:B------:R-:W-:-:S02]  /*20a0*/  ISETP.GT.AND P3, PT, R32, -0x1, PT ;  /* 0xffffffff2000780c */ /* 0x000fc40003f64270 */
[----:B------:R-:W-:Y:S02]  /*20b0*/  LOP3.LUT R21, R6, R17, RZ, 0x3c, !PT ;  /* 0x0000001106157212 */ /* 0x000fe400078e3cff */
[----:B------:R-:W-:Y:S02]  /*20c0*/  LOP3.LUT R29, R7, R36, RZ, 0x3c, !PT ;  /* 0x00000024071d7212 */ /* 0x000fe400078e3cff */
[C---:B------:R-:W-:Y:S02]  /*20d0*/  SEL R7, R16.reuse, 0x80000000, P1 ;  /* 0x8000000010077807 */ /* 0x040fe40000800000 */
[C---:B------:R-:W-:Y:S02]  /*20e0*/  SEL R6, R16.reuse, 0x80000000, P2 ;  /* 0x8000000010067807 */ /* 0x040fe40001000000 */
[----:B------:R-:W-:Y:S02]  /*20f0*/  SEL R15, R16, 0x80000000, P3 ;  /* 0x80000000100f7807 */ /* 0x000fe40001800000 */
[----:B------:R-:W-:-:S02]  /*2100*/  ISETP.GT.AND P1, PT, R33, -0x1, PT ;  /* 0xffffffff2100780c */ /* 0x000fc40003f24270 */
[----:B------:R-:W-:Y:S02]  /*2110*/  ISETP.GT.AND P2, PT, R30, -0x1, PT ;  /* 0xffffffff1e00780c */ /* 0x000fe40003f44270 */
[----:B------:R-:W-:Y:S02]  /*2120*/  ISETP.GT.AND P3, PT, R31, -0x1, PT ;  /* 0xffffffff1f00780c */ /* 0x000fe40003f64270 */
[----:B------:R-:W-:Y:S02]  /*2130*/  ISETP.GT.AND P4, PT, R28, -0x1, PT ;  /* 0xffffffff1c00780c */ /* 0x000fe40003f84270 */
[----:B------:R-:W-:Y:S02]  /*2140*/  LOP3.LUT R39, R4, R39, RZ, 0x3c, !PT ;  /* 0x0000002704277212 */ /* 0x000fe400078e3cff */
[----:B0-----:R-:W-:Y:S02]  /*2150*/  LOP3.LUT R23, R7, R34, RZ, 0x3c, !PT ;  /* 0x0000002207177212 */ /* 0x001fe400078e3cff */
[----:B------:R-:W-:-:S02]  /*2160*/  LOP3.LUT R37, R6, R37, RZ, 0x3c, !PT ;  /* 0x0000002506257212 */ /* 0x000fc400078e3cff */
[----:B------:R-:W-:Y:S02]  /*2170*/  LOP3.LUT R45, R15, R32, RZ, 0x3c, !PT ;  /* 0x000000200f2d7212 */ /* 0x000fe400078e3cff */
[C---:B------:R-:W-:Y:S02]  /*2180*/  SEL R4, R16.reuse, 0x80000000, P1 ;  /* 0x8000000010047807 */ /* 0x040fe40000800000 */
[C---:B------:R-:W-:Y:S02]  /*2190*/  SEL R7, R16.reuse, 0x80000000, P2 ;  /* 0x8000000010077807 */ /* 0x040fe40001000000 */
[C---:B------:R-:W-:Y:S02]  /*21a0*/  SEL R6, R16.reuse, 0x80000000, P3 ;  /* 0x8000000010067807 */ /* 0x040fe40001800000 */
[----:B------:R-:W-:Y:S02]  /*21b0*/  SEL R15, R16, 0x80000000, P4 ;  /* 0x80000000100f7807 */ /* 0x000fe40002000000 */
[----:B------:R-:W-:-:S02]  /*21c0*/  LOP3.LUT R41, R10, R41, RZ, 0x3c, !PT ;  /* 0x000000290a297212 */ /* 0x000fc400078e3cff */
[----:B------:R-:W-:Y:S02]  /*21d0*/  LOP3.LUT R33, R4, R33, RZ, 0x3c, !PT ;  /* 0x0000002104217212 */ /* 0x000fe400078e3cff */
[----:B------:R-:W-:Y:S02]  /*21e0*/  LOP3.LUT R35, R7, R30, RZ, 0x3c, !PT ;  /* 0x0000001e07237212 */ /* 0x000fe400078e3cff */
[----:B------:R-:W-:Y:S02]  /*21f0*/  LOP3.LUT R31, R6, R31, RZ, 0x3c, !PT ;  /* 0x0000001f061f7212 */ /* 0x000fe400078e3cff */
[----:B------:R-:W-:Y:S01]  /*2200*/  LOP3.LUT R47, R15, R28, RZ, 0x3c, !PT ;  /* 0x0000001c0f2f7212 */ /* 0x000fe200078e3cff */
[----:B--2---:R-:W-:Y:S06]  /*2210*/  @P0 BRA `(.L_x_24) ;  /* 0x00000000005c0947 */ /* 0x004fec0003800000 */
[----:B------:R-:W0:Y:S01]  /*2220*/  LDCU.64 UR4, c[0x0][0x3a0] ;  /* 0x00007400ff0477ac */ /* 0x000e220008000a00 */
[----:B------:R-:W-:-:S05]  /*2230*/  IADD3 R4, P1, PT, R11, R2, RZ ;  /* 0x000000020b047210 */ /* 0x000fca0007f3e0ff */
[----:B------:R-:W-:Y:S01]  /*2240*/  IMAD.X R7, RZ, RZ, R3, P1 ;  /* 0x000000ffff077224 */ /* 0x000fe200008e0603 */
[----:B0-----:R-:W-:-:S04]  /*2250*/  LEA R2, P1, R4, UR4, 0x2 ;  /* 0x0000000404027c11 */ /* 0x001fc8000f8210ff */
[----:B------:R-:W-:-:S05]  /*2260*/  LEA.HI.X R3, R4, UR5, R7, 0x2, P1 ;  /* 0x0000000504037c11 */ /* 0x000fca00088f1407 */
[----:B------:R0:W-:Y:S04]  /*2270*/  STG.E desc[UR6][R2.64], R13 ;  /* 0x0000000d02007986 */ /* 0x0001e8000c101906 */
        /* <DEDUP_REMOVED lines=15> */
[----:B------:R0:W-:Y:S01]  /*2370*/  STG.E desc[UR6][R2.64+0x800], R47 ;  /* 0x0008002f02007986 */ /* 0x0001e2000c101906 */
[----:B------:R-:W-:Y:S05]  /*2380*/  BRA `(.L_x_25) ;  /* 0x0000000000e07947 */ /* 0x000fea0003800000 */
.L_x_24:
[----:B------:R-:W0:Y:S01]  /*2390*/  LDCU.64 UR4, c[0x0][0x3a0] ;  /* 0x00007400ff0477ac */ /* 0x000e220008000a00 */
[----:B------:R-:W-:Y:S01]  /*23a0*/  IMAD R6, R5, -0x1980, R0 ;  /* 0xffffe68005067824 */ /* 0x000fe200078e0200 */
[C---:B------:R-:W-:Y:S01]  /*23b0*/  IADD3 R4, P1, PT, R11.reuse, R2, RZ ;  /* 0x000000020b047210 */ /* 0x040fe20007f3e0ff */
[C---:B------:R-:W-:Y:S02]  /*23c0*/  VIADD R15, R11.reuse, 0x20 ;  /* 0x000000200b0f7836 */ /* 0x040fe40000000000 */
[C---:B------:R-:W-:Y:S01]  /*23d0*/  VIADD R17, R11.reuse, 0x40 ;  /* 0x000000400b117836 */ /* 0x040fe20000000000 */
[-C--:B------:R-:W-:Y:S01]  /*23e0*/  ISETP.GE.AND P5, PT, R11, R6.reuse, PT ;  /* 0x000000060b00720c */ /* 0x080fe20003fa6270 */
[----:B------:R-:W-:Y:S01]  /*23f0*/  IMAD.X R7, RZ, RZ, R3, P1 ;  /* 0x000000ffff077224 */ /* 0x000fe200008e0603 */
[-C--:B------:R-:W-:Y:S01]  /*2400*/  ISETP.GE.AND P4, PT, R15, R6.reuse, PT ;  /* 0x000000060f00720c */ /* 0x080fe20003f86270 */
[----:B------:R-:W-:Y:S01]  /*2410*/  VIADD R15, R11, 0x60 ;  /* 0x000000600b0f7836 */ /* 0x000fe20000000000 */
[----:B------:R-:W-:Y:S01]  /*2420*/  ISETP.GE.AND P3, PT, R17, R6, PT ;  /* 0x000000061100720c */ /* 0x000fe20003f66270 */
[----:B------:R-:W-:-:S02]  /*2430*/  VIADD R17, R11, 0x80 ;  /* 0x000000800b117836 */ /* 0x000fc40000000000 */
[----:B-1----:R-:W-:Y:S01]  /*2440*/  VIADD R19, R11, 0xa0 ;  /* 0x000000a00b137836 */ /* 0x002fe20000000000 */
[-C--:B------:R-:W-:Y:S01]  /*2450*/  ISETP.GE.AND P2, PT, R15, R6.reuse, PT ;  /* 0x000000060f00720c */ /* 0x080fe20003f46270 */
[----:B------:R-:W-:Y:S01]  /*2460*/  VIADD R15, R11, 0xc0 ;  /* 0x000000c00b0f7836 */ /* 0x000fe20000000000 */
[C---:B0-----:R-:W-:Y:S02]  /*2470*/  LEA R2, P1, R4.reuse, UR4, 0x2 ;  /* 0x0000000404027c11 */ /* 0x041fe4000f8210ff */
[-C--:B------:R-:W-:Y:S02]  /*2480*/  ISETP.GE.AND P6, PT, R19, R6.reuse, PT ;  /* 0x000000061300720c */ /* 0x080fe40003fc6270 */
[----:B------:R-:W-:Y:S02]  /*2490*/  LEA.HI.X R3, R4, UR5, R7, 0x2, P1 ;  /* 0x0000000504037c11 */ /* 0x000fe400088f1407 */
[----:B------:R-:W-:Y:S01]  /*24a0*/  ISETP.GE.AND P1, PT, R17, R6, PT ;  /* 0x000000061100720c */ /* 0x000fe20003f26270 */
[----:B------:R-:W-:-:S02]  /*24b0*/  VIADD R17, R11, 0xe0 ;  /* 0x000000e00b117836 */ /* 0x000fc40000000000 */
[----:B------:R0:W-:Y:S01]  /*24c0*/  @!P5 STG.E desc[UR6][R2.64], R13 ;  /* 0x0000000d0200d986 */ /* 0x0001e2000c101906 */
[-C--:B------:R-:W-:Y:S01]  /*24d0*/  ISETP.GE.AND P5, PT, R15, R6.reuse, PT ;  /* 0x000000060f00720c */ /* 0x080fe20003fa6270 */
[----:B------:R-:W-:Y:S02]  /*24e0*/  VIADD R15, R11, 0x100 ;  /* 0x000001000b0f7836 */ /* 0x000fe40000000000 */
[----:B------:R1:W-:Y:S03]  /*24f0*/  @!P3 STG.E desc[UR6][R2.64+0x100], R43 ;  /* 0x0001002b0200b986 */ /* 0x0003e6000c101906 */
[-C--:B------:R-:W-:Y:S01]  /*2500*/  ISETP.GE.AND P3, PT, R15, R6.reuse, PT ;  /* 0x000000060f00720c */ /* 0x080fe20003f66270 */
[----:B------:R-:W-:Y:S01]  /*2510*/  VIADD R15, R11, 0x140 ;  /* 0x000001400b0f7836 */ /* 0x000fe20000000000 */
[----:B------:R1:W-:Y:S01]  /*2520*/  @!P4 STG.E desc[UR6][R2.64+0x80], R12 ;  /* 0x0000800c0200c986 */ /* 0x0003e2000c101906 */
[----:B------:R-:W-:Y:S01]  /*2530*/  ISETP.GE.AND P4, PT, R17, R6, PT ;  /* 0x000000061100720c */ /* 0x000fe20003f86270 */
[----:B------:R-:W-:-:S02]  /*2540*/  VIADD R17, R11, 0x120 ;  /* 0x000001200b117836 */ /* 0x000fc40000000000 */
[----:B------:R1:W-:Y:S01]  /*2550*/  @!P1 STG.E desc[UR6][R2.64+0x200], R27 ;  /* 0x0002001b02009986 */ /* 0x0003e2000c101906 */
[-C--:B------:R-:W-:Y:S01]  /*2560*/  ISETP.GE.AND P1, PT, R15, R6.reuse, PT ;  /* 0x000000060f00720c */ /* 0x080fe20003f26270 */
[C---:B0-----:R-:W-:Y:S02]  /*2570*/  VIADD R13, R11.reuse, 0x160 ;  /* 0x000001600b0d7836 */ /* 0x041fe40000000000 */
[----:B------:R-:W-:Y:S01]  /*2580*/  VIADD R15, R11, 0x180 ;  /* 0x000001800b0f7836 */ /* 0x000fe20000000000 */
[----:B------:R1:W-:Y:S01]  /*2590*/  @!P2 STG.E desc[UR6][R2.64+0x180], R24 ;  /* 0x000180180200a986 */ /* 0x0003e2000c101906 */
[----:B------:R-:W-:-:S03]  /*25a0*/  ISETP.GE.AND P2, PT, R17, R6, PT ;  /* 0x000000061100720c */ /* 0x000fc60003f46270 */
[----:B------:R1:W-:Y:S01]  /*25b0*/  @!P6 STG.E desc[UR6][R2.64+0x280], R25 ;  /* 0x000280190200e986 */ /* 0x0003e2000c101906 */
[-C--:B------:R-:W-:Y:S01]  /*25c0*/  ISETP.GE.AND P6, PT, R13, R6.reuse, PT ;  /* 0x000000060d00720c */ /* 0x080fe20003fc6270 */
[----:B------:R-:W-:Y:S02]  /*25d0*/  VIADD R13, R11, 0x1a0 ;  /* 0x000001a00b0d7836 */ /* 0x000fe40000000000 */
[----:B------:R1:W-:Y:S01]  /*25e0*/  @!P5 STG.E desc[UR6][R2.64+0x300], R21 ;  /* 0x000300150200d986 */ /* 0x0003e2000c101906 */
[-C--:B------:R-:W-:Y:S01]  /*25f0*/  ISETP.GE.AND P5, PT, R15, R6.reuse, PT ;  /* 0x000000060f00720c */ /* 0x080fe20003fa6270 */
[----:B------:R-:W-:Y:S02]  /*2600*/  VIADD R15, R11, 0x1c0 ;  /* 0x000001c00b0f7836 */ /* 0x000fe40000000000 */
[----:B------:R1:W-:Y:S01]  /*2610*/  @!P4 STG.E desc[UR6][R2.64+0x380], R41 ;  /* 0x000380290200c986 */ /* 0x0003e2000c101906 */
[----:B------:R-:W-:Y:S01]  /*2620*/  ISETP.GE.AND P4, PT, R13, R6, PT ;  /* 0x000000060d00720c */ /* 0x000fe20003f86270 */
[----:B------:R-:W-:-:S02]  /*2630*/  VIADD R13, R11, 0x1e0 ;  /* 0x000001e00b0d7836 */ /* 0x000fc40000000000 */
[----:B------:R1:W-:Y:S01]  /*2640*/  @!P3 STG.E desc[UR6][R2.64+0x400], R29 ;  /* 0x0004001d0200b986 */ /* 0x0003e2000c101906 */
[-C--:B------:R-:W-:Y:S01]  /*2650*/  ISETP.GE.AND P3, PT, R15, R6.reuse, PT ;  /* 0x000000060f00720c */ /* 0x080fe20003f66270 */
[----:B------:R-:W-:Y:S02]  /*2660*/  VIADD R15, R11, 0x200 ;  /* 0x000002000b0f7836 */ /* 0x000fe40000000000 */
[----:B------:R1:W-:Y:S01]  /*2670*/  @!P2 STG.E desc[UR6][R2.64+0x480], R39 ;  /* 0x000480270200a986 */ /* 0x0003e2000c101906 */
[----:B------:R-:W-:-:S03]  /*2680*/  ISETP.GE.AND P2, PT, R13, R6, PT ;  /* 0x000000060d00720c */ /* 0x000fc60003f46270 */
[----:B------:R1:W-:Y:S01]  /*2690*/  @!P1 STG.E desc[UR6][R2.64+0x500], R23 ;  /* 0x0005001702009986 */ /* 0x0003e2000c101906 */
[----:B------:R-:W-:-:S03]  /*26a0*/  ISETP.GE.AND P1, PT, R15, R6, PT ;  /* 0x000000060f00720c */ /* 0x000fc60003f26270 */
[----:B------:R1:W-:Y:S04]  /*26b0*/  @!P6 STG.E desc[UR6][R2.64+0x580], R37 ;  /* 0x000580250200e986 */ /* 0x0003e8000c101906 */
[----:B------:R1:W-:Y:S04]  /*26c0*/  @!P5 STG.E desc[UR6][R2.64+0x600], R45 ;  /* 0x0006002d0200d986 */ /* 0x0003e8000c101906 */
[----:B------:R1:W-:Y:S04]  /*26d0*/  @!P4 STG.E desc[UR6][R2.64+0x680], R33 ;  /* 0x000680210200c986 */ /* 0x0003e8000c101906 */
[----:B------:R1:W-:Y:S04]  /*26e0*/  @!P3 STG.E desc[UR6][R2.64+0x700], R35 ;  /* 0x000700230200b986 */ /* 0x0003e8000c101906 */
[----:B------:R1:W-:Y:S04]  /*26f0*/  @!P2 STG.E desc[UR6][R2.64+0x780], R31 ;  /* 0x0007801f0200a986 */ /* 0x0003e8000c101906 */
[----:B------:R1:W-:Y:S02]  /*2700*/  @!P1 STG.E desc[UR6][R2.64+0x800], R47 ;  /* 0x0008002f02009986 */ /* 0x0003e4000c101906 */
.L_x_25:
[----:B------:R-:W-:Y:S05]  /*2710*/  @P0 BRA `(.L_x_26) ;  /* 0x0000000000480947 */ /* 0x000fea0003800000 */
[----:B0-----:R0:W5:Y:S04]  /*2720*/  LDG.E R13, desc[UR6][R8.64] ;  /* 0x00000006080d7981 */ /* 0x001168000c1e1900 */
[----:B------:R0:W5:Y:S04]  /*2730*/  LDG.E R15, desc[UR6][R8.64+0x80] ;  /* 0x00008006080f7981 */ /* 0x000168000c1e1900 */
[----:B------:R0:W5:Y:S04]  /*2740*/  LDG.E R17, desc[UR6][R8.64+0x100] ;  /* 0x0001000608117981 */ /* 0x000168000c1e1900 */
[----:B-1----:R0:W5:Y:S04]  /*2750*/  LDG.E R19, desc[UR6][R8.64+0x180] ;  /* 0x0001800608137981 */ /* 0x002168000c1e1900 */
        /* <DEDUP_REMOVED lines=14> */
.L_x_26:
[----:B------:R-:W-:Y:S02]  /*2840*/  IMAD.IADD R18, R0, 0x1, -R18 ;  /* 0x0000000100127824 */ /* 0x000fe400078e0a12 */
[C---:B01----:R-:W-:Y:S02]  /*2850*/  VIADD R3, R11.reuse, 0x20 ;  /* 0x000000200b037836 */ /* 0x043fe40000000000 */
[C---:B------:R-:W-:Y:S01]  /*2860*/  VIADD R47, R11.reuse, 0x40 ;  /* 0x000000400b2f7836 */ /* 0x040fe20000000000 */
[CC--:B------:R-:W-:Y:S01]  /*2870*/  ISETP.GE.AND P5, PT, R11.reuse, R18.reuse, PT ;  /* 0x000000120b00720c */ /* 0x0c0fe20003fa6270 */
[----:B------:R-:W-:Y:S01]  /*2880*/  VIADD R49, R11, 0x80 ;  /* 0x000000800b317836 */ /* 0x000fe20000000000 */
[-C--:B------:R-:W-:Y:S01]  /*2890*/  ISETP.GE.AND P4, PT, R3, R18.reuse, PT ;  /* 0x000000120300720c */ /* 0x080fe20003f86270 */
[----:B------:R-:W-:Y:S01]  /*28a0*/  VIADD R3, R11, 0x60 ;  /* 0x000000600b037836 */ /* 0x000fe20000000000 */
[-C--:B------:R-:W-:Y:S01]  /*28b0*/  ISETP.GE.AND P3, PT, R47, R18.reuse, PT ;  /* 0x000000122f00720c */ /* 0x080fe20003f66270 */
[----:B------:R-:W-:Y:S01]  /*28c0*/  VIADD R47, R11, 0xa0 ;  /* 0x000000a00b2f7836 */ /* 0x000fe20000000000 */
[----:B------:R-:W-:-:S02]  /*28d0*/  ISETP.GE.AND P1, PT, R49, R18, PT ;  /* 0x000000123100720c */ /* 0x000fc40003f26270 */
[-C--:B------:R-:W-:Y:S01]  /*28e0*/  ISETP.GE.AND P2, PT, R3, R18.reuse, PT ;  /* 0x000000120300720c */ /* 0x080fe20003f46270 */
[----:B------:R-:W-:Y:S01]  /*28f0*/  VIADD R3, R11, 0xc0 ;  /* 0x000000c00b037836 */ /* 0x000fe20000000000 */
[-C--:B------:R-:W-:Y:S01]  /*2900*/  ISETP.GE.AND P6, PT, R47, R18.reuse, PT ;  /* 0x000000122f00720c */ /* 0x080fe20003fc6270 */
[----:B------:R-:W-:Y:S02]  /*2910*/  VIADD R47, R11, 0xe0 ;  /* 0x000000e00b2f7836 */ /* 0x000fe40000000000 */
[----:B------:R1:W5:Y:S01]  /*2920*/  @!P5 LDG.E R13, desc[UR6][R8.64] ;  /* 0x00000006080dd981 */ /* 0x000362000c1e1900 */
[-C--:B------:R-:W-:Y:S01]  /*2930*/  ISETP.GE.AND P5, PT, R3, R18.reuse, PT ;  /* 0x000000120300720c */ /* 0x080fe20003fa6270 */
[----:B------:R-:W-:Y:S02]  /*2940*/  VIADD R3, R11, 0x100 ;  /* 0x000001000b037836 */ /* 0x000fe40000000000 */
[----:B------:R1:W5:Y:S01]  /*2950*/  @!P4 LDG.E R15, desc[UR6][R8.64+0x80] ;  /* 0x00008006080fc981 */ /* 0x000362000c1e1900 */
[----:B------:R-:W-:Y:S01]  /*2960*/  ISETP.GE.AND P4, PT, R47, R18, PT ;  /* 0x000000122f00720c */ /* 0x000fe20003f86270 */
[----:B------:R-:W-:-:S02]  /*2970*/  VIADD R47, R11, 0x120 ;  /* 0x000001200b2f7836 */ /* 0x000fc40000000000 */
[----:B------:R1:W5:Y:S01]  /*2980*/  @!P3 LDG.E R17, desc[UR6][R8.64+0x100] ;  /* 0x000100060811b981 */ /* 0x000362000c1e1900 */
        /* <DEDUP_REMOVED lines=21> */
[----:B------:R-:W-:-:S03]  /*2ae0*/  ISETP.GE.AND P2, PT, R47, R18, PT ;  /* 0x000000122f00720c */ /* 0x000fc60003f46270 */
[----:B------:R1:W5:Y:S01]  /*2af0*/  @!P1 LDG.E R33, desc[UR6][R8.64+0x500] ;  /* 0x0005000608219981 */ /* 0x000362000c1e1900 */
[----:B------:R-:W-:-:S03]  /*2b00*/  ISETP.GE.AND P1, PT, R3, R18, PT ;  /* 0x000000120300720c */ /* 0x000fc60003f26270 */
[----:B------:R1:W5:Y:S04]  /*2b10*/  @!P6 LDG.E R35, desc[UR6][R8.64+0x580] ;  /* 0x000580060823e981 */ /* 0x000368000c1e1900 */
[----:B------:R1:W5:Y:S04]  /*2b20*/  @!P5 LDG.E R37, desc[UR6][R8.64+0x600] ;  /* 0x000600060825d981 */ /* 0x000368000c1e1900 */
[----:B------:R1:W5:Y:S04]  /*2b30*/  @!P4 LDG.E R39, desc[UR6][R8.64+0x680] ;  /* 0x000680060827c981 */ /* 0x000368000c1e1900 */
[----:B------:R1:W5:Y:S04]  /*2b40*/  @!P3 LDG.E R41, desc[UR6][R8.64+0x700] ;  /* 0x000700060829b981 */ /* 0x000368000c1e1900 */
[----:B------:R1:W5:Y:S04]  /*2b50*/  @!P2 LDG.E R43, desc[UR6][R8.64+0x780] ;  /* 0x00078006082ba981 */ /* 0x000368000c1e1900 */
[----:B------:R1:W5:Y:S02]  /*2b60*/  @!P1 LDG.E R45, desc[UR6][R8.64+0x800] ;  /* 0x00080006082d9981 */ /* 0x000364000c1e1900 */
.L_x_27:
[----:B------:R-:W-:Y:S05]  /*2b70*/  @P0 BRA `(.L_x_28) ;  /* 0x0000000000540947 */ /* 0x000fea0003800000 */
[----:B------:R-:W2:Y:S02]  /*2b80*/  LDCU.64 UR4, c[0x0][0x3b0] ;  /* 0x00007600ff0477ac */ /* 0x000ea40008000a00 */
[----:B--2---:R-:W-:-:S04]  /*2b90*/  LEA R2, P0, R4, UR4, 0x2 ;  /* 0x0000000404027c11 */ /* 0x004fc8000f8010ff */
[----:B------:R-:W-:-:S05]  /*2ba0*/  LEA.HI.X R3, R4, UR5, R7, 0x2, P0 ;  /* 0x0000000504037c11 */ /* 0x000fca00080f1407 */
[----:B-----5:R-:W-:Y:S04]  /*2bb0*/  STG.E desc[UR6][R2.64], R13 ;  /* 0x0000000d02007986 */ /* 0x020fe8000c101906 */
[----:B------:R-:W-:Y:S04]  /*2bc0*/  STG.E desc[UR6][R2.64+0x80], R15 ;  /* 0x0000800f02007986 */ /* 0x000fe8000c101906 */
        /* <DEDUP_REMOVED lines=14> */
[----:B------:R-:W-:Y:S01]  /*2cb0*/  STG.E desc[UR6][R2.64+0x800], R45 ;  /* 0x0008002d02007986 */ /* 0x000fe2000c101906 */
[----:B------:R-:W-:Y:S05]  /*2cc0*/  EXIT ;  /* 0x000000000000794d */ /* 0x000fea0003800000 */
.L_x_28:
[----:B------:R-:W2:Y:S01]  /*2cd0*/  LDCU.64 UR4, c[0x0][0x3b0] ;  /* 0x00007600ff0477ac */ /* 0x000ea20008000a00 */
[----:B------:R-:W-:Y:S02]  /*2ce0*/  IMAD R0, R5, -0x1980, R0 ;  /* 0xffffe68005007824 */ /* 0x000fe400078e0200 */
[C---:B------:R-:W-:Y:S02]  /*2cf0*/  VIADD R5, R11.reuse, 0x40 ;  /* 0x000000400b057836 */ /* 0x040fe40000000000 */
[C---:B------:R-:W-:Y:S01]  /*2d00*/  VIADD R3, R11.reuse, 0x20 ;  /* 0x000000200b037836 */ /* 0x040fe20000000000 */
[CC--:B------:R-:W-:Y:S01]  /*2d10*/  ISETP.GE.AND P3, PT, R11.reuse, R0.reuse, PT ;  /* 0x000000000b00720c */ /* 0x0c0fe20003f66270 */
[----:B01----:R-:W-:Y:S01]  /*2d20*/  VIADD R9, R11, 0x60 ;  /* 0x000000600b097836 */ /* 0x003fe20000000000 */
[-C--:B------:R-:W-:Y:S01]  /*2d30*/  ISETP.GE.AND P1, PT, R5, R0.reuse, PT ;  /* 0x000000000500720c */ /* 0x080fe20003f26270 */
[----:B------:R-:W-:Y:S01]  /*2d40*/  VIADD R5, R11, 0x80 ;  /* 0x000000800b057836 */ /* 0x000fe20000000000 */
[-C--:B------:R-:W-:Y:S01]  /*2d50*/  ISETP.GE.AND P2, PT, R3, R0.reuse, PT ;  /* 0x000000000300720c */ /* 0x080fe20003f46270 */
[----:B------:R-:W-:Y:S01]  /*2d60*/  VIADD R47, R11, 0xc0 ;  /* 0x000000c00b2f7836 */ /* 0x000fe20000000000 */
[-C--:B------:R-:W-:Y:S01]  /*2d70*/  ISETP.GE.AND P0, PT, R9, R0.reuse, PT ;  /* 0x000000000900720c */ /* 0x080fe20003f06270 */
[----:B------:R-:W-:Y:S01]  /*2d80*/  VIADD R9, R11, 0xa0 ;  /* 0x000000a00b097836 */ /* 0x000fe20000000000 */
[----:B------:R-:W-:Y:S01]  /*2d90*/  ISETP.GE.AND P6, PT, R5, R0, PT ;  /* 0x000000000500720c */ /* 0x000fe20003fc6270 */
[----:B------:R-:W-:Y:S01]  /*2da0*/  VIADD R5, R11, 0xe0 ;  /* 0x000000e00b057836 */ /* 0x000fe20000000000 */
[----:B--2---:R-:W-:-:S02]  /*2db0*/  LEA R2, P4, R4, UR4, 0x2 ;  /* 0x0000000404027c11 */ /* 0x004fc4000f8810ff */
[-C--:B------:R-:W-:Y:S02]  /*2dc0*/  ISETP.GE.AND P5, PT, R9, R0.reuse, PT ;  /* 0x000000000900720c */ /* 0x080fe40003fa6270 */
[----:B------:R-:W-:Y:S01]  /*2dd0*/  LEA.HI.X R3, R4, UR5, R7, 0x2, P4 ;  /* 0x0000000504037c11 */ /* 0x000fe2000a0f1407 */
[----:B------:R-:W-:Y:S01]  /*2de0*/  VIADD R7, R11, 0x100 ;  /* 0x000001000b077836 */ /* 0x000fe20000000000 */
[----:B------:R-:W-:-:S03]  /*2df0*/  ISETP.GE.AND P4, PT, R47, R0, PT ;  /* 0x000000002f00720c */ /* 0x000fc60003f86270 */
[----:B-----5:R0:W-:Y:S01]  /*2e00*/  @!P3 STG.E desc[UR6][R2.64], R13 ;  /* 0x0000000d0200b986 */ /* 0x0201e2000c101906 */
        /* <DEDUP_REMOVED lines=19> */
[C---:B------:R-:W-:Y:S02]  /*2f40*/  VIADD R5, R11.reuse, 0x1e0 ;  /* 0x000001e00b057836 */ /* 0x040fe40000000000 */
[----:B------:R-:W-:Y:S01]  /*2f50*/  VIADD R11, R11, 0x200 ;  /* 0x000002000b0b7836 */ /* 0x000fe20000000000 */
[----:B------:R0:W-:Y:S01]  /*2f60*/  @!P3 STG.E desc[UR6][R2.64+0x380], R27 ;  /* 0x0003801b0200b986 */ /* 0x0001e2000c101906 */
[----:B------:R-:W-:-:S03]  /*2f70*/  ISETP.GE.AND P3, PT, R7, R0, PT ;  /* 0x000000000700720c */ /* 0x000fc60003f66270 */
        /* <DEDUP_REMOVED lines=9> */
[----:B------:R0:W-:Y:S01]  /*3010*/  @!P2 STG.E desc[UR6][R2.64+0x780], R43 ;  /* 0x0007802b0200a986 */ /* 0x0001e2000c101906 */
[----:B------:R-:W-:Y:S05]  /*3020*/  @P1 EXIT ;  /* 0x000000000000194d */ /* 0x000fea0003800000 */
[----:B------:R-:W-:Y:S01]  /*3030*/  STG.E desc[UR6][R2.64+0x800], R45 ;  /* 0x0008002d02007986 */ /* 0x000fe2000c101906 */
[----:B------:R-:W-:Y:S05]  /*3040*/  EXIT ;  /* 0x000000000000794d */ /* 0x000fea0003800000 */
.L_x_14:
[----:B------:R-:W-:Y:S01]  /*3050*/  IMAD.MOV.U32 R2, RZ, RZ, RZ ;  /* 0x000000ffff027224 */ /* 0x000fe200078e00ff */
[C---:B------:R-:W-:Y:S01]  /*3060*/  ISETP.GT.U32.AND P0, PT, R3.reuse, 0x1f, PT ;  /* 0x0000001f0300780c */ /* 0x040fe20003f04070 */
[----:B------:R-:W-:Y:S05]  /*3070*/  WARPSYNC.ALL ;  /* 0x0000000000007948 */ /* 0x000fea0003800000 */
[----:B------:R-:W-:-:S04]  /*3080*/  IMAD.HI.U32 R6, R3, 0x15555556, R2 ;  /* 0x1555555603067827 */ /* 0x000fc800078e0002 */
[----:B------:R-:W-:-:S05]  /*3090*/  IMAD R35, R6, 0x4, R23 ;  /* 0x0000000406237824 */ /* 0x000fca00078e0217 */
[----:B------:R0:W-:Y:S01]  /*30a0*/  STS [R35+0x3410], R20 ;  /* 0x0034101423007388 */ /* 0x0001e20000000800 */
[----:B------:R-:W-:Y:S06]  /*30b0*/  BAR.SYNC.DEFER_BLOCKING 0x0 ;  /* 0x0000000000007b1d */ /* 0x000fec0000010000 */
[----:B------:R-:W-:Y:S05]  /*30c0*/  @P0 BRA `(.L_x_29) ;  /* 0x0000000000dc0947 */ /* 0x000fea0003800000 */
[----:B------:R-:W-:Y:S01]  /*30d0*/  IMAD R6, R3, 0x34, R23 ;  /* 0x0000003403067824 */ /* 0x000fe200078e0217 */
[----:B------:R-:W-:-:S04]  /*30e0*/  UMOV UR4, 0xffffffff ;  /* 0xffffffff00047882 */ /* 0x000fc80000000000 */
[----:B------:R-:W-:Y:S04]  /*30f0*/  LDS R55, [R6+0x3410] ;  /* 0x0034100006377984 */ /* 0x000fe80000000800 */
[----:B------:R-:W-:Y:S04]  /*3100*/  LDS R64, [R6+0x3414] ;  /* 0x0034140006407984 */ /* 0x000fe80000000800 */
[----:B------:R-:W1:Y:S04]  /*3110*/  LDS R53, [R6+0x3418] ;  /* 0x0034180006357984 */ /* 0x000e680000000800 */
[----:B------:R-:W-:Y:S04]  /*3120*/  LDS R62, [R6+0x341c] ;  /* 0x00341c00063e7984 */ /* 0x000fe80000000800 */
[----:B------:R-:W2:Y:S04]  /*3130*/  LDS R51, [R6+0x3420] ;  /* 0x0034200006337984 */ /* 0x000ea80000000800 */
[----:B------:R-:W-:Y:S04]  /*3140*/  LDS R60, [R6+0x3424] ;  /* 0x00342400063c7984 */ /* 0x000fe80000000800 */
[----:B------:R-:W3:Y:S04]  /*3150*/  LDS R49, [R6+0x3428] ;  /* 0x0034280006317984 */ /* 0x000ee80000000800 */
[----:B------:R-:W-:Y:S04]  /*3160*/  LDS R56, [R6+0x342c] ;  /* 0x00342c0006387984 */ /* 0x000fe80000000800 */
[----:B------:R-:W4:Y:S04]  /*3170*/  LDS R47, [R6+0x3430] ;  /* 0x00343000062f7984 */ /* 0x000f280000000800 */
[----:B------:R-:W-:Y:S04]  /*3180*/  LDS R50, [R6+0x3434] ;  /* 0x0034340006327984 */ /* 0x000fe80000000800 */
[----:B------:R-:W5:Y:S04]  /*3190*/  LDS R7, [R6+0x3438] ;  /* 0x0034380006077984 */ /* 0x000f680000000800 */
[----:B------:R-:W0:Y:S01]  /*31a0*/  LDS R57, [R6+0x343c] ;  /* 0x00343c0006397984 */ /* 0x000e220000000800 */
[----:B-1----:R-:W-:-:S04]  /*31b0*/  IADD3 R59, PT, PT, R53, R64, R55 ;  /* 0x00000040353b7210 */ /* 0x002fc80007ffe037 */
[----:B--2---:R-:W-:-:S04]  /*31c0*/  IADD3 R59, PT, PT, R51, R59, R62 ;  /* 0x0000003b333b7210 */ /* 0x004fc80007ffe03e */
[----:B---3--:R-:W-:-:S04]  /*31d0*/  IADD3 R59, PT, PT, R49, R59, R60 ;  /* 0x0000003b313b7210 */ /* 0x008fc80007ffe03c */
[----:B----4-:R-:W-:-:S04]  /*31e0*/  IADD3 R59, PT, PT, R47, R59, R56 ;  /* 0x0000003b2f3b7210 */ /* 0x010fc80007ffe038 */
[----:B-----5:R-:W-:-:S05]  /*31f0*/  IADD3 R66, PT, PT, R7, R59, R50 ;  /* 0x0000003b07427210 */ /* 0x020fca0007ffe032 */
[----:B0-----:R-:W-:Y:S01]  /*3200*/  IMAD.IADD R57, R57, 0x1, R66 ;  /* 0x0000000139397824 */ /* 0x001fe200078e0242 */
[----:B------:R-:W-:Y:S06]  /*3210*/  BRA.DIV UR4, `(.L_x_30) ;  /* 0x0000008204847947 */ /* 0x000fec000b800000 */
[----:B------:R-:W0:Y:S02]  /*3220*/  SHFL.UP P0, R66, R57, 0x1, RZ ;  /* 0x0420000039427989 */ /* 0x000e2400000000ff */
[----:B0-----:R-:W-:-:S05]  /*3230*/  @P0 IMAD.IADD R66, R57, 0x1, R66 ;  /* 0x0000000139420824 */ /* 0x001fca00078e0242 */
[----:B------:R-:W0:Y:S02]  /*3240*/  SHFL.UP P0, R59, R66, 0x2, RZ ;  /* 0x04400000423b7989 */ /* 0x000e2400000000ff */
[----:B0-----:R-:W-:-:S05]  /*3250*/  @P0 IMAD.IADD R59, R66, 0x1, R59 ;  /* 0x00000001423b0824 */ /* 0x001fca00078e023b */
[----:B------:R-:W0:Y:S02]  /*3260*/  SHFL.UP P0, R68, R59, 0x4, RZ ;  /* 0x048000003b447989 */ /* 0x000e2400000000ff */
[----:B0-----:R-:W-:-:S05]  /*3270*/  @P0 IMAD.IADD R68, R59, 0x1, R68 ;  /* 0x000000013b440824 */ /* 0x001fca00078e0244 */
[----:B------:R-:W0:Y:S02]  /*3280*/  SHFL.UP P0, R61, R68, 0x8, RZ ;  /* 0x05000000443d7989 */ /* 0x000e2400000000ff */
[----:B0-----:R-:W-:-:S05]  /*3290*/  @P0 IMAD.IADD R61, R68, 0x1, R61 ;  /* 0x00000001443d0824 */ /* 0x001fca00078e023d */
[----:B------:R0:W1:Y:S02]  /*32a0*/  SHFL.UP P0, R70, R61, 0x10, RZ ;  /* 0x060000003d467989 */ /* 0x00006400000000ff */
.L_x_120:
[----:B-1----:R-:W-:-:S04]  /*32b0*/  @P0 IMAD.IADD R70, R61, 0x1, R70 ;  /* 0x000000013d460824 */ /* 0x002fc800078e0246 */
[----:B------:R-:W-:-:S04]  /*32c0*/  IMAD.IADD R57, R70, 0x1, -R57 ;  /* 0x0000000146397824 */ /* 0x000fc800078e0a39 */
[----:B------:R-:W-:Y:S01]  /*32d0*/  IMAD.IADD R55, R55, 0x1, R57 ;  /* 0x0000000137377824 */ /* 0x000fe200078e0239 */
[----:B------:R1:W-:Y:S03]  /*32e0*/  STS [R6+0x3410], R57 ;  /* 0x0034103906007388 */ /* 0x0003e60000000800 */
        /* <DEDUP_REMOVED lines=19> */
[----:B------:R1:W-:Y:S04]  /*3420*/  STS [R6+0x3438], R50 ;  /* 0x0034383206007388 */ /* 0x0003e80000000800 */
[----:B------:R1:W-:Y:S02]  /*3430*/  STS [R6+0x343c], R7 ;  /* 0x00343c0706007388 */ /* 0x0003e40000000800 */
.L_x_29:
[----:B------:R-:W-:Y:S05]  /*3440*/  WARPSYNC.ALL ;  /* 0x0000000000007948 */ /* 0x000fea0003800000 */
[----:B------:R-:W-:Y:S01]  /*3450*/  BAR.SYNC.DEFER_BLOCKING 0x0 ;  /* 0x0000000000007b1d */ /* 0x000fe20000010000 */
[----:B------:R-:W-:-:S05]  /*3460*/  ISETP.NE.AND P0, PT, R58, RZ, PT ;  /* 0x000000ff3a00720c */ /* 0x000fca0003f05270 */
[----:B------:R-:W-:Y:S01]  /*3470*/  BSSY.RECONVERGENT B0, `(.L_x_31) ;  /* 0x0000027000007945 */ /* 0x000fe20003800200 */
[----:B0-----:R-:W0:Y:S07]  /*3480*/  LDS R35, [R35+0x3410] ;  /* 0x0034100023237984 */ /* 0x001e2e0000000800 */
[----:B------:R-:W-:Y:S05]  /*3490*/  @P0 BRA `(.L_x_32) ;  /* 0x0000000000900947 */ /* 0x000fea0003800000 */
[----:B-1----:R-:W0:Y:S04]  /*34a0*/  LDS R6, [R22] ;  /* 0x0000000016067984 */ /* 0x002e280000000800 */
        /* <DEDUP_REMOVED lines=8> */
[----:B------:R-:W5:Y:S04]  /*3530*/  LDS R72, [R22+0x2400] ;  /* 0x0024000016487984 */ /* 0x000f680000000800 */
[----:B------:R-:W5:Y:S01]  /*3540*/  LDS R74, [R22+0x2800] ;  /* 0x00280000164a7984 */ /* 0x000f620000000800 */
[----:B0-----:R-:W-:-:S03]  /*3550*/  IMAD.IADD R7, R35, 0x1, R6 ;  /* 0x0000000123077824 */ /* 0x001fc600078e0206 */
[----:B------:R-:W0:Y:S01]  /*3560*/  LDS R76, [R22+0x2c00] ;  /* 0x002c0000164c7984 */ /* 0x000e220000000800 */
[C---:B-1----:R-:W-:Y:S02]  /*3570*/  IMAD.IADD R47, R35.reuse, 0x1, R50 ;  /* 0x00000001232f7824 */ /* 0x042fe400078e0232 */
[C---:B--2---:R-:W-:Y:S01]  /*3580*/  IMAD.IADD R49, R35.reuse, 0x1, R56 ;  /* 0x0000000123317824 */ /* 0x044fe200078e0238 */
[----:B------:R1:W-:Y:S01]  /*3590*/  STS [R22], R7 ;  /* 0x0000000716007388 */ /* 0x0003e20000000800 */
        /* <DEDUP_REMOVED lines=8> */
[----:B-1----:R-:W-:-:S03]  /*3620*/  IMAD.IADD R7, R35, 0x1, R68 ;  /* 0x0000000123077824 */ /* 0x002fc600078e0244 */
[----:B------:R4:W-:Y:S01]  /*3630*/  STS [R22+0x1400], R55 ;  /* 0x0014003716007388 */ /* 0x0009e20000000800 */
[----:B--2---:R-:W-:-:S03]  /*3640*/  IMAD.IADD R47, R35, 0x1, R70 ;  /* 0x00000001232f7824 */ /* 0x004fc600078e0246 */
[----:B------:R4:W-:Y:S01]  /*3650*/  STS [R22+0x1800], R57 ;  /* 0x0018003916007388 */ /* 0x0009e20000000800 */
[----:B---3--:R-:W-:-:S03]  /*3660*/  IMAD.IADD R49, R35, 0x1, R72 ;  /* 0x0000000123317824 */ /* 0x008fc600078e0248 */
[----:B------:R4:W-:Y:S01]  /*3670*/  STS [R22+0x1c00], R7 ;  /* 0x001c000716007388 */ /* 0x0009e20000000800 */
[----:B------:R-:W-:-:S03]  /*3680*/  IMAD.IADD R59, R35, 0x1, R74 ;  /* 0x00000001233b7824 */ /* 0x000fc600078e024a */
[----:B------:R4:W-:Y:S01]  /*3690*/  STS [R22+0x2000], R47 ;  /* 0x0020002f16007388 */ /* 0x0009e20000000800 */
[----:B0-----:R-:W-:-:S03]  /*36a0*/  IMAD.IADD R61, R35, 0x1, R76 ;  /* 0x00000001233d7824 */ /* 0x001fc600078e024c */
[----:B------:R4:W-:Y:S04]  /*36b0*/  STS [R22+0x2400], R49 ;  /* 0x0024003116007388 */ /* 0x0009e80000000800 */
[----:B------:R4:W-:Y:S04]  /*36c0*/  STS [R22+0x2800], R59 ;  /* 0x0028003b16007388 */ /* 0x0009e80000000800 */
[----:B------:R4:W-:Y:S02]  /*36d0*/  STS [R22+0x2c00], R61 ;  /* 0x002c003d16007388 */ /* 0x0009e40000000800 */
.L_x_32:
[----:B------:R-:W-:Y:S05]  /*36e0*/  BSYNC.RECONVERGENT B0 ;  /* 0x0000000000007941 */ /* 0x000fea0003800200 */
.L_x_31:
[----:B------:R-:W-:Y:S01]  /*36f0*/  BAR.SYNC.DEFER_BLOCKING 0x0 ;  /* 0x0000000000007b1d */ /* 0x000fe20000010000 */
[----:B------:R-:W-:Y:S01]  /*3700*/  R2P PR, R45, 0x7f ;  /* 0x0000007f2d007804 */ /* 0x000fe20000000000 */
[----:B-1----:R-:W-:-:S04]  /*3710*/  IMAD.MOV.U32 R60, RZ, RZ, RZ ;  /* 0x000000ffff3c7224 */ /* 0x002fc800078e00ff */
[----:B------:R-:W-:Y:S08]  /*3720*/  BSSY.RECONVERGENT B0, `(.L_x_33) ;  /* 0x0000024000007945 */ /* 0x000ff00003800200 */
[----:B------:R-:W-:Y:S02]  /*3730*/  VOTE.ANY R6, PT, P0 ;  /* 0x0000000000067806 */ /* 0x000fe400000e0100 */
[----:B----4-:R-:W-:-:S02]  /*3740*/  VOTE.ANY R7, PT, P1 ;  /* 0x0000000000077806 */ /* 0x010fc400008e0100 */
[----:B------:R-:W-:Y:S02]  /*3750*/  @!P0 LOP3.LUT R6, RZ, R6, RZ, 0x33, !PT ;  /* 0x00000006ff068212 */ /* 0x000fe400078e33ff */
[----:B------:R-:W-:Y:S02]  /*3760*/  VOTE.ANY R47, PT, P2 ;  /* 0x00000000002f7806 */ /* 0x000fe400010e0100 */
[----:B------:R-:W-:Y:S02]  /*3770*/  @!P1 LOP3.LUT R7, RZ, R7, RZ, 0x33, !PT ;  /* 0x00000007ff079212 */ /* 0x000fe400078e33ff */
[----:B------:R-:W-:Y:S02]  /*3780*/  VOTE.ANY R49, PT, P3 ;  /* 0x0000000000317806 */ /* 0x000fe400018e0100 */
[----:B------:R-:W-:Y:S02]  /*3790*/  @!P2 LOP3.LUT R47, RZ, R47, RZ, 0x33, !PT ;  /* 0x0000002fff2fa212 */ /* 0x000fe400078e33ff */
[----:B------:R-:W-:-:S02]  /*37a0*/  LOP3.LUT R6, R7, R6, RZ, 0xc0, !PT ;  /* 0x0000000607067212 */ /* 0x000fc400078ec0ff */
[----:B------:R-:W-:Y:S02]  /*37b0*/  @!P3 LOP3.LUT R49, RZ, R49, RZ, 0x33, !PT ;  /* 0x00000031ff31b212 */ /* 0x000fe400078e33ff */
[----:B------:R-:W-:Y:S02]  /*37c0*/  LOP3.LUT R6, R47, R6, RZ, 0xc0, !PT ;  /* 0x000000062f067212 */ /* 0x000fe400078ec0ff */
[----:B------:R-:W-:Y:S02]  /*37d0*/  VOTE.ANY R7, PT, P4 ;  /* 0x0000000000077806 */ /* 0x000fe400020e0100 */
[----:B------:R-:W-:Y:S02]  /*37e0*/  LOP3.LUT R6, R49, R6, RZ, 0xc0, !PT ;  /* 0x0000000631067212 */ /* 0x000fe400078ec0ff */
[----:B------:R-:W-:Y:S02]  /*37f0*/  @!P4 LOP3.LUT R7, RZ, R7, RZ, 0x33, !PT ;  /* 0x00000007ff07c212 */ /* 0x000fe400078e33ff */
[----:B------:R-:W-:-:S02]  /*3800*/  VOTE.ANY R47, PT, P5 ;  /* 0x00000000002f7806 */ /* 0x000fc400028e0100 */
[----:B------:R-:W-:Y:S01]  /*3810*/  LOP3.LUT R6, R7, R6, RZ, 0xc0, !PT ;  /* 0x0000000607067212 */ /* 0x000fe200078ec0ff */
[----:B------:R-:W-:Y:S01]  /*3820*/  IMAD.SHL.U32 R7, R3, 0x20, RZ ;  /* 0x0000002003077824 */ /* 0x000fe200078e00ff */
[----:B------:R-:W-:Y:S02]  /*3830*/  LOP3.LUT P0, RZ, R45, 0x80, RZ, 0xc0, !PT ;  /* 0x000000802dff7812 */ /* 0x000fe4000780c0ff */
[----:B------:R-:W-:Y:S02]  /*3840*/  @!P5 LOP3.LUT R47, RZ, R47, RZ, 0x33, !PT ;  /* 0x0000002fff2fd212 */ /* 0x000fe400078e33ff */
[----:B------:R-:W-:Y:S02]  /*3850*/  VOTE.ANY R50, PT, P6 ;  /* 0x0000000000327806 */ /* 0x000fe400030e0100 */
[----:B------:R-:W-:Y:S02]  /*3860*/  LOP3.LUT R47, R47, R6, RZ, 0xc0, !PT ;  /* 0x000000062f2f7212 */ /* 0x000fe400078ec0ff */
[----:B------:R-:W1:Y:S01]  /*3870*/  S2R R6, SR_LEMASK ;  /* 0x0000000000067919 */ /* 0x000e620000003a00 */
[----:B------:R-:W-:-:S04]  /*3880*/  @!P6 LOP3.LUT R50, RZ, R50, RZ, 0x33, !PT ;  /* 0x00000032ff32e212 */ /* 0x000fc800078e33ff */
[----:B------:R-:W-:Y:S02]  /*3890*/  VOTE.ANY R56, PT, P0 ;  /* 0x0000000000387806 */ /* 0x000fe400000e0100 */
[----:B------:R-:W-:Y:S02]  /*38a0*/  LOP3.LUT R47, R50, R47, RZ, 0xc0, !PT ;  /* 0x0000002f322f7212 */ /* 0x000fe400078ec0ff */
[----:B------:R-:W-:Y:S02]  /*38b0*/  @!P0 LOP3.LUT R56, RZ, R56, RZ, 0x33, !PT ;  /* 0x00000038ff388212 */ /* 0x000fe400078e33ff */
[----:B------:R-:W-:Y:S02]  /*38c0*/  LOP3.LUT R50, R7, 0x7c00, RZ, 0xc0, !PT ;  /* 0x00007c0007327812 */ /* 0x000fe400078ec0ff */
[----:B------:R-:W-:-:S03]  /*38d0*/  LOP3.LUT R47, R56, R47, RZ, 0xc0, !PT ;  /* 0x0000002f382f7212 */ /* 0x000fc600078ec0ff */
[----:B------:R-:W-:Y:S01]  /*38e0*/  IMAD.IADD R7, R23, 0x1, R50 ;  /* 0x0000000117077824 */ /* 0x000fe200078e0232 */
[----:B------:R-:W2:Y:S01]  /*38f0*/  FLO.U32 R49, R47 ;  /* 0x0000002f00317300 */ /* 0x000ea200000e0000 */
[----:B-1----:R-:W-:Y:S02]  /*3900*/  LOP3.LUT R55, R6, R47, RZ, 0xc0, !PT ;  /* 0x0000002f06377212 */ /* 0x002fe400078ec0ff */
[----:B--2---:R-:W-:-:S05]  /*3910*/  ISETP.NE.AND P0, PT, R0, R49, PT ;  /* 0x000000310000720c */ /* 0x004fca0003f05270 */
[----:B------:R-:W1:Y:S08]  /*3920*/  POPC R55, R55 ;  /* 0x0000003700377309 */ /* 0x000e700000000000 */
[----:B------:R-:W-:Y:S05]  /*3930*/  @P0 BRA `(.L_x_34) ;  /* 0x0000000000080947 */ /* 0x000fea0003800000 */
[----:B------:R-:W-:-:S06]  /*3940*/  IMAD R60, R45, 0x4, R7 ;  /* 0x000000042d3c7824 */ /* 0x000fcc00078e0207 */
[----:B-1----:R2:W3:Y:S02]  /*3950*/  ATOMS.ADD R60, [R60], R55 ;  /* 0x000000373c3c738c */ /* 0x0024e40000000000 */
.L_x_34:
[----:B------:R-:W-:Y:S05]  /*3960*/  BSYNC.RECONVERGENT B0 ;  /* 0x0000000000007941 */ /* 0x000fea0003800200 */
.L_x_33:
[----:B------:R-:W-:Y:S01]  /*3970*/  R2P PR, R52, 0x7f ;  /* 0x0000007f34007804 */ /* 0x000fe20000000000 */
[----:B---3--:R3:W4:Y:S01]  /*3980*/  SHFL.IDX PT, R60, R60, R49, 0x1f ;  /* 0x00001f313c3c7589 */ /* 0x00872200000e0000 */
[----:B------:R-:W-:Y:S11]  /*3990*/  BSSY.RECONVERGENT B0, `(.L_x_35) ;  /* 0x0000021000007945 */ /* 0x000ff60003800200 */
[----:B------:R-:W-:-:S02]  /*39a0*/  VOTE.ANY R45, PT, P0 ;  /* 0x00000000002d7806 */ /* 0x000fc400000e0100 */
[----:B------:R-:W-:Y:S02]  /*39b0*/  VOTE.ANY R50, PT, P1 ;  /* 0x0000000000327806 */ /* 0x000fe400008e0100 */
[----:B------:R-:W-:Y:S02]  /*39c0*/  @!P0 LOP3.LUT R45, RZ, R45, RZ, 0x33, !PT ;  /* 0x0000002dff2d8212 */ /* 0x000fe400078e33ff */
[----:B------:R-:W-:Y:S02]  /*39d0*/  VOTE.ANY R56, PT, P2 ;  /* 0x0000000000387806 */ /* 0x000fe400010e0100 */
[----:B------:R-:W-:Y:S02]  /*39e0*/  @!P1 LOP3.LUT R50, RZ, R50, RZ, 0x33, !PT ;  /* 0x00000032ff329212 */ /* 0x000fe400078e33ff */
[----:B------:R-:W-:Y:S02]  /*39f0*/  @!P2 LOP3.LUT R56, RZ, R56, RZ, 0x33, !PT ;  /* 0x00000038ff38a212 */ /* 0x000fe400078e33ff */
[----:B------:R-:W-:-:S02]  /*3a00*/  LOP3.LUT R45, R50, R45, RZ, 0xc0, !PT ;  /* 0x0000002d322d7212 */ /* 0x000fc400078ec0ff */
[----:B------:R-:W-:Y:S02]  /*3a10*/  VOTE.ANY R50, PT, P3 ;  /* 0x0000000000327806 */ /* 0x000fe400018e0100 */
[----:B------:R-:W-:Y:S02]  /*3a20*/  LOP3.LUT R45, R56, R45, RZ, 0xc0, !PT ;  /* 0x0000002d382d7212 */ /* 0x000fe400078ec0ff */
[----:B------:R-:W-:Y:S02]  /*3a30*/  LOP3.LUT P0, RZ, R52, 0x80, RZ, 0xc0, !PT ;  /* 0x0000008034ff7812 */ /* 0x000fe4000780c0ff */
[----:B------:R-:W-:Y:S02]  /*3a40*/  VOTE.ANY R56, PT, P4 ;  /* 0x0000000000387806 */ /* 0x000fe400020e0100 */
[----:B------:R-:W-:Y:S02]  /*3a50*/  @!P3 LOP3.LUT R50, RZ, R50, RZ, 0x33, !PT ;  /* 0x00000032ff32b212 */ /* 0x000fe400078e33ff */
[----:B------:R-:W-:-:S02]  /*3a60*/  @!P4 LOP3.LUT R56, RZ, R56, RZ, 0x33, !PT ;  /* 0x00000038ff38c212 */ /* 0x000fc400078e33ff */
[----:B------:R-:W-:Y:S02]  /*3a70*/  LOP3.LUT R45, R50, R45, RZ, 0xc0, !PT ;  /* 0x0000002d322d7212 */ /* 0x000fe400078ec0ff */
[----:B------:R-:W-:Y:S02]  /*3a80*/  VOTE.ANY R50, PT, P5 ;  /* 0x0000000000327806 */ /* 0x000fe400028e0100 */
[----:B------:R-:W-:Y:S02]  /*3a90*/  LOP3.LUT R45, R56, R45, RZ, 0xc0, !PT ;  /* 0x0000002d382d7212 */ /* 0x000fe400078ec0ff */
[----:B------:R-:W-:Y:S02]  /*3aa0*/  VOTE.ANY R56, PT, P6 ;  /* 0x0000000000387806 */ /* 0x000fe400030e0100 */
[----:B------:R-:W-:Y:S02]  /*3ab0*/  @!P5 LOP3.LUT R50, RZ, R50, RZ, 0x33, !PT ;  /* 0x00000032ff32d212 */ /* 0x000fe400078e33ff */
[----:B------:R-:W-:-:S02]  /*3ac0*/  VOTE.ANY R62, PT, P0 ;  /* 0x00000000003e7806 */ /* 0x000fc400000e0100 */
[----:B------:R-:W-:Y:S02]  /*3ad0*/  @!P6 LOP3.LUT R56, RZ, R56, RZ, 0x33, !PT ;  /* 0x00000038ff38e212 */ /* 0x000fe400078e33ff */
[----:B------:R-:W-:Y:S02]  /*3ae0*/  LOP3.LUT R45, R50, R45, RZ, 0xc0, !PT ;  /* 0x0000002d322d7212 */ /* 0x000fe400078ec0ff */
[----:B------:R-:W-:Y:S02]  /*3af0*/  @!P0 LOP3.LUT R62, RZ, R62, RZ, 0x33, !PT ;  /* 0x0000003eff3e8212 */ /* 0x000fe400078e33ff */
[----:B------:R-:W-:-:S04]  /*3b00*/  LOP3.LUT R45, R56, R45, RZ, 0xc0, !PT ;  /* 0x0000002d382d7212 */ /* 0x000fc800078ec0ff */
[----:B------:R-:W-:Y:S01]  /*3b10*/  LOP3.LUT R45, R62, R45, RZ, 0xc0, !PT ;  /* 0x0000002d3e2d7212 */ /* 0x000fe200078ec0ff */
[----:B------:R-:W-:-:S03]  /*3b20*/  IMAD.MOV.U32 R62, RZ, RZ, RZ ;  /* 0x000000ffff3e7224 */ /* 0x000fc600078e00ff */
[----:B------:R-:W5:Y:S01]  /*3b30*/  FLO.U32 R47, R45 ;  /* 0x0000002d002f7300 */ /* 0x000f6200000e0000 */
[----:B------:R-:W-:-:S07]  /*3b40*/  LOP3.LUT R57, R6, R45, RZ, 0xc0, !PT ;  /* 0x0000002d06397212 */ /* 0x000fce00078ec0ff */
[----:B------:R-:W0:Y:S01]  /*3b50*/  POPC R57, R57 ;  /* 0x0000003900397309 */ /* 0x000e220000000000 */
[----:B-----5:R-:W-:-:S13]  /*3b60*/  ISETP.NE.AND P0, PT, R0, R47, PT ;  /* 0x0000002f0000720c */ /* 0x020fda0003f05270 */
[----:B0--34-:R-:W-:Y:S05]  /*3b70*/  @P0 BRA `(.L_x_36) ;  /* 0x0000000000080947 */ /* 0x019fea0003800000 */
[----:B------:R-:W-:-:S05]  /*3b80*/  IMAD R52, R52, 0x4, R7 ;  /* 0x0000000434347824 */ /* 0x000fca00078e0207 */
[----:B------:R0:W3:Y:S02]  /*3b90*/  ATOMS.ADD R62, [R52], R57 ;  /* 0x00000039343e738c */ /* 0x0000e40000000000 */
.L_x_36:
[----:B------:R-:W-:Y:S05]  /*3ba0*/  BSYNC.RECONVERGENT B0 ;  /* 0x0000000000007941 */ /* 0x000fea0003800200 */
.L_x_35:
[----:B------:R-:W-:Y:S01]  /*3bb0*/  R2P PR, R54, 0x7f ;  /* 0x0000007f36007804 */ /* 0x000fe20000000000 */
[----:B---3--:R3:W4:Y:S01]  /*3bc0*/  SHFL.IDX PT, R62, R62, R47, 0x1f ;  /* 0x00001f2f3e3e7589 */ /* 0x00872200000e0000 */
[----:B------:R-:W-:Y:S01]  /*3bd0*/  BSSY.RECONVERGENT B0, `(.L_x_37) ;  /* 0x0000021000007945 */ /* 0x000fe20003800200 */
[----:B------:R-:W-:-:S10]  /*3be0*/  IMAD.MOV.U32 R56, RZ, RZ, RZ ;  /* 0x000000ffff387224 */ /* 0x000fd400078e00ff */
[----:B------:R-:W-:Y:S02]  /*3bf0*/  VOTE.ANY R45, PT, P0 ;  /* 0x00000000002d7806 */ /* 0x000fe400000e0100 */
[----:B------:R-:W-:Y:S02]  /*3c00*/  VOTE.ANY R50, PT, P1 ;  /* 0x0000000000327806 */ /* 0x000fe400008e0100 */
[----:B------:R-:W-:Y:S02]  /*3c10*/  @!P0 LOP3.LUT R45, RZ, R45, RZ, 0x33, !PT ;  /* 0x0000002dff2d8212 */ /* 0x000fe400078e33ff */
[----:B------:R-:W-:Y:S02]  /*3c20*/  @!P1 LOP3.LUT R50, RZ, R50, RZ, 0x33, !PT ;  /* 0x00000032ff329212 */ /* 0x000fe400078e33ff */
[----:B0-----:R-:W-:Y:S02]  /*3c30*/  VOTE.ANY R52, PT, P2 ;  /* 0x0000000000347806 */ /* 0x001fe400010e0100 */
[----:B------:R-:W-:-:S02]  /*3c40*/  LOP3.LUT R45, R50, R45, RZ, 0xc0, !PT ;  /* 0x0000002d322d7212 */ /* 0x000fc400078ec0ff */
[----:B------:R-:W-:Y:S02]  /*3c50*/  VOTE.ANY R50, PT, P3 ;  /* 0x0000000000327806 */ /* 0x000fe400018e0100 */
[----:B------:R-:W-:Y:S02]  /*3c60*/  @!P2 LOP3.LUT R52, RZ, R52, RZ, 0x33, !PT ;  /* 0x00000034ff34a212 */ /* 0x000fe400078e33ff */
[----:B------:R-:W-:Y:S02]  /*3c70*/  @!P3 LOP3.LUT R50, RZ, R50, RZ, 0x33, !PT ;  /* 0x00000032ff32b212 */ /* 0x000fe400078e33ff */
[----:B------:R-:W-:Y:S02]  /*3c80*/  LOP3.LUT R45, R52, R45, RZ, 0xc0, !PT ;  /* 0x0000002d342d7212 */ /* 0x000fe400078ec0ff */
[----:B------:R-:W-:Y:S02]  /*3c90*/  LOP3.LUT P0, RZ, R54, 0x80, RZ, 0xc0, !PT ;  /* 0x0000008036ff7812 */ /* 0x000fe4000780c0ff */
[----:B------:R-:W-:-:S02]  /*3ca0*/  VOTE.ANY R52, PT, P4 ;  /* 0x0000000000347806 */ /* 0x000fc400020e0100 */
[----:B------:R-:W-:Y:S02]  /*3cb0*/  LOP3.LUT R45, R50, R45, RZ, 0xc0, !PT ;  /* 0x0000002d322d7212 */ /* 0x000fe400078ec0ff */
[----:B------:R-:W-:Y:S02]  /*3cc0*/  VOTE.ANY R50, PT, P5 ;  /* 0x0000000000327806 */ /* 0x000fe400028e0100 */
[----:B------:R-:W-:Y:S02]  /*3cd0*/  @!P4 LOP3.LUT R52, RZ, R52, RZ, 0x33, !PT ;  /* 0x00000034ff34c212 */ /* 0x000fe400078e33ff */
[----:B------:R-:W-:Y:S02]  /*3ce0*/  @!P5 LOP3.LUT R50, RZ, R50, RZ, 0x33, !PT ;  /* 0x00000032ff32d212 */ /* 0x000fe400078e33ff */
[----:B------:R-:W-:Y:S02]  /*3cf0*/  LOP3.LUT R45, R52, R45, RZ, 0xc0, !PT ;  /* 0x0000002d342d7212 */ /* 0x000fe400078ec0ff */
[----:B------:R-:W-:-:S02]  /*3d00*/  VOTE.ANY R52, PT, P6 ;  /* 0x0000000000347806 */ /* 0x000fc400030e0100 */
[----:B------:R-:W-:Y:S02]  /*3d10*/  LOP3.LUT R45, R50, R45, RZ, 0xc0, !PT ;  /* 0x0000002d322d7212 */ /* 0x000fe400078ec0ff */
[----:B------:R-:W-:Y:S02]  /*3d20*/  VOTE.ANY R50, PT, P0 ;  /* 0x0000000000327806 */ /* 0x000fe400000e0100 */
[----:B------:R-:W-:Y:S02]  /*3d30*/  @!P6 LOP3.LUT R52, RZ, R52, RZ, 0x33, !PT ;  /* 0x00000034ff34e212 */ /* 0x000fe400078e33ff */
[----:B------:R-:W-:Y:S02]  /*3d40*/  @!P0 LOP3.LUT R50, RZ, R50, RZ, 0x33, !PT ;  /* 0x00000032ff328212 */ /* 0x000fe400078e33ff */
[----:B------:R-:W-:-:S04]  /*3d50*/  LOP3.LUT R45, R52, R45, RZ, 0xc0, !PT ;  /* 0x0000002d342d7212 */ /* 0x000fc800078ec0ff */
[----:B------:R-:W-:-:S04]  /*3d60*/  LOP3.LUT R45, R50, R45, RZ, 0xc0, !PT ;  /* 0x0000002d322d7212 */ /* 0x000fc800078ec0ff */
[----:B------:R-:W0:Y:S01]  /*3d70*/  FLO.U32 R49, R45 ;  /* 0x0000002d00317300 */ /* 0x000e2200000e0000 */
[----:B------:R-:W-:-:S07]  /*3d80*/  LOP3.LUT R51, R6, R45, RZ, 0xc0, !PT ;  /* 0x0000002d06337212 */ /* 0x000fce00078ec0ff */
[----:B------:R-:W1:Y:S01]  /*3d90*/  POPC R51, R51 ;  /* 0x0000003300337309 */ /* 0x000e620000000000 */
[----:B0-----:R-:W-:-:S13]  /*3da0*/  ISETP.NE.AND P0, PT, R0, R49, PT ;  /* 0x000000310000720c */ /* 0x001fda0003f05270 */
[----:B-1-34-:R-:W-:Y:S05]  /*3db0*/  @P0 BRA `(.L_x_38) ;  /* 0x0000000000080947 */ /* 0x01afea0003800000 */
[----:B------:R-:W-:-:S05]  /*3dc0*/  IMAD R54, R54, 0x4, R7 ;  /* 0x0000000436367824 */ /* 0x000fca00078e0207 */
[----:B------:R0:W1:Y:S02]  /*3dd0*/  ATOMS.ADD R56, [R54], R51 ;  /* 0x000000333638738c */ /* 0x0000640000000000 */
.L_x_38:
[----:B------:R-:W-:Y:S05]  /*3de0*/  BSYNC.RECONVERGENT B0 ;  /* 0x0000000000007941 */ /* 0x000fea0003800200 */
.L_x_37:
[----:B------:R-:W-:Y:S01]  /*3df0*/  R2P PR, R48, 0x7f ;  /* 0x0000007f30007804 */ /* 0x000fe20000000000 */
[----:B-1----:R1:W3:Y:S01]  /*3e00*/  SHFL.IDX PT, R56, R56, R49, 0x1f ;  /* 0x00001f3138387589 */ /* 0x0022e200000e0000 */
[----:B------:R-:W-:Y:S11]  /*3e10*/  BSSY.RECONVERGENT B0, `(.L_x_39) ;  /* 0x0000021000007945 */ /* 0x000ff60003800200 */
[----:B------:R-:W-:-:S02]  /*3e20*/  VOTE.ANY R45, PT, P0 ;  /* 0x00000000002d7806 */ /* 0x000fc400000e0100 */
[----:B------:R-:W-:Y:S02]  /*3e30*/  VOTE.ANY R50, PT, P1 ;  /* 0x0000000000327806 */ /* 0x000fe400008e0100 */
[----:B------:R-:W-:Y:S02]  /*3e40*/  @!P0 LOP3.LUT R45, RZ, R45, RZ, 0x33, !PT ;  /* 0x0000002dff2d8212 */ /* 0x000fe400078e33ff */
[----:B------:R-:W-:Y:S02]  /*3e50*/  @!P1 LOP3.LUT R50, RZ, R50, RZ, 0x33, !PT ;  /* 0x00000032ff329212 */ /* 0x000fe400078e33ff */
[----:B------:R-:W-:Y:S02]  /*3e60*/  VOTE.ANY R52, PT, P2 ;  /* 0x0000000000347806 */ /* 0x000fe400010e0100 */
[----:B------:R-:W-:Y:S02]  /*3e70*/  LOP3.LUT R45, R50, R45, RZ, 0xc0, !PT ;  /* 0x0000002d322d7212 */ /* 0x000fe400078ec0ff */
[----:B------:R-:W-:-:S02]  /*3e80*/  @!P2 LOP3.LUT R52, RZ, R52, RZ, 0x33, !PT ;  /* 0x00000034ff34a212 */ /* 0x000fc400078e33ff */
[----:B------:R-:W-:Y:S02]  /*3e90*/  VOTE.ANY R50, PT, P3 ;  /* 0x0000000000327806 */ /* 0x000fe400018e0100 */
[----:B------:R-:W-:Y:S02]  /*3ea0*/  LOP3.LUT R45, R52, R45, RZ, 0xc0, !PT ;  /* 0x0000002d342d7212 */ /* 0x000fe400078ec0ff */
[----:B------:R-:W-:Y:S02]  /*3eb0*/  @!P3 LOP3.LUT R50, RZ, R50, RZ, 0x33, !PT ;  /* 0x00000032ff32b212 */ /* 0x000fe400078e33ff */
[----:B------:R-:W-:Y:S02]  /*3ec0*/  LOP3.LUT P0, RZ, R48, 0x80, RZ, 0xc0, !PT ;  /* 0x0000008030ff7812 */ /* 0x000fe4000780c0ff */
[----:B------:R-:W-:Y:S02]  /*3ed0*/  LOP3.LUT R45, R50, R45, RZ, 0xc0, !PT ;  /* 0x0000002d322d7212 */ /* 0x000fe400078ec0ff */
[----:B------:R-:W-:-:S02]  /*3ee0*/  VOTE.ANY R50, PT, P4 ;  /* 0x0000000000327806 */ /* 0x000fc400020e0100 */
[----:B------:R-:W-:Y:S02]  /*3ef0*/  VOTE.ANY R52, PT, P5 ;  /* 0x0000000000347806 */ /* 0x000fe400028e0100 */
[----:B------:R-:W-:Y:S02]  /*3f00*/  @!P4 LOP3.LUT R50, RZ, R50, RZ, 0x33, !PT ;  /* 0x00000032ff32c212 */ /* 0x000fe400078e33ff */
[----:B------:R-:W-:Y:S02]  /*3f10*/  @!P5 LOP3.LUT R52, RZ, R52, RZ, 0x33, !PT ;  /* 0x00000034ff34d212 */ /* 0x000fe400078e33ff */
[----:B------:R-:W-:Y:S02]  /*3f20*/  LOP3.LUT R45, R50, R45, RZ, 0xc0, !PT ;  /* 0x0000002d322d7212 */ /* 0x000fe400078ec0ff */
[----:B------:R-:W-:Y:S02]  /*3f30*/  VOTE.ANY R50, PT, P6 ;  /* 0x0000000000327806 */ /* 0x000fe400030e0100 */
[----:B------:R-:W-:-:S02]  /*3f40*/  LOP3.LUT R45, R52, R45, RZ, 0xc0, !PT ;  /* 0x0000002d342d7212 */ /* 0x000fc400078ec0ff */
[----:B------:R-:W-:Y:S02]  /*3f50*/  @!P6 LOP3.LUT R50, RZ, R50, RZ, 0x33, !PT ;  /* 0x00000032ff32e212 */ /* 0x000fe400078e33ff */
[----:B------:R-:W-:Y:S02]  /*3f60*/  VOTE.ANY R52, PT, P0 ;  /* 0x0000000000347806 */ /* 0x000fe400000e0100 */
[----:B------:R-:W-:Y:S01]  /*3f70*/  LOP3.LUT R45, R50, R45, RZ, 0xc0, !PT ;  /* 0x0000002d322d7212 */ /* 0x000fe200078ec0ff */
[----:B------:R-:W-:Y:S01]  /*3f80*/  IMAD.MOV.U32 R50, RZ, RZ, RZ ;  /* 0x000000ffff327224 */ /* 0x000fe200078e00ff */
[----:B------:R-:W-:-:S04]  /*3f90*/  @!P0 LOP3.LUT R52, RZ, R52, RZ, 0x33, !PT ;  /* 0x00000034ff348212 */ /* 0x000fc800078e33ff */
[----:B------:R-:W-:-:S04]  /*3fa0*/  LOP3.LUT R45, R52, R45, RZ, 0xc0, !PT ;  /* 0x0000002d342d7212 */ /* 0x000fc800078ec0ff */
[----:B------:R-:W4:Y:S01]  /*3fb0*/  FLO.U32 R53, R45 ;  /* 0x0000002d00357300 */ /* 0x000f2200000e0000 */
[----:B------:R-:W-:-:S07]  /*3fc0*/  LOP3.LUT R47, R6, R45, RZ, 0xc0, !PT ;  /* 0x0000002d062f7212 */ /* 0x000fce00078ec0ff */
[----:B------:R-:W0:Y:S01]  /*3fd0*/  POPC R47, R47 ;  /* 0x0000002f002f7309 */ /* 0x000e220000000000 */
[----:B----4-:R-:W-:-:S13]  /*3fe0*/  ISETP.NE.AND P0, PT, R0, R53, PT ;  /* 0x000000350000720c */ /* 0x010fda0003f05270 */
[----:B01-3--:R-:W-:Y:S05]  /*3ff0*/  @P0 BRA `(.L_x_40) ;  /* 0x0000000000080947 */ /* 0x00bfea0003800000 */
[----:B------:R-:W-:-:S05]  /*4000*/  IMAD R48, R48, 0x4, R7 ;  /* 0x0000000430307824 */ /* 0x000fca00078e0207 */
[----:B------:R0:W1:Y:S02]  /*4010*/  ATOMS.ADD R50, [R48], R47 ;  /* 0x0000002f3032738c */ /* 0x0000640000000000 */
.L_x_40:
[----:B------:R-:W-:Y:S05]  /*4020*/  BSYNC.RECONVERGENT B0 ;  /* 0x0000000000007941 */ /* 0x000fea0003800200 */
.L_x_39:
[----:B------:R-:W-:Y:S01]  /*4030*/  R2P PR, R46, 0x7f ;  /* 0x0000007f2e007804 */ /* 0x000fe20000000000 */
[----:B-1----:R1:W3:Y:S01]  /*4040*/  SHFL.IDX PT, R50, R50, R53, 0x1f ;  /* 0x00001f3532327589 */ /* 0x0022e200000e0000 */
[----:B------:R-:W-:Y:S11]  /*4050*/  BSSY.RECONVERGENT B0, `(.L_x_41) ;  /* 0x0000021000007945 */ /* 0x000ff60003800200 */
[----:B------:R-:W-:-:S02]  /*4060*/  VOTE.ANY R45, PT, P0 ;  /* 0x00000000002d7806 */ /* 0x000fc400000e0100 */
[----:B0-----:R-:W-:Y:S02]  /*4070*/  VOTE.ANY R48, PT, P1 ;  /* 0x0000000000307806 */ /* 0x001fe400008e0100 */
[----:B------:R-:W-:Y:S02]  /*4080*/  @!P0 LOP3.LUT R45, RZ, R45, RZ, 0x33, !PT ;  /* 0x0000002dff2d8212 */ /* 0x000fe400078e33ff */
[----:B------:R-:W-:Y:S02]  /*4090*/  @!P1 LOP3.LUT R48, RZ, R48, RZ, 0x33, !PT ;  /* 0x00000030ff309212 */ /* 0x000fe400078e33ff */
[----:B------:R-:W-:Y:S02]  /*40a0*/  LOP3.LUT P0, RZ, R46, 0x80, RZ, 0xc0, !PT ;  /* 0x000000802eff7812 */ /* 0x000fe4000780c0ff */
[----:B------:R-:W-:Y:S02]  /*40b0*/  LOP3.LUT R45, R48, R45, RZ, 0xc0, !PT ;  /* 0x0000002d302d7212 */ /* 0x000fe400078ec0ff */
[----:B------:R-:W-:-:S04]  /*40c0*/  VOTE.ANY R48, PT, P2 ;  /* 0x0000000000307806 */ /* 0x000fc800010e0100 */
[----:B------:R-:W-:-:S04]  /*40d0*/  @!P2 LOP3.LUT R48, RZ, R48, RZ, 0x33, !PT ;  /* 0x00000030ff30a212 */ /* 0x000fc800078e33ff */
        /* <DEDUP_REMOVED lines=15> */
[----:B------:R-:W-:Y:S01]  /*41d0*/  LOP3.LUT R59, R48, R45, RZ, 0xc0, !PT ;  /* 0x0000002d303b7212 */ /* 0x000fe200078ec0ff */
[----:B------:R-:W-:-:S03]  /*41e0*/  IMAD.MOV.U32 R48, RZ, RZ, RZ ;  /* 0x000000ffff307224 */ /* 0x000fc600078e00ff */
[----:B------:R-:W0:Y:S01]  /*41f0*/  FLO.U32 R49, R59 ;  /* 0x0000003b00317300 */ /* 0x000e2200000e0000 */
[----:B------:R-:W-:-:S07]  /*4200*/  LOP3.LUT R45, R6, R59, RZ, 0xc0, !PT ;  /* 0x0000003b062d7212 */ /* 0x000fce00078ec0ff */
[----:B------:R-:W4:Y:S01]  /*4210*/  POPC R45, R45 ;  /* 0x0000002d002d7309 */ /* 0x000f220000000000 */
[----:B0-----:R-:W-:-:S13]  /*4220*/  ISETP.NE.AND P0, PT, R0, R49, PT ;  /* 0x000000310000720c */ /* 0x001fda0003f05270 */
[----:B-1-34-:R-:W-:Y:S05]  /*4230*/  @P0 BRA `(.L_x_42) ;  /* 0x0000000000080947 */ /* 0x01afea0003800000 */
[----:B------:R-:W-:-:S05]  /*4240*/  IMAD R46, R46, 0x4, R7 ;  /* 0x000000042e2e7824 */ /* 0x000fca00078e0207 */
[----:B------:R0:W1:Y:S02]  /*4250*/  ATOMS.ADD R48, [R46], R45 ;  /* 0x0000002d2e30738c */ /* 0x0000640000000000 */
.L_x_42:
[----:B------:R-:W-:Y:S05]  /*4260*/  BSYNC.RECONVERGENT B0 ;  /* 0x0000000000007941 */ /* 0x000fea0003800200 */
.L_x_41:
[----:B------:R-:W-:Y:S01]  /*4270*/  R2P PR, R44, 0x7f ;  /* 0x0000007f2c007804 */ /* 0x000fe20000000000 */
[----:B-1----:R1:W3:Y:S01]  /*4280*/  SHFL.IDX PT, R48, R48, R49, 0x1f ;  /* 0x00001f3130307589 */ /* 0x0022e200000e0000 */
[----:B------:R-:W-:Y:S01]  /*4290*/  BSSY.RECONVERGENT B0, `(.L_x_43) ;  /* 0x0000021000007945 */ /* 0x000fe20003800200 */
[----:B------:R-:W-:-:S10]  /*42a0*/  IMAD.MOV.U32 R52, RZ, RZ, RZ ;  /* 0x000000ffff347224 */ /* 0x000fd400078e00ff */
[----:B0-----:R-:W-:Y:S02]  /*42b0*/  VOTE.ANY R46, PT, P0 ;  /* 0x00000000002e7806 */ /* 0x001fe400000e0100 */
[----:B------:R-:W-:Y:S02]  /*42c0*/  VOTE.ANY R53, PT, P1 ;  /* 0x0000000000357806 */ /* 0x000fe400008e0100 */
[----:B------:R-:W-:Y:S02]  /*42d0*/  @!P0 LOP3.LUT R46, RZ, R46, RZ, 0x33, !PT ;  /* 0x0000002eff2e8212 */ /* 0x000fe400078e33ff */
[----:B------:R-:W-:Y:S02]  /*42e0*/  @!P1 LOP3.LUT R53, RZ, R53, RZ, 0x33, !PT ;  /* 0x00000035ff359212 */ /* 0x000fe400078e33ff */
[----:B------:R-:W-:Y:S02]  /*42f0*/  LOP3.LUT P0, RZ, R44, 0x80, RZ, 0xc0, !PT ;  /* 0x000000802cff7812 */ /* 0x000fe4000780c0ff */
[----:B------:R-:W-:-:S02]  /*4300*/  LOP3.LUT R46, R53, R46, RZ, 0xc0, !PT ;  /* 0x0000002e352e7212 */ /* 0x000fc400078ec0ff */
        /* <DEDUP_REMOVED lines=17> */
[----:B------:R-:W-:-:S04]  /*4420*/  LOP3.LUT R59, R53, R46, RZ, 0xc0, !PT ;  /* 0x0000002e353b7212 */ /* 0x000fc800078ec0ff */
[----:B------:R-:W0:Y:S01]  /*4430*/  FLO.U32 R53, R59 ;  /* 0x0000003b00357300 */ /* 0x000e2200000e0000 */
[----:B------:R-:W-:-:S07]  /*4440*/  LOP3.LUT R46, R6, R59, RZ, 0xc0, !PT ;  /* 0x0000003b062e7212 */ /* 0x000fce00078ec0ff */
[----:B------:R-:W4:Y:S01]  /*4450*/  POPC R46, R46 ;  /* 0x0000002e002e7309 */ /* 0x000f220000000000 */
[----:B0-----:R-:W-:-:S13]  /*4460*/  ISETP.NE.AND P0, PT, R0, R53, PT ;  /* 0x000000350000720c */ /* 0x001fda0003f05270 */
[----:B-1-34-:R-:W-:Y:S05]  /*4470*/  @P0 BRA `(.L_x_44) ;  /* 0x0000000000080947 */ /* 0x01afea0003800000 */
[----:B------:R-:W-:-:S05]  /*4480*/  IMAD R49, R44, 0x4, R7 ;  /* 0x000000042c317824 */ /* 0x000fca00078e0207 */
[----:B------:R0:W1:Y:S02]  /*4490*/  ATOMS.ADD R52, [R49], R46 ;  /* 0x0000002e3134738c */ /* 0x0000640000000000 */
.L_x_44:
[----:B------:R-:W-:Y:S05]  /*44a0*/  BSYNC.RECONVERGENT B0 ;  /* 0x0000000000007941 */ /* 0x000fea0003800200 */
.L_x_43:
[----:B------:R-:W-:Y:S01]  /*44b0*/  R2P PR, R42, 0x7f ;  /* 0x0000007f2a007804 */ /* 0x000fe20000000000 */
[----:B------:R-:W-:Y:S01]  /*44c0*/  BSSY.RECONVERGENT B0, `(.L_x_45) ;  /* 0x0000022000007945 */ /* 0x000fe20003800200 */
[----:B------:R-:W-:-:S11]  /*44d0*/  IMAD.MOV.U32 R64, RZ, RZ, RZ ;  /* 0x000000ffff407224 */ /* 0x000fd600078e00ff */
[----:B------:R-:W-:Y:S02]  /*44e0*/  VOTE.ANY R44, PT, P0 ;  /* 0x00000000002c7806 */ /* 0x000fe400000e0100 */
[----:B0-----:R-:W-:Y:S02]  /*44f0*/  VOTE.ANY R49, PT, P1 ;  /* 0x0000000000317806 */ /* 0x001fe400008e0100 */
        /* <DEDUP_REMOVED lines=22> */
[----:B-1----:R0:W1:Y:S02]  /*4660*/  SHFL.IDX PT, R49, R52, R53, 0x1f ;  /* 0x00001f3534317589 */ /* 0x00206400000e0000 */
[----:B------:R-:W3:Y:S01]  /*4670*/  FLO.U32 R59, R61 ;  /* 0x0000003d003b7300 */ /* 0x000ee200000e0000 */
[----:B------:R-:W-:-:S07]  /*4680*/  LOP3.LUT R44, R6, R61, RZ, 0xc0, !PT ;  /* 0x0000003d062c7212 */ /* 0x000fce00078ec0ff */
[----:B------:R-:W4:Y:S01]  /*4690*/  POPC R44, R44 ;  /* 0x0000002c002c7309 */ /* 0x000f220000000000 */
[----:B---3--:R-:W-:-:S13]  /*46a0*/  ISETP.NE.AND P0, PT, R0, R59, PT ;  /* 0x0000003b0000720c */ /* 0x008fda0003f05270 */
[----:B01--4-:R-:W-:Y:S05]  /*46b0*/  @P0 BRA `(.L_x_46) ;  /* 0x0000000000080947 */ /* 0x013fea0003800000 */
[----:B------:R-:W-:-:S05]  /*46c0*/  IMAD R53, R42, 0x4, R7 ;  /* 0x000000042a357824 */ /* 0x000fca00078e0207 */
[----:B------:R0:W1:Y:S02]  /*46d0*/  ATOMS.ADD R64, [R53], R44 ;  /* 0x0000002c3540738c */ /* 0x0000640000000000 */
.L_x_46:
[----:B------:R-:W-:Y:S05]  /*46e0*/  BSYNC.RECONVERGENT B0 ;  /* 0x0000000000007941 */ /* 0x000fea0003800200 */
.L_x_45:
        /* <DEDUP_REMOVED lines=35> */
.L_x_48:
[----:B------:R-:W-:Y:S05]  /*4920*/  BSYNC.RECONVERGENT B0 ;  /* 0x0000000000007941 */ /* 0x000fea0003800200 */
.L_x_47:
[----:B------:R-:W-:Y:S01]  /*4930*/  R2P PR, R38, 0x7f ;  /* 0x0000007f26007804 */ /* 0x000fe20000000000 */
[----:B------:R-:W-:Y:S01]  /*4940*/  IMAD.IADD R40, R55, 0x1, R60 ;  /* 0x0000000137287824 */ /* 0x000fe200078e023c */
[----:B------:R-:W-:Y:S01]  /*4950*/  BSSY.RECONVERGENT B0, `(.L_x_49) ;  /* 0x0000022000007945 */ /* 0x000fe20003800200 */
[----:B------:R-:W-:-:S10]  /*4960*/  IMAD.MOV.U32 R60, RZ, RZ, RZ ;  /* 0x000000ffff3c7224 */ /* 0x000fd400078e00ff */
[----:B------:R-:W-:Y:S02]  /*4970*/  VOTE.ANY R52, PT, P0 ;  /* 0x0000000000347806 */ /* 0x000fe400000e0100 */
[----:B--2---:R-:W-:Y:S02]  /*4980*/  VOTE.ANY R55, PT, P1 ;  /* 0x0000000000377806 */ /* 0x004fe400008e0100 */
        /* <DEDUP_REMOVED lines=22> */
[----:B-1----:R1:W2:Y:S02]  /*4af0*/  SHFL.IDX PT, R55, R54, R61, 0x1f ;  /* 0x00001f3d36377589 */ /* 0x0022a400000e0000 */
[----:B0-----:R-:W0:Y:S01]  /*4b00*/  FLO.U32 R59, R63 ;  /* 0x0000003f003b7300 */ /* 0x001e2200000e0000 */
[----:B------:R-:W-:-:S07]  /*4b10*/  LOP3.LUT R52, R6, R63, RZ, 0xc0, !PT ;  /* 0x0000003f06347212 */ /* 0x000fce00078ec0ff */
[----:B------:R-:W3:Y:S01]  /*4b20*/  POPC R52, R52 ;  /* 0x0000003400347309 */ /* 0x000ee20000000000 */
[----:B0-----:R-:W-:-:S13]  /*4b30*/  ISETP.NE.AND P0, PT, R0, R59, PT ;  /* 0x0000003b0000720c */ /* 0x001fda0003f05270 */
[----:B-123--:R-:W-:Y:S05]  /*4b40*/  @P0 BRA `(.L_x_50) ;  /* 0x0000000000080947 */ /* 0x00efea0003800000 */
[----:B------:R-:W-:-:S05]  /*4b50*/  IMAD R61, R38, 0x4, R7 ;  /* 0x00000004263d7824 */ /* 0x000fca00078e0207 */
[----:B------:R0:W1:Y:S02]  /*4b60*/  ATOMS.ADD R60, [R61], R52 ;  /* 0x000000343d3c738c */ /* 0x0000640000000000 */
.L_x_50:
[----:B------:R-:W-:Y:S05]  /*4b70*/  BSYNC.RECONVERGENT B0 ;  /* 0x0000000000007941 */ /* 0x000fea0003800200 */
.L_x_49:
[----:B------:R-:W-:Y:S01]  /*4b80*/  R2P PR, R26, 0x7f ;  /* 0x0000007f1a007804 */ /* 0x000fe20000000000 */
[----:B------:R-:W-:Y:S01]  /*4b90*/  IMAD.IADD R38, R57, 0x1, R62 ;  /* 0x0000000139267824 */ /* 0x000fe200078e023e */
[----:B------:R-:W-:Y:S01]  /*4ba0*/  BSSY.RECONVERGENT B0, `(.L_x_51) ;  /* 0x0000022000007945 */ /* 0x000fe20003800200 */
[----:B------:R-:W-:-:S10]  /*4bb0*/  IMAD.MOV.U32 R62, RZ, RZ, RZ ;  /* 0x000000ffff3e7224 */ /* 0x000fd400078e00ff */
[----:B------:R-:W-:Y:S02]  /*4bc0*/  VOTE.ANY R54, PT, P0 ;  /* 0x0000000000367806 */ /* 0x000fe400000e0100 */
        /* <DEDUP_REMOVED lines=31> */
.L_x_52:
[----:B------:R-:W-:Y:S05]  /*4dc0*/  BSYNC.RECONVERGENT B0 ;  /* 0x0000000000007941 */ /* 0x000fea0003800200 */
.L_x_51:
[----:B------:R-:W-:Y:S01]  /*4dd0*/  R2P PR, R16, 0x7f ;  /* 0x0000007f10007804 */ /* 0x000fe20000000000 */
[----:B------:R-:W-:Y:S01]  /*4de0*/  IMAD.IADD R26, R51, 0x1, R56 ;  /* 0x00000001331a7824 */ /* 0x000fe200078e0238 */
[----:B------:R-:W-:Y:S11]  /*4df0*/  BSSY.RECONVERGENT B0, `(.L_x_53) ;  /* 0x0000022000007945 */ /* 0x000ff60003800200 */
[----:B0-----:R-:W-:-:S02]  /*4e00*/  VOTE.ANY R59, PT, P0 ;  /* 0x00000000003b7806 */ /* 0x001fc400000e0100 */
[----:B------:R-:W-:Y:S02]  /*4e10*/  VOTE.ANY R56, PT, P1 ;  /* 0x0000000000387806 */ /* 0x000fe400008e0100 */
[----:B------:R-:W-:Y:S02]  /*4e20*/  @!P0 LOP3.LUT R59, RZ, R59, RZ, 0x33, !PT ;  /* 0x0000003bff3b8212 */ /* 0x000fe400078e33ff */
[----:B------:R-:W-:Y:S02]  /*4e30*/  @!P1 LOP3.LUT R56, RZ, R56, RZ, 0x33, !PT ;  /* 0x00000038ff389212 */ /* 0x000fe400078e33ff */
[----:B------:R-:W-:Y:S02]  /*4e40*/  VOTE.ANY R51, PT, P2 ;  /* 0x0000000000337806 */ /* 0x000fe400010e0100 */
[----:B------:R-:W-:Y:S02]  /*4e50*/  LOP3.LUT R56, R56, R59, RZ, 0xc0, !PT ;  /* 0x0000003b38387212 */ /* 0x000fe400078ec0ff */
[----:B------:R-:W-:Y:S01]  /*4e60*/  @!P2 LOP3.LUT R51, RZ, R51, RZ, 0x33, !PT ;  /* 0x00000033ff33a212 */ /* 0x000fe200078e33ff */
[----:B-1----:R0:W1:Y:S01]  /*4e70*/  SHFL.IDX PT, R59, R62, R61, 0x1f ;  /* 0x00001f3d3e3b7589 */ /* 0x00206200000e0000 */
[----:B------:R-:W-:-:S02]  /*4e80*/  LOP3.LUT P0, RZ, R16, 0x80, RZ, 0xc0, !PT ;  /* 0x0000008010ff7812 */ /* 0x000fc4000780c0ff */
        /* <DEDUP_REMOVED lines=17> */
[----:B------:R-:W2:Y:S01]  /*4fa0*/  FLO.U32 R63, R65 ;  /* 0x00000041003f7300 */ /* 0x000ea200000e0000 */
[----:B------:R-:W-:-:S07]  /*4fb0*/  LOP3.LUT R51, R6, R65, RZ, 0xc0, !PT ;  /* 0x0000004106337212 */ /* 0x000fce00078ec0ff */
[----:B------:R-:W3:Y:S01]  /*4fc0*/  POPC R51, R51 ;  /* 0x0000003300337309 */ /* 0x000ee20000000000 */
[----:B--2---:R-:W-:-:S13]  /*4fd0*/  ISETP.NE.AND P0, PT, R0, R63, PT ;  /* 0x0000003f0000720c */ /* 0x004fda0003f05270 */
[----:B01-3--:R-:W-:Y:S05]  /*4fe0*/  @P0 BRA `(.L_x_54) ;  /* 0x0000000000080947 */ /* 0x00bfea0003800000 */
[----:B------:R-:W-:-:S05]  /*4ff0*/  IMAD R16, R16, 0x4, R7 ;  /* 0x0000000410107824 */ /* 0x000fca00078e0207 */
[----:B------:R0:W1:Y:S02]  /*5000*/  ATOMS.ADD R56, [R16], R51 ;  /* 0x000000331038738c */ /* 0x0000640000000000 */
.L_x_54:
[----:B------:R-:W-:Y:S05]  /*5010*/  BSYNC.RECONVERGENT B0 ;  /* 0x0000000000007941 */ /* 0x000fea0003800200 */
.L_x_53:
[----:B------:R-:W-:Y:S01]  /*5020*/  R2P PR, R15, 0x7f ;  /* 0x0000007f0f007804 */ /* 0x000fe20000000000 */
[----:B------:R-:W-:Y:S01]  /*5030*/  IMAD.IADD R50, R47, 0x1, R50 ;  /* 0x000000012f327824 */ /* 0x000fe200078e0232 */
[----:B-1----:R1:W2:Y:S01]  /*5040*/  SHFL.IDX PT, R56, R56, R63, 0x1f ;  /* 0x00001f3f38387589 */ /* 0x0022a200000e0000 */
[----:B------:R-:W-:Y:S01]  /*5050*/  BSSY.RECONVERGENT B0, `(.L_x_55) ;  /* 0x0000021000007945 */ /* 0x000fe20003800200 */
[----:B------:R-:W-:-:S09]  /*5060*/  IMAD.MOV.U32 R60, RZ, RZ, RZ ;  /* 0x000000ffff3c7224 */ /* 0x000fd200078e00ff */
        /* <DEDUP_REMOVED lines=26> */
[----:B------:R-:W3:Y:S01]  /*5210*/  POPC R16, R16 ;  /* 0x0000001000107309 */ /* 0x000ee20000000000 */
[----:B0-----:R-:W-:-:S13]  /*5220*/  ISETP.NE.AND P0, PT, R0, R47, PT ;  /* 0x0000002f0000720c */ /* 0x001fda0003f05270 */
[----:B-123--:R-:W-:Y:S05]  /*5230*/  @P0 BRA `(.L_x_56) ;  /* 0x0000000000080947 */ /* 0x00efea0003800000 */
[----:B------:R-:W-:-:S05]  /*5240*/  IMAD R15, R15, 0x4, R7 ;  /* 0x000000040f0f7824 */ /* 0x000fca00078e0207 */
[----:B------:R0:W1:Y:S02]  /*5250*/  ATOMS.ADD R60, [R15], R16 ;  /* 0x000000100f3c738c */ /* 0x0000640000000000 */
.L_x_56:
[----:B------:R-:W-:Y:S05]  /*5260*/  BSYNC.RECONVERGENT B0 ;  /* 0x0000000000007941 */ /* 0x000fea0003800200 */
.L_x_55:
[----:B------:R-:W-:Y:S01]  /*5270*/  R2P PR, R4, 0x7f ;  /* 0x0000007f04007804 */ /* 0x000fe20000000000 */
[----:B------:R-:W-:Y:S01]  /*5280*/  IMAD.IADD R48, R45, 0x1, R48 ;  /* 0x000000012d307824 */ /* 0x000fe200078e0230 */
[----:B-1----:R1:W2:Y:S01]  /*5290*/  SHFL.IDX PT, R47, R60, R47, 0x1f ;  /* 0x00001f2f3c2f7589 */ /* 0x0022a200000e0000 */
[----:B------:R-:W-:Y:S10]  /*52a0*/  BSSY.RECONVERGENT B0, `(.L_x_57) ;  /* 0x0000021000007945 */ /* 0x000ff40003800200 */
[----:B0-----:R-:W-:-:S02]  /*52b0*/  VOTE.ANY R15, PT, P0 ;  /* 0x00000000000f7806 */ /* 0x001fc400000e0100 */
[----:B------:R-:W-:Y:S02]  /*52c0*/  VOTE.ANY R62, PT, P1 ;  /* 0x00000000003e7806 */ /* 0x000fe400008e0100 */
        /* <DEDUP_REMOVED lines=25> */
[----:B------:R-:W3:Y:S01]  /*5460*/  POPC R15, R15 ;  /* 0x0000000f000f7309 */ /* 0x000ee20000000000 */
[----:B0-----:R-:W-:-:S13]  /*5470*/  ISETP.NE.AND P0, PT, R0, R45, PT ;  /* 0x0000002d0000720c */ /* 0x001fda0003f05270 */
[----:B-123--:R-:W-:Y:S05]  /*5480*/  @P0 BRA `(.L_x_58) ;  /* 0x0000000000080947 */ /* 0x00efea0003800000 */
[----:B------:R-:W-:-:S05]  /*5490*/  IMAD R4, R4, 0x4, R7 ;  /* 0x0000000404047824 */ /* 0x000fca00078e0207 */
[----:B------:R0:W1:Y:S02]  /*54a0*/  ATOMS.ADD R62, [R4], R15 ;  /* 0x0000000f043e738c */ /* 0x0000640000000000 */
.L_x_58:
[----:B------:R-:W-:Y:S05]  /*54b0*/  BSYNC.RECONVERGENT B0 ;  /* 0x0000000000007941 */ /* 0x000fea0003800200 */
.L_x_57:
[----:B------:R-:W-:Y:S01]  /*54c0*/  R2P PR, R8, 0x7f ;  /* 0x0000007f08007804 */ /* 0x000fe20000000000 */
[----:B0-----:R-:W-:Y:S01]  /*54d0*/  IMAD.IADD R4, R46, 0x1, R49 ;  /* 0x000000012e047824 */ /* 0x001fe200078e0231 */
[----:B-1----:R0:W1:Y:S01]  /*54e0*/  SHFL.IDX PT, R62, R62, R45, 0x1f ;  /* 0x00001f2d3e3e7589 */ /* 0x00206200000e0000 */
[----:B------:R-:W-:Y:S10]  /*54f0*/  BSSY.RECONVERGENT B0, `(.L_x_59) ;  /* 0x0000021000007945 */ /* 0x000ff40003800200 */
[----:B------:R-:W-:-:S02]  /*5500*/  VOTE.ANY R60, PT, P0 ;  /* 0x00000000003c7806 */ /* 0x000fc400000e0100 */
[----:B------:R-:W-:Y:S02]  /*5510*/  VOTE.ANY R49, PT, P1 ;  /* 0x0000000000317806 */ /* 0x000fe400008e0100 */
[----:B------:R-:W-:Y:S02]  /*5520*/  @!P0 LOP3.LUT R60, RZ, R60, RZ, 0x33, !PT ;  /* 0x0000003cff3c8212 */ /* 0x000fe400078e33ff */
[----:B------:R-:W-:Y:S02]  /*5530*/  @!P1 LOP3.LUT R49, RZ, R49, RZ, 0x33, !PT ;  /* 0x00000031ff319212 */ /* 0x000fe400078e33ff */
[----:B------:R-:W-:Y:S02]  /*5540*/  VOTE.ANY R46, PT, P2 ;  /* 0x00000000002e7806 */ /* 0x000fe400010e0100 */
[----:B------:R-:W-:Y:S01]  /*5550*/  LOP3.LUT R49, R49, R60, RZ, 0xc0, !PT ;  /* 0x0000003c31317212 */ /* 0x000fe200078ec0ff */
[----:B------:R-:W-:Y:S01]  /*5560*/  IMAD.MOV.U32 R60, RZ, RZ, RZ ;  /* 0x000000ffff3c7224 */ /* 0x000fe200078e00ff */
[----:B------:R-:W-:-:S02]  /*5570*/  @!P2 LOP3.LUT R46, RZ, R46, RZ, 0x33, !PT ;  /* 0x0000002eff2ea212 */ /* 0x000fc400078e33ff */
        /* <DEDUP_REMOVED lines=17> */
[----:B------:R-:W2:Y:S01]  /*5690*/  FLO.U32 R49, R61 ;  /* 0x0000003d00317300 */ /* 0x000ea200000e0000 */
[----:B------:R-:W-:-:S07]  /*56a0*/  LOP3.LUT R46, R6, R61, RZ, 0xc0, !PT ;  /* 0x0000003d062e7212 */ /* 0x000fce00078ec0ff */
[----:B------:R-:W3:Y:S01]  /*56b0*/  POPC R46, R46 ;  /* 0x0000002e002e7309 */ /* 0x000ee20000000000 */
[----:B--2---:R-:W-:-:S13]  /*56c0*/  ISETP.NE.AND P0, PT, R0, R49, PT ;  /* 0x000000310000720c */ /* 0x004fda0003f05270 */
[----:B01-3--:R-:W-:Y:S05]  /*56d0*/  @P0 BRA `(.L_x_60) ;  /* 0x0000000000080947 */ /* 0x00bfea0003800000 */
[----:B------:R-:W-:-:S05]  /*56e0*/  IMAD R45, R8, 0x4, R7 ;  /* 0x00000004082d7824 */ /* 0x000fca00078e0207 */
[----:B------:R0:W1:Y:S02]  /*56f0*/  ATOMS.ADD R60, [R45], R46 ;  /* 0x0000002e2d3c738c */ /* 0x0000640000000000 */
.L_x_60:
[----:B------:R-:W-:Y:S05]  /*5700*/  BSYNC.RECONVERGENT B0 ;  /* 0x0000000000007941 */ /* 0x000fea0003800200 */
.L_x_59:
[----:B------:R-:W-:Y:S01]  /*5710*/  R2P PR, R9, 0x7f ;  /* 0x0000007f09007804 */ /* 0x000fe20000000000 */
[----:B------:R-:W-:Y:S01]  /*5720*/  IMAD.IADD R44, R44, 0x1, R53 ;  /* 0x000000012c2c7824 */ /* 0x000fe200078e0235 */
[----:B-1----:R1:W2:Y:S01]  /*5730*/  SHFL.IDX PT, R49, R60, R49, 0x1f ;  /* 0x00001f313c317589 */ /* 0x0022a200000e0000 */
[----:B------:R-:W-:Y:S01]  /*5740*/  BSSY.RECONVERGENT B0, `(.L_x_61) ;  /* 0x0000021000007945 */ /* 0x000fe20003800200 */
[----:B------:R-:W-:-:S09]  /*5750*/  IMAD.MOV.U32 R64, RZ, RZ, RZ ;  /* 0x000000ffff407224 */ /* 0x000fd200078e00ff */
        /* <DEDUP_REMOVED lines=31> */
.L_x_62:
[----:B------:R-:W-:Y:S05]  /*5950*/  BSYNC.RECONVERGENT B0 ;  /* 0x0000000000007941 */ /* 0x000fea0003800200 */
.L_x_61:
        /* <DEDUP_REMOVED lines=36> */
.L_x_64:
[----:B------:R-:W-:Y:S05]  /*5ba0*/  BSYNC.RECONVERGENT B0 ;  /* 0x0000000000007941 */ /* 0x000fea0003800200 */
.L_x_63:
[----:B------:R-:W-:Y:S01]  /*5bb0*/  R2P PR, R14, 0x7f ;  /* 0x0000007f0e007804 */ /* 0x000fe20000000000 */
[----:B-1----:R1:W2:Y:S01]  /*5bc0*/  SHFL.IDX PT, R60, R60, R55, 0x1f ;  /* 0x00001f373c3c7589 */ /* 0x0022a200000e0000 */
        /* <DEDUP_REMOVED lines=25> */
[----:B-1----:R-:W0:Y:S01]  /*5d60*/  FLO.U32 R55, R9 ;  /* 0x0000000900377300 */ /* 0x002e2200000e0000 */
[----:B------:R-:W-:-:S07]  /*5d70*/  LOP3.LUT R6, R6, R9, RZ, 0xc0, !PT ;  /* 0x0000000906067212 */ /* 0x000fce00078ec0ff */
[----:B------:R1:W3:Y:S01]  /*5d80*/  POPC R61, R6 ;  /* 0x00000006003d7309 */ /* 0x0002e20000000000 */
[----:B0-----:R-:W-:Y:S01]  /*5d90*/  ISETP.NE.AND P0, PT, R0, R55, PT ;  /* 0x000000370000720c */ /* 0x001fe20003f05270 */
[----:B------:R-:W-:-:S12]  /*5da0*/  IMAD.MOV.U32 R0, RZ, RZ, RZ ;  /* 0x000000ffff007224 */ /* 0x000fd800078e00ff */
[----:B-123--:R-:W-:Y:S05]  /*5db0*/  @P0 BRA `(.L_x_66) ;  /* 0x0000000000080947 */ /* 0x00efea0003800000 */
[----:B------:R-:W-:-:S06]  /*5dc0*/  IMAD R0, R14, 0x4, R7 ;  /* 0x000000040e007824 */ /* 0x000fcc00078e0207 */
[----:B------:R0:W1:Y:S02]  /*5dd0*/  ATOMS.ADD R0, [R0], R61 ;  /* 0x0000003d0000738c */ /* 0x0000640000000000 */
.L_x_66:
[----:B------:R-:W-:Y:S05]  /*5de0*/  BSYNC.RECONVERGENT B0 ;  /* 0x0000000000007941 */ /* 0x000fea0003800200 */
.L_x_65:
[----:B-1----:R-:W1:Y:S01]  /*5df0*/  SHFL.IDX PT, R0, R0, R55, 0x1f ;  /* 0x00001f3700007589 */ /* 0x002e6200000e0000 */
[----:B------:R-:W-:Y:S01]  /*5e00*/  IMAD.IADD R14, R54, 0x1, R59 ;  /* 0x00000001360e7824 */ /* 0x000fe200078e023b */
[----:B------:R-:W-:Y:S01]  /*5e10*/  ISETP.NE.AND P0, PT, R58, RZ, PT ;  /* 0x000000ff3a00720c */ /* 0x000fe20003f05270 */
[----:B------:R-:W-:Y:S01]  /*5e20*/  IMAD R10, R40, 0x4, R23 ;  /* 0x00000004280a7824 */ /* 0x000fe200078e0217 */
[----:B------:R-:W-:Y:S01]  /*5e30*/  BAR.SYNC.DEFER_BLOCKING 0x0 ;  /* 0x0000000000007b1d */ /* 0x000fe20000010000 */
[----:B------:R-:W-:Y:S02]  /*5e40*/  IMAD.IADD R54, R8, 0x1, R45 ;  /* 0x0000000108367824 */ /* 0x000fe400078e022d */
[--C-:B------:R-:W-:Y:S02]  /*5e50*/  IMAD R9, R38, 0x4, R23.reuse ;  /* 0x0000000426097824 */ /* 0x100fe400078e0217 */
[--C-:B------:R-:W-:Y:S01]  /*5e60*/  IMAD R8, R26, 0x4, R23.reuse ;  /* 0x000000041a087824 */ /* 0x100fe200078e0217 */
[----:B------:R-:W-:Y:S01]  /*5e70*/  BSSY B1, `(.L_x_67) ;  /* 0x0000057000017945 */ /* 0x000fe20003800000 */
[----:B------:R-:W-:-:S02]  /*5e80*/  IMAD R7, R50, 0x4, R23 ;  /* 0x0000000432077824 */ /* 0x000fc400078e0217 */
[----:B------:R-:W-:Y:S02]  /*5e90*/  IMAD.IADD R52, R52, 0x1, R57 ;  /* 0x0000000134347824 */ /* 0x000fe400078e0239 */
[--C-:B------:R-:W-:Y:S02]  /*5ea0*/  IMAD R6, R48, 0x4, R23.reuse ;  /* 0x0000000430067824 */ /* 0x100fe400078e0217 */
[----:B------:R-:W-:Y:S02]  /*5eb0*/  IMAD R4, R4, 0x4, R23 ;  /* 0x0000000404047824 */ /* 0x000fe400078e0217 */
[----:B------:R-:W-:Y:S02]  /*5ec0*/  IMAD.IADD R56, R51, 0x1, R56 ;  /* 0x0000000133387824 */ /* 0x000fe400078e0238 */
[----:B------:R-:W-:Y:S02]  /*5ed0*/  IMAD.IADD R16, R16, 0x1, R47 ;  /* 0x0000000110107824 */ /* 0x000fe400078e022f */
[----:B------:R-:W-:-:S02]  /*5ee0*/  IMAD.IADD R62, R15, 0x1, R62 ;  /* 0x000000010f3e7824 */ /* 0x000fc400078e023e */
[----:B-1----:R-:W-:Y:S02]  /*5ef0*/  IMAD.IADD R38, R61, 0x1, R0 ;  /* 0x000000013d267824 */ /* 0x002fe400078e0200 */
[----:B------:R-:W-:Y:S01]  /*5f00*/  IMAD R0, R44, 0x4, R23 ;  /* 0x000000042c007824 */ /* 0x000fe200078e0217 */
[----:B------:R1:W-:Y:S01]  /*5f10*/  STS [R10+-0x4], R13 ;  /* 0xfffffc0d0a007388 */ /* 0x0003e20000000800 */
[----:B------:R-:W-:Y:S02]  /*5f20*/  IMAD.IADD R46, R46, 0x1, R49 ;  /* 0x000000012e2e7824 */ /* 0x000fe400078e0231 */
[--C-:B------:R-:W-:Y:S01]  /*5f30*/  IMAD R14, R14, 0x4, R23.reuse ;  /* 0x000000040e0e7824 */ /* 0x100fe200078e0217 */
[----:B------:R2:W-:Y:S01]  /*5f40*/  STS [R9+-0x4], R12 ;  /* 0xfffffc0c09007388 */ /* 0x0005e20000000800 */
[--C-:B------:R-:W-:Y:S02]  /*5f50*/  IMAD R15, R56, 0x4, R23.reuse ;  /* 0x00000004380f7824 */ /* 0x100fe400078e0217 */
[----:B------:R-:W-:Y:S01]  /*5f60*/  IMAD.IADD R60, R53, 0x1, R60 ;  /* 0x00000001353c7824 */ /* 0x000fe200078e023c */
[----:B------:R-:W-:Y:S01]  /*5f70*/  STS [R8+-0x4], R43 ;  /* 0xfffffc2b08007388 */ /* 0x000fe20000000800 */
[----:B------:R-:W-:-:S02]  /*5f80*/  IMAD R16, R16, 0x4, R23 ;  /* 0x0000000410107824 */ /* 0x000fc400078e0217 */
[--C-:B-1----:R-:W-:Y:S01]  /*5f90*/  IMAD R13, R52, 0x4, R23.reuse ;  /* 0x00000004340d7824 */ /* 0x102fe200078e0217 */
[----:B------:R1:W-:Y:S01]  /*5fa0*/  STS [R7+-0x4], R24 ;  /* 0xfffffc1807007388 */ /* 0x0003e20000000800 */
[--C-:B------:R-:W-:Y:S02]  /*5fb0*/  IMAD R26, R46, 0x4, R23.reuse ;  /* 0x000000042e1a7824 */ /* 0x100fe400078e0217 */
[--C-:B--2---:R-:W-:Y:S01]  /*5fc0*/  IMAD R12, R42, 0x4, R23.reuse ;  /* 0x000000042a0c7824 */ /* 0x104fe200078e0217 */
[----:B------:R2:W-:Y:S04]  /*5fd0*/  STS [R6+-0x4], R27 ;  /* 0xfffffc1b06007388 */ /* 0x0005e80000000800 */
[----:B------:R3:W-:Y:S01]  /*5fe0*/  STS [R4+-0x4], R25 ;  /* 0xfffffc1904007388 */ /* 0x0007e20000000800 */
[----:B-1----:R-:W-:-:S03]  /*5ff0*/  IMAD R24, R60, 0x4, R23 ;  /* 0x000000043c187824 */ /* 0x002fc600078e0217 */
[----:B------:R1:W-:Y:S01]  /*6000*/  STS [R0+-0x4], R17 ;  /* 0xfffffc1100007388 */ /* 0x0003e20000000800 */
[----:B--2---:R-:W-:-:S03]  /*6010*/  IMAD R27, R62, 0x4, R23 ;  /* 0x000000043e1b7824 */ /* 0x004fc600078e0217 */
[----:B------:R2:W-:Y:S01]  /*6020*/  STS [R12+-0x4], R41 ;  /* 0xfffffc290c007388 */ /* 0x0005e20000000800 */
[----:B---3--:R-:W-:-:S03]  /*6030*/  IMAD R25, R54, 0x4, R23 ;  /* 0x0000000436197824 */ /* 0x008fc600078e0217 */
[----:B------:R3:W-:Y:S01]  /*6040*/  STS [R13+-0x4], R36 ;  /* 0xfffffc240d007388 */ /* 0x0007e20000000800 */
[----:B-1----:R-:W-:-:S03]  /*6050*/  IMAD R17, R38, 0x4, R23 ;  /* 0x0000000426117824 */ /* 0x002fc600078e0217 */
[----:B------:R3:W-:Y:S01]  /*6060*/  STS [R14+-0x4], R39 ;  /* 0xfffffc270e007388 */ /* 0x0007e20000000800 */
[----:B--2---:R-:W-:-:S03]  /*6070*/  IMAD R41, R3, 0x8, R23 ;  /* 0x0000000803297824 */ /* 0x004fc600078e0217 */
[----:B------:R3:W-:Y:S04]  /*6080*/  STS [R15+-0x4], R34 ;  /* 0xfffffc220f007388 */ /* 0x0007e80000000800 */
[----:B------:R3:W-:Y:S04]  /*6090*/  STS [R16+-0x4], R37 ;  /* 0xfffffc2510007388 */ /* 0x0007e80000000800 */
[----:B------:R3:W-:Y:S04]  /*60a0*/  STS [R27+-0x4], R32 ;  /* 0xfffffc201b007388 */ /* 0x0007e80000000800 */
[----:B------:R3:W-:Y:S04]  /*60b0*/  STS [R26+-0x4], R33 ;  /* 0xfffffc211a007388 */ /* 0x0007e80000000800 */
[----:B------:R3:W-:Y:S04]  /*60c0*/  STS [R25+-0x4], R30 ;  /* 0xfffffc1e19007388 */ /* 0x0007e80000000800 */
[----:B------:R3:W-:Y:S04]  /*60d0*/  STS [R24+-0x4], R31 ;  /* 0xfffffc1f18007388 */ /* 0x0007e80000000800 */
[----:B------:R3:W-:Y:S01]  /*60e0*/  STS [R17+-0x4], R28 ;  /* 0xfffffc1c11007388 */ /* 0x0007e20000000800 */
[----:B------:R-:W-:Y:S05]  /*60f0*/  @P0 BRA `(.L_x_68) ;  /* 0x0000000000b80947 */ /* 0x000fea0003800000 */
[----:B------:R-:W3:Y:S02]  /*6100*/  LDCU.64 UR4, c[0x0][0x398] ;  /* 0x00007300ff0477ac */ /* 0x000ee40008000a00 */
[----:B---3--:R-:W-:-:S04]  /*6110*/  LEA R32, P0, R3, UR4, 0x3 ;  /* 0x0000000403207c11 */ /* 0x008fc8000f8018ff */
[----:B------:R-:W-:-:S05]  /*6120*/  LEA.HI.X R33, R3, UR5, RZ, 0x3, P0 ;  /* 0x0000000503217c11 */ /* 0x000fca00080f1cff */
[----:B------:R-:W2:Y:S01]  /*6130*/  LDG.E.64 R30, desc[UR6][R32.64] ;  /* 0x00000006201e7981 */ /* 0x000ea2000c1e1b00 */
[----:B------:R-:W-:Y:S02]  /*6140*/  SHF.R.S32.HI R37, RZ, 0x1f, R35 ;  /* 0x0000001fff257819 */ /* 0x000fe40000011423 */
[----:B--2---:R-:W-:-:S05]  /*6150*/  IADD3 R30, P0, PT, -R35, R30, RZ ;  /* 0x0000001e231e7210 */ /* 0x004fca0007f1e1ff */
[----:B------:R-:W-:Y:S01]  /*6160*/  IMAD.X R31, R31, 0x1, ~R37, P0 ;  /* 0x000000011f1f7824 */ /* 0x000fe200000e0e25 */
[----:B------:R-:W-:Y:S01]  /*6170*/  ISETP.GE.AND P0, PT, R5, 0x1, PT ;  /* 0x000000010500780c */ /* 0x000fe20003f06270 */
[----:B------:R-:W-:-:S03]  /*6180*/  IMAD.MOV.U32 R37, RZ, RZ, R20 ;  /* 0x000000ffff257224 */ /* 0x000fc600078e0014 */
[----:B------:R1:W-:Y:S09]  /*6190*/  STS.64 [R41+0x6600], R30 ;  /* 0x0066001e29007388 */ /* 0x0003f20000000a00 */
[----:B------:R-:W-:Y:S05]  /*61a0*/  @!P0 BRA `(.L_x_69) ;  /* 0x00000000006c8947 */ /* 0x000fea0003800000 */
[----:B------:R-:W-:Y:S01]  /*61b0*/  BSSY B0, `(.L_x_70) ;  /* 0x0000019000007945 */ /* 0x000fe20003800000 */
[----:B------:R-:W-:Y:S02]  /*61c0*/  IMAD.MOV.U32 R28, RZ, RZ, -0x1 ;  /* 0xffffffffff1c7424 */ /* 0x000fe400078e00ff */
[----:B------:R-:W-:Y:S02]  /*61d0*/  IMAD.MOV.U32 R32, RZ, RZ, R5 ;  /* 0x000000ffff207224 */ /* 0x000fe400078e0005 */
[----:B------:R-:W-:-:S07]  /*61e0*/  IMAD.MOV.U32 R37, RZ, RZ, R20 ;  /* 0x000000ffff257224 */ /* 0x000fce00078e0014 */
.L_x_74:
[----:B-1----:R-:W1:Y:S01]  /*61f0*/  LDC.64 R30, c[0x0][0x380] ;  /* 0x0000e000ff1e7b82 */ /* 0x002e620000000a00 */
[----:B------:R-:W-:Y:S01]  /*6200*/  VIADD R39, R32, 0xffffffff ;  /* 0xffffffff20277836 */ /* 0x000fe20000000000 */
[----:B------:R-:W-:Y:S03]  /*6210*/  BSSY B2, `(.L_x_71) ;  /* 0x0000008000027945 */ /* 0x000fe60003800000 */
[----:B------:R-:W-:-:S04]  /*6220*/  IMAD R33, R39, 0x100, R3 ;  /* 0x0000010027217824 */ /* 0x000fc800078e0203 */
[----:B-1----:R-:W-:-:S07]  /*6230*/  IMAD.WIDE R30, R33, 0x4, R30 ;  /* 0x00000004211e7825 */ /* 0x002fce00078e021e */
.L_x_72:
[----:B------:R-:W-:Y:S05]  /*6240*/  YIELD ;  /* 0x0000000000007946 */ /* 0x000fea0003800000 */
[----:B------:R1:W-:Y:S06]  /*6250*/  MEMBAR.SC.CTA ;  /* 0x0000000000007992 */ /* 0x0003ec0000000000 */
[----:B-1----:R-:W2:Y:S02]  /*6260*/  LDG.E.STRONG.SYS R33, desc[UR6][R30.64] ;  /* 0x000000061e217981 */ /* 0x002ea4000c1f5900 */
[----:B--2---:R-:W-:-:S13]  /*6270*/  ISETP.NE.AND P0, PT, R33, RZ, PT ;  /* 0x000000ff2100720c */ /* 0x004fda0003f05270 */
[----:B------:R-:W-:Y:S05]  /*6280*/  @!P0 BRA `(.L_x_72) ;  /* 0xfffffffc00ec8947 */ /* 0x000fea000383ffff */
[----:B------:R-:W-:Y:S05]  /*6290*/  BSYNC B2 ;  /* 0x0000000000027941 */ /* 0x000fea0003800000 */
.L_x_71:
[----:B------:R-:W-:Y:S01]  /*62a0*/  BSSY.RECONVERGENT B2, `(.L_x_73) ;  /* 0x0000006000027945 */ /* 0x000fe20003800200 */
[C---:B------:R-:W-:Y:S02]  /*62b0*/  ISETP.GT.AND P0, PT, R33.reuse, -0x1, PT ;  /* 0xffffffff2100780c */ /* 0x040fe40003f04270 */
[----:B------:R-:W-:Y:S01]  /*62c0*/  LOP3.LUT R30, R33, 0x3fffffff, RZ, 0xc0, !PT ;  /* 0x3fffffff211e7812 */ /* 0x000fe200078ec0ff */
[----:B------:R-:W-:Y:S05]  /*62d0*/  WARPSYNC.EXCLUSIVE R28 ;  /* 0x000000001c007348 */ /* 0x000fea0003a00000 */
[----:B------:R-:W-:-:S05]  /*62e0*/  IMAD.IADD R37, R30, 0x1, R37 ;  /* 0x000000011e257824 */ /* 0x000fca00078e0225 */
[----:B------:R-:W-:-:S07]  /*62f0*/  VOTE.ANY R28, PT, P0 ;  /* 0x00000000001c7806 */ /* 0x000fce00000e0100 */
[----:B------:R-:W-:Y:S05]  /*6300*/  BSYNC.RECONVERGENT B2 ;  /* 0x0000000000027941 */ /* 0x000fea0003800200 */
.L_x_73:
[----:B------:R-:W-:Y:S01]  /*6310*/  ISETP.GT.U32.AND P1, PT, R32, 0x1, PT ;  /* 0x000000012000780c */ /* 0x000fe20003f24070 */
[----:B------:R-:W-:-:S12]  /*6320*/  IMAD.MOV.U32 R32, RZ, RZ, R39 ;  /* 0x000000ffff207224 */ /* 0x000fd800078e0027 */
[----:B------:R-:W-:Y:S05]  /*6330*/  @P0 BRA P1, `(.L_x_74) ;  /* 0xfffffffc00ac0947 */ /* 0x000fea000083ffff */
[----:B------:R-:W-:Y:S05]  /*6340*/  BSYNC B0 ;  /* 0x0000000000007941 */ /* 0x000fea0003800000 */
.L_x_70:
[----:B------:R2:W3:Y:S02]  /*6350*/  LDS.64 R30, [R41+0x6600] ;  /* 0x00660000291e7984 */ /* 0x0004e40000000a00 */
.L_x_69:
[----:B------:R-:W4:Y:S01]  /*6360*/  LDC.64 R32, c[0x0][0x380] ;  /* 0x0000e000ff207b82 */ /* 0x000f220000000a00 */
[C---:B------:R-:W-:Y:S01]  /*6370*/  IMAD.IADD R39, R37.reuse, 0x1, -R20 ;  /* 0x0000000125277824 */ /* 0x040fe200078e0a14 */
[----:B------:R-:W-:-:S04]  /*6380*/  LOP3.LUT R37, R37, 0x80000000, RZ, 0xfc, !PT ;  /* 0x8000000025257812 */ /* 0x000fc800078efcff */
[----:B---3--:R-:W-:Y:S01]  /*6390*/  IADD3 R28, P0, PT, R39, R30, RZ ;  /* 0x0000001e271c7210 */ /* 0x008fe20007f1e0ff */
[----:B----4-:R-:W-:-:S03]  /*63a0*/  IMAD.WIDE R32, R29, 0x4, R32 ;  /* 0x000000041d207825 */ /* 0x010fc600078e0220 */
[----:B------:R-:W-:Y:S02]  /*63b0*/  LEA.HI.X.SX32 R29, R39, R31, 0x1, P0 ;  /* 0x0000001f271d7211 */ /* 0x000fe400000f0eff */
[----:B------:R4:W-:Y:S04]  /*63c0*/  STG.E.STRONG.SYS desc[UR6][R32.64], R37 ;  /* 0x0000002520007986 */ /* 0x0009e8000c115906 */
[----:B------:R4:W-:Y:S03]  /*63d0*/  STS.64 [R41+0x6600], R28 ;  /* 0x0066001c29007388 */ /* 0x0009e60000000a00 */
.L_x_68:
[----:B------:R-:W-:Y:S05]  /*63e0*/  BSYNC B1 ;  /* 0x0000000000017941 */ /* 0x000fea0003800000 */
.L_x_67:
[----:B---34-:R-:W3:Y:S01]  /*63f0*/  LDC R28, c[0x0][0x3c0] ;  /* 0x0000f000ff1c7b82 */ /* 0x018ee20000000800 */
[----:B------:R-:W-:-:S07]  /*6400*/  VIADD R29, R18, 0x1980 ;  /* 0x00001980121d7836 */ /* 0x000fce0000000000 */
[----:B------:R-:W4:Y:S01]  /*6410*/  LDC.64 R32, c[0x0][0x390] ;  /* 0x0000e400ff207b82 */ /* 0x000f220000000a00 */
[----:B---3--:R-:W-:Y:S02]  /*6420*/  ISETP.GE.AND P0, PT, R29, R28, PT ;  /* 0x0000001c1d00720c */ /* 0x008fe40003f06270 */
[----:B----4-:R-:W-:-:S04]  /*6430*/  ISETP.EQ.U32.AND P1, PT, R32, RZ, PT ;  /* 0x000000ff2000720c */ /* 0x010fc80003f22070 */
[----:B------:R-:W-:-:S04]  /*6440*/  ISETP.EQ.OR.EX P0, PT, R33, RZ, !P0, P1 ;  /* 0x000000ff2100720c */ /* 0x000fc80004702710 */
[----:B------:R-:W-:-:S13]  /*6450*/  ISETP.GT.U32.OR P0, PT, R3, 0xff, P0 ;  /* 0x000000ff0300780c */ /* 0x000fda0000704470 */
[----:B------:R-:W-:Y:S05]  /*6460*/  @P0 BRA `(.L_x_75) ;  /* 0x0000000000200947 */ /* 0x000fea0003800000 */
[----:B-1----:R-:W1:Y:S01]  /*6470*/  LDS.64 R30, [R41+0x6600] ;  /* 0x00660000291e7984 */ /* 0x002e620000000a00 */
[C---:B------:R-:W-:Y:S02]  /*6480*/  LEA R32, P2, R3.reuse, R32, 0x3 ;  /* 0x0000002003207211 */ /* 0x040fe400078418ff */
[--C-:B------:R-:W-:Y:S02]  /*6490*/  SHF.R.S32.HI R37, RZ, 0x1f, R20.reuse ;  /* 0x0000001fff257819 */ /* 0x100fe40000011414 */
[----:B------:R-:W-:Y:S02]  /*64a0*/  LEA.HI.X R33, R3, R33, RZ, 0x3, P2 ;  /* 0x0000002103217211 */ /* 0x000fe400010f1cff */
[----:B-1----:R-:W-:Y:S02]  /*64b0*/  IADD3 R30, P0, P1, R30, R35, R20 ;  /* 0x000000231e1e7210 */ /* 0x002fe4000791e014 */
[----:B------:R-:W-:-:S04]  /*64c0*/  SHF.R.S32.HI R35, RZ, 0x1f, R35 ;  /* 0x0000001fff237819 */ /* 0x000fc80000011423 */
[----:B------:R-:W-:-:S05]  /*64d0*/  IADD3.X R31, PT, PT, R31, R35, R37, P0, P1 ;  /* 0x000000231f1f7210 */ /* 0x000fca00007e2425 */
[----:B------:R3:W-:Y:S02]  /*64e0*/  STG.E.64 desc[UR6][R32.64], R30 ;  /* 0x0000001e20007986 */ /* 0x0007e4000c101b06 */
.L_x_75:
[----:B------:R-:W-:Y:S01]  /*64f0*/  ISETP.GT.AND P0, PT, R29, R28, PT ;  /* 0x0000001c1d00720c */ /* 0x000fe20003f04270 */
[----:B------:R-:W-:Y:S05]  /*6500*/  WARPSYNC.ALL ;  /* 0x0000000000007948 */ /* 0x000fea0003800000 */
[----:B------:R-:W-:Y:S07]  /*6510*/  BAR.SYNC.DEFER_BLOCKING 0x0 ;  /* 0x0000000000007b1d */ /* 0x000fee0000010000 */
[----:B------:R-:W-:Y:S05]  /*6520*/  @P0 BRA `(.L_x_76) ;  /* 0x0000001000500947 */ /* 0x000fea0003800000 */
[----:B------:R-:W4:Y:S01]  /*6530*/  LDS R29, [R22] ;  /* 0x00000000161d7984 */ /* 0x000f220000000800 */
[----:B------:R-:W5:Y:S01]  /*6540*/  LDCU UR4, c[0x0][0x3c4] ;  /* 0x00007880ff0477ac */ /* 0x000f620008000800 */
[----:B------:R-:W0:Y:S01]  /*6550*/  LDCU.64 UR8, c[0x0][0x3a0] ;  /* 0x00007400ff0877ac */ /* 0x000e220008000a00 */
[----:B----4-:R-:W-:-:S04]  /*6560*/  ISETP.NE.AND P1, PT, R29, 0x7fffffff, PT ;  /* 0x7fffffff1d00780c */ /* 0x010fc80003f25270 */
[C---:B------:R-:W-:Y:S02]  /*6570*/  SEL R20, R29.reuse, 0x80000000, P1 ;  /* 0x800000001d147807 */ /* 0x040fe40000800000 */
[----:B------:R-:W-:Y:S02]  /*6580*/  ISETP.GT.AND P1, PT, R29, -0x1, PT ;  /* 0xffffffff1d00780c */ /* 0x000fe40003f24270 */
[----:B-----5:R-:W-:-:S04]  /*6590*/  SHF.R.U32.HI R20, RZ, UR4, R20 ;  /* 0x00000004ff147c19 */ /* 0x020fc80008011614 */
[----:B------:R-:W-:-:S05]  /*65a0*/  LOP3.LUT R20, R20, R19, RZ, 0x30, !PT ;  /* 0x0000001314147212 */ /* 0x000fca00078e30ff */
[----:B-1-3--:R-:W-:Y:S02]  /*65b0*/  IMAD R31, R20, 0x8, R23 ;  /* 0x00000008141f7824 */ /* 0x00afe400078e0217 */
[----:B------:R-:W-:-:S04]  /*65c0*/  IMAD.MOV.U32 R20, RZ, RZ, -0x1 ;  /* 0xffffffffff147424 */ /* 0x000fc800078e00ff */
[----:B------:R-:W1:Y:S02]  /*65d0*/  LDS.64 R30, [R31+0x6600] ;  /* 0x006600001f1e7984 */ /* 0x000e640000000a00 */
[----:B-1----:R-:W-:Y:S02]  /*65e0*/  IADD3 R33, P2, PT, R30, R3, RZ ;  /* 0x000000031e217210 */ /* 0x002fe40007f5e0ff */
[----:B------:R-:W-:-:S03]  /*65f0*/  SEL R30, R20, 0x80000000, P1 ;  /* 0x80000000141e7807 */ /* 0x000fc60000800000 */
[----:B------:R-:W-:Y:S01]  /*6600*/  IMAD.X R34, RZ, RZ, R31, P2 ;  /* 0x000000ffff227224 */ /* 0x000fe200010e061f */
[C---:B0-----:R-:W-:Y:S02]  /*6610*/  LEA R32, P2, R33.reuse, UR8, 0x2 ;  /* 0x0000000821207c11 */ /* 0x041fe4000f8410ff */
[----:B------:R-:W-:Y:S02]  /*6620*/  LOP3.LUT R29, R30, R29, RZ, 0x3c, !PT ;  /* 0x0000001d1e1d7212 */ /* 0x000fe400078e3cff */
[----:B------:R-:W-:-:S05]  /*6630*/  LEA.HI.X R33, R33, UR9, R34, 0x2, P2 ;  /* 0x0000000921217c11 */ /* 0x000fca00090f1422 */
[----:B------:R-:W-:Y:S01]  /*6640*/  STG.E desc[UR6][R32.64], R29 ;  /* 0x0000001d20007986 */ /* 0x000fe2000c101906 */
[----:B------:R-:W-:-:S03]  /*6650*/  NOP ;  /* 0x0000000000007918 */ /* 0x000fc60000000000 */
[----:B------:R-:W0:Y:S02]  /*6660*/  LDS R34, [R22+0x600] ;  /* 0x0006000016227984 */ /* 0x000e240000000800 */
[----:B0-----:R-:W-:-:S04]  /*6670*/  ISETP.NE.AND P1, PT, R34, 0x7fffffff, PT ;  /* 0x7fffffff2200780c */ /* 0x001fc80003f25270 */
[C---:B------:R-:W-:Y:S02]  /*6680*/  SEL R30, R34.reuse, 0x80000000, P1 ;  /* 0x80000000221e7807 */ /* 0x040fe40000800000 */
[----:B------:R-:W-:Y:S02]  /*6690*/  ISETP.GT.AND P1, PT, R34, -0x1, PT ;  /* 0xffffffff2200780c */ /* 0x000fe40003f24270 */
[----:B------:R-:W-:Y:S02]  /*66a0*/  SHF.R.U32.HI R30, RZ, UR4, R30 ;  /* 0x00000004ff1e7c19 */ /* 0x000fe4000801161e */
[----:B------:R-:W-:Y:S02]  /*66b0*/  SEL R29, R20, 0x80000000, P1 ;  /* 0x80000000141d7807 */ /* 0x000fe40000800000 */
[----:B------:R-:W-:Y:S02]  /*66c0*/  LOP3.LUT R30, R30, R19, RZ, 0x30, !PT ;  /* 0x000000131e1e7212 */ /* 0x000fe400078e30ff */
[----:B------:R-:W-:-:S03]  /*66d0*/  LOP3.LUT R29, R29, R34, RZ, 0x3c, !PT ;  /* 0x000000221d1d7212 */ /* 0x000fc600078e3cff */
[----:B------:R-:W-:-:S06]  /*66e0*/  IMAD R30, R30, 0x8, R23 ;  /* 0x000000081e1e7824 */ /* 0x000fcc00078e0217 */
[----:B------:R-:W0:Y:S02]  /*66f0*/  LDS.64 R30, [R30+0x6600] ;  /* 0x006600001e1e7984 */ /* 0x000e240000000a00 */
[----:B0-----:R-:W-:-:S05]  /*6700*/  IADD3 R35, P2, PT, R30, R3, RZ ;  /* 0x000000031e237210 */ /* 0x001fca0007f5e0ff */
[----:B------:R-:W-:Y:S01]  /*6710*/  IMAD.X R36, RZ, RZ, R31, P2 ;  /* 0x000000ffff247224 */ /* 0x000fe200010e061f */
[----:B------:R-:W-:-:S04]  /*6720*/  LEA R32, P2, R35, UR8, 0x2 ;  /* 0x0000000823207c11 */ /* 0x000fc8000f8410ff */
        /* <DEDUP_REMOVED lines=231> */
[----:B------:R-:W-:-:S04]  /*75a0*/  SHF.R.U32.HI R30, RZ, UR4, R30 ;  /* 0x00000004ff1e7c19 */ /* 0x000fc8000801161e */
[----:B------:R-:W-:-:S05]  /*75b0*/  LOP3.LUT R30, R30, R19, RZ, 0x30, !PT ;  /* 0x000000131e1e7212 */ /* 0x000fca00078e30ff */
[----:B------:R-:W-:Y:S01]  /*75c0*/  IMAD R35, R30, 0x8, R23 ;  /* 0x000000081e237824 */ /* 0x000fe200078e0217 */
[----:B------:R-:W-:-:S04]  /*75d0*/  SEL R23, R20, 0x80000000, P1 ;  /* 0x8000000014177807 */ /* 0x000fc80000800000 */
[----:B------:R-:W0:Y:S01]  /*75e0*/  LDS.64 R30, [R35+0x6600] ;  /* 0x00660000231e7984 */ /* 0x000e220000000a00 */
[----:B------:R-:W-:Y:S02]  /*75f0*/  LOP3.LUT R23, R23, R34, RZ, 0x3c, !PT ;  /* 0x0000002217177212 */ /* 0x000fe400078e3cff */
[----:B0-----:R-:W-:-:S05]  /*7600*/  IADD3 R36, P2, PT, R30, R3, RZ ;  /* 0x000000031e247210 */ /* 0x001fca0007f5e0ff */
[----:B------:R-:W-:Y:S01]  /*7610*/  IMAD.X R31, RZ, RZ, R31, P2 ;  /* 0x000000ffff1f7224 */ /* 0x000fe200010e061f */
[----:B------:R-:W-:-:S04]  /*7620*/  LEA R30, P2, R36, UR8, 0x2 ;  /* 0x00000008241e7c11 */ /* 0x000fc8000f8410ff */
[----:B------:R-:W-:-:S05]  /*7630*/  LEA.HI.X R31, R36, UR9, R31, 0x2, P2 ;  /* 0x00000009241f7c11 */ /* 0x000fca00090f141f */
[----:B------:R0:W-:Y:S01]  /*7640*/  STG.E desc[UR6][R30.64+0x6000], R23 ;  /* 0x006000171e007986 */ /* 0x0001e2000c101906 */
[----:B------:R-:W-:Y:S01]  /*7650*/  NOP ;  /* 0x0000000000007918 */ /* 0x000fe20000000000 */
[----:B------:R-:W-:Y:S05]  /*7660*/  BRA `(.L_x_77) ;  /* 0x0000001800607947 */ /* 0x000fea0003800000 */
.L_x_76:
[----:B------:R-:W-:Y:S01]  /*7670*/  IMAD R29, R5, -0x1980, R28 ;  /* 0xffffe680051d7824 */ /* 0x000fe200078e021c */
[----:B------:R-:W-:Y:S01]  /*7680*/  BSSY.RECONVERGENT B0, `(.L_x_78) ;  /* 0x000001e000007945 */ /* 0x000fe20003800200 */
[C---:B------:R-:W-:Y:S02]  /*7690*/  VIADD R20, R3.reuse, 0x180 ;  /* 0x0000018003147836 */ /* 0x040fe40000000000 */
[C---:B-1-3--:R-:W-:Y:S01]  /*76a0*/  VIADD R30, R3.reuse, 0x300 ;  /* 0x00000300031e7836 */ /* 0x04afe20000000000 */
[CC--:B------:R-:W-:Y:S01]  /*76b0*/  ISETP.GE.AND P1, PT, R3.reuse, R29.reuse, PT ;  /* 0x0000001d0300720c */ /* 0x0c0fe20003f26270 */
[C---:B------:R-:W-:Y:S01]  /*76c0*/  VIADD R32, R3.reuse, 0x480 ;  /* 0x0000048003207836 */ /* 0x040fe20000000000 */
[-C--:B------:R-:W-:Y:S01]  /*76d0*/  ISETP.GE.AND P5, PT, R20, R29.reuse, PT ;  /* 0x0000001d1400720c */ /* 0x080fe20003fa6270 */
[C---:B------:R-:W-:Y:S01]  /*76e0*/  VIADD R20, R3.reuse, 0x600 ;  /* 0x0000060003147836 */ /* 0x040fe20000000000 */
[-C--:B------:R-:W-:Y:S01]  /*76f0*/  ISETP.GE.AND P4, PT, R30, R29.reuse, PT ;  /* 0x0000001d1e00720c */ /* 0x080fe20003f86270 */
[----:B------:R-:W-:Y:S01]  /*7700*/  VIADD R34, R3, 0x780 ;  /* 0x0000078003227836 */ /* 0x000fe20000000000 */
[----:B------:R-:W-:-:S02]  /*7710*/  ISETP.GE.AND P3, PT, R32, R29, PT ;  /* 0x0000001d2000720c */ /* 0x000fc40003f66270 */
[----:B------:R-:W-:-:S05]  /*7720*/  ISETP.GE.AND P2, PT, R20, R29, PT ;  /* 0x0000001d1400720c */ /* 0x000fca0003f46270 */
[----:B------:R-:W-:Y:S08]  /*7730*/  @P1 BRA `(.L_x_79) ;  /* 0x0000000000481947 */ /* 0x000ff00003800000 */
[----:B------:R-:W1:Y:S01]  /*7740*/  LDS R20, [R22] ;  /* 0x0000000016147984 */ /* 0x000e620000000800 */
[----:B------:R-:W3:Y:S01]  /*7750*/  LDCU UR4, c[0x0][0x3c4] ;  /* 0x00007880ff0477ac */ /* 0x000ee20008000800 */
[----:B------:R-:W-:Y:S01]  /*7760*/  IMAD.MOV.U32 R33, RZ, RZ, -0x1 ;  /* 0xffffffffff217424 */ /* 0x000fe200078e00ff */
[----:B-1----:R-:W-:-:S04]  /*7770*/  ISETP.NE.AND P1, PT, R20, 0x7fffffff, PT ;  /* 0x7fffffff1400780c */ /* 0x002fc80003f25270 */
[C---:B------:R-:W-:Y:S02]  /*7780*/  SEL R30, R20.reuse, 0x80000000, P1 ;  /* 0x80000000141e7807 */ /* 0x040fe40000800000 */
[----:B------:R-:W-:Y:S02]  /*7790*/  ISETP.GT.AND P1, PT, R20, -0x1, PT ;  /* 0xffffffff1400780c */ /* 0x000fe40003f24270 */
[----:B---3--:R-:W-:Y:S01]  /*77a0*/  SHF.R.U32.HI R30, RZ, UR4, R30 ;  /* 0x00000004ff1e7c19 */ /* 0x008fe2000801161e */
[----:B------:R-:W1:Y:S01]  /*77b0*/  LDCU.64 UR4, c[0x0][0x3a0] ;  /* 0x00007400ff0477ac */ /* 0x000e620008000a00 */
[----:B------:R-:W-:Y:S02]  /*77c0*/  SEL R33, R33, 0x80000000, P1 ;  /* 0x8000000021217807 */ /* 0x000fe40000800000 */
[----:B------:R-:W-:Y:S02]  /*77d0*/  LOP3.LUT R30, R30, R19, RZ, 0x30, !PT ;  /* 0x000000131e1e7212 */ /* 0x000fe400078e30ff */
[----:B------:R-:W-:-:S03]  /*77e0*/  LOP3.LUT R33, R33, R20, RZ, 0x3c, !PT ;  /* 0x0000001421217212 */ /* 0x000fc600078e3cff */
[----:B------:R-:W-:-:S05]  /*77f0*/  IMAD R32, R30, 0x8, R23 ;  /* 0x000000081e207824 */ /* 0x000fca00078e0217 */
[----:B------:R-:W3:Y:S02]  /*7800*/  LDS.64 R30, [R32+0x6600] ;  /* 0x00660000201e7984 */ /* 0x000ee40000000a00 */
[----:B---3--:R-:W-:-:S04]  /*7810*/  IADD3 R35, P6, PT, R30, R3, RZ ;  /* 0x000000031e237210 */ /* 0x008fc80007fde0ff */
[----:B-1----:R-:W-:Y:S01]  /*7820*/  LEA R30, P1, R35, UR4, 0x2 ;  /* 0x00000004231e7c11 */ /* 0x002fe2000f8210ff */
[----:B------:R-:W-:-:S05]  /*7830*/  IMAD.X R36, RZ, RZ, R31, P6 ;  /* 0x000000ffff247224 */ /* 0x000fca00030e061f */
[----:B------:R-:W-:-:S05]  /*7840*/  LEA.HI.X R31, R35, UR5, R36, 0x2, P1 ;  /* 0x00000005231f7c11 */ /* 0x000fca00088f1424 */
[----:B------:R1:W-:Y:S02]  /*7850*/  STG.E desc[UR6][R30.64], R33 ;  /* 0x000000211e007986 */ /* 0x0003e4000c101906 */
.L_x_79:
[----:B------:R-:W-:Y:S05]  /*7860*/  BSYNC.RECONVERGENT B0 ;  /* 0x0000000000007941 */ /* 0x000fea0003800200 */
.L_x_78:
[----:B------:R-:W-:Y:S01]  /*7870*/  NOP ;  /* 0x0000000000007918 */ /* 0x000fe20000000000 */
[----:B------:R-:W-:Y:S01]  /*7880*/  BSSY.RECONVERGENT B0, `(.L_x_80) ;  /* 0x0000016000007945 */ /* 0x000fe20003800200 */
[----:B------:R-:W-:Y:S01]  /*7890*/  ISETP.GE.AND P1, PT, R34, R29, PT ;  /* 0x0000001d2200720c */ /* 0x000fe20003f26270 */
[----:B------:R-:W-:Y:S02]  /*78a0*/  VIADD R34, R3, 0x900 ;  /* 0x0000090003227836 */ /* 0x000fe40000000000 */
[----:B------:R-:W-:Y:S10]  /*78b0*/  @P5 BRA `(.L_x_81) ;  /* 0x0000000000485947 */ /* 0x000ff40003800000 */
[----:B------:R-:W3:Y:S01]  /*78c0*/  LDS R20, [R22+0x600] ;  /* 0x0006000016147984 */ /* 0x000ee20000000800 */
[----:B------:R-:W4:Y:S01]  /*78d0*/  LDCU UR4, c[0x0][0x3c4] ;  /* 0x00007880ff0477ac */ /* 0x000f220008000800 */
[----:B-1----:R-:W-:Y:S01]  /*78e0*/  IMAD.MOV.U32 R33, RZ, RZ, -0x1 ;  /* 0xffffffffff217424 */ /* 0x002fe200078e00ff */
[----:B---3--:R-:W-:-:S04]  /*78f0*/  ISETP.NE.AND P5, PT, R20, 0x7fffffff, PT ;  /* 0x7fffffff1400780c */ /* 0x008fc80003fa5270 */
[C---:B------:R-:W-:Y:S02]  /*7900*/  SEL R30, R20.reuse, 0x80000000, P5 ;  /* 0x80000000141e7807 */ /* 0x040fe40002800000 */
[----:B------:R-:W-:Y:S02]  /*7910*/  ISETP.GT.AND P5, PT, R20, -0x1, PT ;  /* 0xffffffff1400780c */ /* 0x000fe40003fa4270 */
[----:B----4-:R-:W-:Y:S01]  /*7920*/  SHF.R.U32.HI R30, RZ, UR4, R30 ;  /* 0x00000004ff1e7c19 */ /* 0x010fe2000801161e */
        /* <DEDUP_REMOVED lines=11> */
.L_x_81:
[----:B------:R-:W-:Y:S05]  /*79e0*/  BSYNC.RECONVERGENT B0 ;  /* 0x0000000000007941 */ /* 0x000fea0003800200 */
.L_x_80:
[----:B------:R-:W-:Y:S01]  /*79f0*/  NOP ;  /* 0x0000000000007918 */ /* 0x000fe20000000000 */
[----:B------:R-:W-:Y:S01]  /*7a00*/  BSSY.RECONVERGENT B0, `(.L_x_82) ;  /* 0x0000016000007945 */ /* 0x000fe20003800200 */
[----:B------:R-:W-:Y:S01]  /*7a10*/  ISETP.GE.AND P5, PT, R34, R29, PT ;  /* 0x0000001d2200720c */ /* 0x000fe20003fa6270 */
[----:B------:R-:W-:Y:S02]  /*7a20*/  VIADD R34, R3, 0xa80 ;  /* 0x00000a8003227836 */ /* 0x000fe40000000000 */
[----:B------:R-:W-:Y:S10]  /*7a30*/  @P4 BRA `(.L_x_83) ;  /* 0x0000000000484947 */ /* 0x000ff40003800000 */
[----:B------:R-:W4:Y:S01]  /*7a40*/  LDS R20, [R22+0xc00] ;  /* 0x000c000016147984 */ /* 0x000f220000000800 */
[----:B------:R-:W5:Y:S01]  /*7a50*/  LDCU UR4, c[0x0][0x3c4] ;  /* 0x00007880ff0477ac */ /* 0x000f620008000800 */
[----:B-1-3--:R-:W-:Y:S01]  /*7a60*/  IMAD.MOV.U32 R33, RZ, RZ, -0x1 ;  /* 0xffffffffff217424 */ /* 0x00afe200078e00ff */
[----:B----4-:R-:W-:-:S04]  /*7a70*/  ISETP.NE.AND P4, PT, R20, 0x7fffffff, PT ;  /* 0x7fffffff1400780c */ /* 0x010fc80003f85270 */
[C---:B------:R-:W-:Y:S02]  /*7a80*/  SEL R30, R20.reuse, 0x80000000, P4 ;  /* 0x80000000141e7807 */ /* 0x040fe40002000000 */
[----:B------:R-:W-:Y:S02]  /*7a90*/  ISETP.GT.AND P4, PT, R20, -0x1, PT ;  /* 0xffffffff1400780c */ /* 0x000fe40003f84270 */
[----:B-----5:R-:W-:Y:S01]  /*7aa0*/  SHF.R.U32.HI R30, RZ, UR4, R30 ;  /* 0x00000004ff1e7c19 */ /* 0x020fe2000801161e */
        /* <DEDUP_REMOVED lines=11> */
.L_x_83:
[----:B------:R-:W-:Y:S05]  /*7b60*/  BSYNC.RECONVERGENT B0 ;  /* 0x0000000000007941 */ /* 0x000fea0003800200 */
.L_x_82:
[----:B------:R-:W-:Y:S01]  /*7b70*/  NOP ;  /* 0x0000000000007918 */ /* 0x000fe20000000000 */
[----:B------:R-:W-:Y:S01]  /*7b80*/  BSSY.RECONVERGENT B0, `(.L_x_84) ;  /* 0x0000016000007945 */ /* 0x000fe20003800200 */
[----:B------:R-:W-:Y:S02]  /*7b90*/  ISETP.GE.AND P4, PT, R34, R29, PT ;  /* 0x0000001d2200720c */ /* 0x000fe40003f86270 */
[----:B------:R-:W-:Y:S01]  /*7ba0*/  LOP3.LUT R34, R3, 0xc00, RZ, 0xfc, !PT ;  /* 0x00000c0003227812 */ /* 0x000fe200078efcff */
[----:B------:R-:W-:Y:S10]  /*7bb0*/  @P3 BRA `(.L_x_85) ;  /* 0x0000000000483947 */ /* 0x000ff40003800000 */
[----:B------:R-:W5:Y:S01]  /*7bc0*/  LDS R20, [R22+0x1200] ;  /* 0x0012000016147984 */ /* 0x000f620000000800 */
[----:B------:R-:W0:Y:S01]  /*7bd0*/  LDCU UR4, c[0x0][0x3c4] ;  /* 0x00007880ff0477ac */ /* 0x000e220008000800 */
[----:B-1-34-:R-:W-:Y:S01]  /*7be0*/  IMAD.MOV.U32 R33, RZ, RZ, -0x1 ;  /* 0xffffffffff217424 */ /* 0x01afe200078e00ff */
[----:B-----5:R-:W-:-:S04]  /*7bf0*/  ISETP.NE.AND P3, PT, R20, 0x7fffffff, PT ;  /* 0x7fffffff1400780c */ /* 0x020fc80003f65270 */
[C---:B------:R-:W-:Y:S02]  /*7c00*/  SEL R30, R20.reuse, 0x80000000, P3 ;  /* 0x80000000141e7807 */ /* 0x040fe40001800000 */
[----:B------:R-:W-:Y:S02]  /*7c10*/  ISETP.GT.AND P3, PT, R20, -0x1, PT ;  /* 0xffffffff1400780c */ /* 0x000fe40003f64270 */
[----:B0-----:R-:W-:Y:S01]  /*7c20*/  SHF.R.U32.HI R30, RZ, UR4, R30 ;  /* 0x00000004ff1e7c19 */ /* 0x001fe2000801161e */
[----:B------:R-:W0:Y:S01]  /*7c30*/  LDCU.64 UR4, c[0x0][0x3a0] ;  /* 0x00007400ff0477ac */ /* 0x000e220008000a00 */
[----:B------:R-:W-:Y:S02]  /*7c40*/  SEL R33, R33, 0x80000000, P3 ;  /* 0x8000000021217807 */ /* 0x000fe40001800000 */
[----:B------:R-:W-:Y:S02]  /*7c50*/  LOP3.LUT R30, R30, R19, RZ, 0x30, !PT ;  /* 0x000000131e1e7212 */ /* 0x000fe400078e30ff */
[----:B------:R-:W-:-:S03]  /*7c60*/  LOP3.LUT R33, R33, R20, RZ, 0x3c, !PT ;  /* 0x0000001421217212 */ /* 0x000fc600078e3cff */
[----:B------:R-:W-:-:S05]  /*7c70*/  IMAD R32, R30, 0x8, R23 ;  /* 0x000000081e207824 */ /* 0x000fca00078e0217 */
[----:B------:R-:W1:Y:S02]  /*7c80*/  LDS.64 R30, [R32+0x6600] ;  /* 0x00660000201e7984 */ /* 0x000e640000000a00 */
[----:B-1----:R-:W-:-:S04]  /*7c90*/  IADD3 R35, P6, PT, R30, R3, RZ ;  /* 0x000000031e237210 */ /* 0x002fc80007fde0ff */
[----:B0-----:R-:W-:Y:S01]  /*7ca0*/  LEA R30, P3, R35, UR4, 0x2 ;  /* 0x00000004231e7c11 */ /* 0x001fe2000f8610ff */
[----:B------:R-:W-:-:S05]  /*7cb0*/  IMAD.X R36, RZ, RZ, R31, P6 ;  /* 0x000000ffff247224 */ /* 0x000fca00030e061f */
[----:B------:R-:W-:-:S05]  /*7cc0*/  LEA.HI.X R31, R35, UR5, R36, 0x2, P3 ;  /* 0x00000005231f7c11 */ /* 0x000fca00098f1424 */
[----:B------:R0:W-:Y:S02]  /*7cd0*/  STG.E desc[UR6][R30.64+0x1200], R33 ;  /* 0x001200211e007986 */ /* 0x0001e4000c101906 */
.L_x_85:
[----:B------:R-:W-:Y:S05]  /*7ce0*/  BSYNC.RECONVERGENT B0 ;  /* 0x0000000000007941 */ /* 0x000fea0003800200 */
.L_x_84:
[----:B------:R-:W-:Y:S01]  /*7cf0*/  NOP ;  /* 0x0000000000007918 */ /* 0x000fe20000000000 */
[----:B------:R-:W-:Y:S01]  /*7d00*/  BSSY.RECONVERGENT B0, `(.L_x_86) ;  /* 0x0000016000007945 */ /* 0x000fe20003800200 */
[----:B------:R-:W-:Y:S01]  /*7d10*/  ISETP.GE.AND P3, PT, R34, R29, PT ;  /* 0x0000001d2200720c */ /* 0x000fe20003f66270 */
[----:B------:R-:W-:Y:S02]  /*7d20*/  VIADD R34, R3, 0xd80 ;  /* 0x00000d8003227836 */ /* 0x000fe40000000000 */
[----:B------:R-:W-:Y:S10]  /*7d30*/  @P2 BRA `(.L_x_87) ;  /* 0x0000000000482947 */ /* 0x000ff40003800000 */
[----:B------:R-:W5:Y:S01]  /*7d40*/  LDS R20, [R22+0x1800] ;  /* 0x0018000016147984 */ /* 0x000f620000000800 */
[----:B------:R-:W2:Y:S01]  /*7d50*/  LDCU UR4, c[0x0][0x3c4] ;  /* 0x00007880ff0477ac */ /* 0x000ea20008000800 */
[----:B01-34-:R-:W-:Y:S01]  /*7d60*/  IMAD.MOV.U32 R33, RZ, RZ, -0x1 ;  /* 0xffffffffff217424 */ /* 0x01bfe200078e00ff */
[----:B-----5:R-:W-:-:S04]  /*7d70*/  ISETP.NE.AND P2, PT, R20, 0x7fffffff, PT ;  /* 0x7fffffff1400780c */ /* 0x020fc80003f45270 */
[C---:B------:R-:W-:Y:S02]  /*7d80*/  SEL R30, R20.reuse, 0x80000000, P2 ;  /* 0x80000000141e7807 */ /* 0x040fe40001000000 */
[----:B------:R-:W-:Y:S02]  /*7d90*/  ISETP.GT.AND P2, PT, R20, -0x1, PT ;  /* 0xffffffff1400780c */ /* 0x000fe40003f44270 */
[----:B--2---:R-:W-:Y:S01]  /*7da0*/  SHF.R.U32.HI R30, RZ, UR4, R30 ;  /* 0x00000004ff1e7c19 */ /* 0x004fe2000801161e */
        /* <DEDUP_REMOVED lines=11> */
.L_x_87:
[----:B------:R-:W-:Y:S05]  /*7e60*/  BSYNC.RECONVERGENT B0 ;  /* 0x0000000000007941 */ /* 0x000fea0003800200 */
.L_x_86:
        /* <DEDUP_REMOVED lines=23> */
.L_x_89:
[----:B------:R-:W-:Y:S05]  /*7fe0*/  BSYNC.RECONVERGENT B0 ;  /* 0x0000000000007941 */ /* 0x000fea0003800200 */
.L_x_88:
        /* <DEDUP_REMOVED lines=23> */
.L_x_91:
[----:B------:R-:W-:Y:S05]  /*8160*/  BSYNC.RECONVERGENT B0 ;  /* 0x0000000000007941 */ /* 0x000fea0003800200 */
.L_x_90:
        /* <DEDUP_REMOVED lines=23> */
.L_x_93:
[----:B------:R-:W-:Y:S05]  /*82e0*/  BSYNC.RECONVERGENT B0 ;  /* 0x0000000000007941 */ /* 0x000fea0003800200 */
.L_x_92:
        /* <DEDUP_REMOVED lines=23> */
.L_x_95:
[----:B------:R-:W-:Y:S05]  /*8460*/  BSYNC.RECONVERGENT B0 ;  /* 0x0000000000007941 */ /* 0x000fea0003800200 */
.L_x_94:
        /* <DEDUP_REMOVED lines=23> */
.L_x_97:
[----:B------:R-:W-:Y:S05]  /*85e0*/  BSYNC.RECONVERGENT B0 ;  /* 0x0000000000007941 */ /* 0x000fea0003800200 */
.L_x_96:
        /* <DEDUP_REMOVED lines=23> */
.L_x_99:
[----:B------:R-:W-:Y:S05]  /*8760*/  BSYNC.RECONVERGENT B0 ;  /* 0x0000000000007941 */ /* 0x000fea0003800200 */
.L_x_98:
[----:B------:R-:W-:Y:S01]  /*8770*/  NOP ;  /* 0x0000000000007918 */ /* 0x000fe20000000000 */
[----:B------:R-:W-:Y:S01]  /*8780*/  BSSY.RECONVERGENT B0, `(.L_x_100) ;  /* 0x0000016000007945 */ /* 0x000fe20003800200 */
[----:B------:R-:W-:Y:S02]  /*8790*/  ISETP.GE.AND P1, PT, R34, R29, PT ;  /* 0x0000001d2200720c */ /* 0x000fe40003f26270 */
[----:B------:R-:W-:Y:S01]  /*87a0*/  LOP3.LUT R34, R3, 0x1800, RZ, 0xfc, !PT ;  /* 0x0000180003227812 */ /* 0x000fe200078efcff */
        /* <DEDUP_REMOVED lines=19> */
.L_x_101:
[----:B------:R-:W-:Y:S05]  /*88e0*/  BSYNC.RECONVERGENT B0 ;  /* 0x0000000000007941 */ /* 0x000fea0003800200 */
.L_x_100:
[----:B------:R-:W-:Y:S01]  /*88f0*/  NOP ;  /* 0x0000000000007918 */ /* 0x000fe20000000000 */
[----:B------:R-:W-:Y:S01]  /*8900*/  BSSY.RECONVERGENT B0, `(.L_x_102) ;  /* 0x0000015000007945 */ /* 0x000fe20003800200 */
[----:B------:R-:W-:-:S03]  /*8910*/  ISETP.GE.AND P5, PT, R34, R29, PT ;  /* 0x0000001d2200720c */ /* 0x000fc60003fa6270 */
        /* <DEDUP_REMOVED lines=19> */
.L_x_103:
[----:B------:R-:W-:Y:S05]  /*8a50*/  BSYNC.RECONVERGENT B0 ;  /* 0x0000000000007941 */ /* 0x000fea0003800200 */
.L_x_102:
[----:B------:R-:W-:Y:S01]  /*8a60*/  NOP ;  /* 0x0000000000007918 */ /* 0x000fe20000000000 */
[----:B------:R-:W-:Y:S04]  /*8a70*/  BSSY.RECONVERGENT B0, `(.L_x_104) ;  /* 0x0000014000007945 */ /* 0x000fe80003800200 */
[----:B------:R-:W-:Y:S05]  /*8a80*/  @P3 BRA `(.L_x_105) ;  /* 0x0000000000483947 */ /* 0x000fea0003800000 */
        /* <DEDUP_REMOVED lines=13> */
[----:B-1----:R-:W-:-:S05]  /*8b60*/  IADD3 R32, P4, PT, R30, R3, RZ ;  /* 0x000000031e207210 */ /* 0x002fca0007f9e0ff */
[----:B------:R-:W-:Y:S01]  /*8b70*/  IMAD.X R31, RZ, RZ, R31, P4 ;  /* 0x000000ffff1f7224 */ /* 0x000fe200020e061f */
[----:B0-----:R-:W-:-:S04]  /*8b80*/  LEA R30, P4, R32, UR4, 0x2 ;  /* 0x00000004201e7c11 */ /* 0x001fc8000f8810ff */
[----:B------:R-:W-:-:S05]  /*8b90*/  LEA.HI.X R31, R32, UR5, R31, 0x2, P4 ;  /* 0x00000005201f7c11 */ /* 0x000fca000a0f141f */
[----:B------:R0:W-:Y:S04]  /*8ba0*/  STG.E desc[UR6][R30.64+0x4e00], R33 ;  /* 0x004e00211e007986 */ /* 0x0001e8000c101906 */
.L_x_105:
[----:B------:R-:W-:Y:S05]  /*8bb0*/  BSYNC.RECONVERGENT B0 ;  /* 0x0000000000007941 */ /* 0x000fea0003800200 */
.L_x_104:
        /* <DEDUP_REMOVED lines=21> */
.L_x_107:
[----:B------:R-:W-:Y:S05]  /*8d10*/  BSYNC.RECONVERGENT B0 ;  /* 0x0000000000007941 */ /* 0x000fea0003800200 */
.L_x_106:
        /* <DEDUP_REMOVED lines=21> */
.L_x_109:
[----:B------:R-:W-:Y:S05]  /*8e70*/  BSYNC.RECONVERGENT B0 ;  /* 0x0000000000007941 */ /* 0x000fea0003800200 */
.L_x_108:
[----:B------:R-:W-:Y:S01]  /*8e80*/  NOP ;  /* 0x0000000000007918 */ /* 0x000fe20000000000 */
[----:B------:R-:W-:Y:S04]  /*8e90*/  BSSY.RECONVERGENT B0, `(.L_x_110) ;  /* 0x0000014000007945 */ /* 0x000fe80003800200 */
[----:B------:R-:W-:Y:S05]  /*8ea0*/  @P5 BRA `(.L_x_111) ;  /* 0x0000000000485947 */ /* 0x000fea0003800000 */
[----:B------:R-:W5:Y:S01]  /*8eb0*/  LDS R20, [R22+0x6000] ;  /* 0x0060000016147984 */ /* 0x000f620000000800 */
[----:B------:R-:W0:Y:S01]  /*8ec0*/  LDCU UR4, c[0x0][0x3c4] ;  /* 0x00007880ff0477ac */ /* 0x000e220008000800 */
[----:B-----5:R-:W-:-:S04]  /*8ed0*/  ISETP.NE.AND P1, PT, R20, 0x7fffffff, PT ;  /* 0x7fffffff1400780c */ /* 0x020fc80003f25270 */
[C---:B------:R-:W-:Y:S02]  /*8ee0*/  SEL R29, R20.reuse, 0x80000000, P1 ;  /* 0x80000000141d7807 */ /* 0x040fe40000800000 */
[----:B------:R-:W-:Y:S02]  /*8ef0*/  ISETP.GT.AND P1, PT, R20, -0x1, PT ;  /* 0xffffffff1400780c */ /* 0x000fe40003f24270 */
[----:B01-34-:R-:W-:Y:S01]  /*8f00*/  SHF.R.U32.HI R30, RZ, UR4, R29 ;  /* 0x00000004ff1e7c19 */ /* 0x01bfe2000801161d */
[----:B------:R-:W0:Y:S01]  /*8f10*/  LDCU.64 UR4, c[0x0][0x3a0] ;  /* 0x00007400ff0477ac */ /* 0x000e220008000a00 */
[----:B------:R-:W-:Y:S02]  /*8f20*/  IMAD.MOV.U32 R29, RZ, RZ, -0x1 ;  /* 0xffffffffff1d7424 */ /* 0x000fe400078e00ff */
[----:B------:R-:W-:-:S03]  /*8f30*/  LOP3.LUT R30, R30, R19, RZ, 0x30, !PT ;  /* 0x000000131e1e7212 */ /* 0x000fc600078e30ff */
[----:B------:R-:W-:Y:S02]  /*8f40*/  SEL R29, R29, 0x80000000, P1 ;  /* 0x800000001d1d7807 */ /* 0x000fe40000800000 */
[----:B------:R-:W-:Y:S02]  /*8f50*/  IMAD R23, R30, 0x8, R23 ;  /* 0x000000081e177824 */ /* 0x000fe400078e0217 */
[----:B------:R-:W-:-:S03]  /*8f60*/  LOP3.LUT R29, R29, R20, RZ, 0x3c, !PT ;  /* 0x000000141d1d7212 */ /* 0x000fc600078e3cff */
[----:B------:R-:W1:Y:S02]  /*8f70*/  LDS.64 R30, [R23+0x6600] ;  /* 0x00660000171e7984 */ /* 0x000e640000000a00 */
[----:B-1----:R-:W-:-:S05]  /*8f80*/  IADD3 R32, P2, PT, R30, R3, RZ ;  /* 0x000000031e207210 */ /* 0x002fca0007f5e0ff */
[----:B------:R-:W-:Y:S01]  /*8f90*/  IMAD.X R31, RZ, RZ, R31, P2 ;  /* 0x000000ffff1f7224 */ /* 0x000fe200010e061f */
[----:B0-----:R-:W-:-:S04]  /*8fa0*/  LEA R30, P2, R32, UR4, 0x2 ;  /* 0x00000004201e7c11 */ /* 0x001fc8000f8410ff */
[----:B------:R-:W-:-:S05]  /*8fb0*/  LEA.HI.X R31, R32, UR5, R31, 0x2, P2 ;  /* 0x00000005201f7c11 */ /* 0x000fca00090f141f */
[----:B------:R0:W-:Y:S04]  /*8fc0*/  STG.E desc[UR6][R30.64+0x6000], R29 ;  /* 0x0060001d1e007986 */ /* 0x0001e8000c101906 */
.L_x_111:
[----:B------:R-:W-:Y:S05]  /*8fd0*/  BSYNC.RECONVERGENT B0 ;  /* 0x0000000000007941 */ /* 0x000fea0003800200 */
.L_x_110:
[----:B------:R-:W-:Y:S01]  /*8fe0*/  NOP ;  /* 0x0000000000007918 */ /* 0x000fe20000000000 */
.L_x_77:
[----:B01-34-:R-:W0:Y:S01]  /*8ff0*/  LDS R30, [R22+0x1200] ;  /* 0x00120000161e7984 */ /* 0x01be220000000800 */
[----:B------:R-:W1:Y:S03]  /*9000*/  LDCU UR4, c[0x0][0x3c4] ;  /* 0x00007880ff0477ac */ /* 0x000e660008000800 */
[----:B------:R-:W3:Y:S04]  /*9010*/  LDS R20, [R22] ;  /* 0x0000000016147984 */ /* 0x000ee80000000800 */
[----:B------:R-:W4:Y:S04]  /*9020*/  LDS R23, [R22+0x600] ;  /* 0x0006000016177984 */ /* 0x000f280000000800 */
[----:B------:R-:W5:Y:S04]  /*9030*/  LDS R29, [R22+0xc00] ;  /* 0x000c0000161d7984 */ /* 0x000f680000000800 */
[----:B------:R-:W2:Y:S04]  /*9040*/  LDS R31, [R22+0x1800] ;  /* 0x00180000161f7984 */ /* 0x000ea80000000800 */
[----:B------:R-:W1:Y:S04]  /*9050*/  LDS R36, [R22+0x3600] ;  /* 0x0036000016247984 */ /* 0x000e680000000800 */
[----:B------:R-:W1:Y:S04]  /*9060*/  LDS R32, [R22+0x1e00] ;  /* 0x001e000016207984 */ /* 0x000e680000000800 */
[----:B------:R-:W1:Y:S04]  /*9070*/  LDS R33, [R22+0x2400] ;  /* 0x0024000016217984 */ /* 0x000e680000000800 */
[----:B------:R-:W1:Y:S04]  /*9080*/  LDS R34, [R22+0x2a00] ;  /* 0x002a000016227984 */ /* 0x000e680000000800 */
[----:B------:R-:W1:Y:S04]  /*9090*/  LDS R35, [R22+0x3000] ;  /* 0x0030000016237984 */ /* 0x000e680000000800 */
[----:B------:R-:W1:Y:S01]  /*90a0*/  LDS R38, [R22+0x3c00] ;  /* 0x003c000016267984 */ /* 0x000e620000000800 */
[----:B0-----:R-:W-:-:S03]  /*90b0*/  ISETP.NE.AND P2, PT, R30, 0x7fffffff, PT ;  /* 0x7fffffff1e00780c */ /* 0x001fc60003f45270 */
[----:B------:R-:W0:Y:S01]  /*90c0*/  LDS R47, [R22+0x6000] ;  /* 0x00600000162f7984 */ /* 0x000e220000000800 */
[----:B---3--:R-:W-:Y:S02]  /*90d0*/  ISETP.NE.AND P5, PT, R20, 0x7fffffff, PT ;  /* 0x7fffffff1400780c */ /* 0x008fe40003fa5270 */
[----:B------:R-:W-:Y:S01]  /*90e0*/  SEL R30, R30, 0x80000000, P2 ;  /* 0x800000001e1e7807 */ /* 0x000fe20001000000 */
[----:B------:R-:W3:Y:S01]  /*90f0*/  LDS R40, [R22+0x4200] ;  /* 0x0042000016287984 */ /* 0x000ee20000000800 */
[----:B----4-:R-:W-:Y:S02]  /*9100*/  ISETP.NE.AND P4, PT, R23, 0x7fffffff, PT ;  /* 0x7fffffff1700780c */ /* 0x010fe40003f85270 */
[----:B------:R-:W-:Y:S01]  /*9110*/  SEL R20, R20, 0x80000000, P5 ;  /* 0x8000000014147807 */ /* 0x000fe20002800000 */
[----:B------:R-:W4:Y:S01]  /*9120*/  LDS R42, [R22+0x4800] ;  /* 0x00480000162a7984 */ /* 0x000f220000000800 */
[----:B-----5:R-:W-:Y:S02]  /*9130*/  ISETP.NE.AND P3, PT, R29, 0x7fffffff, PT ;  /* 0x7fffffff1d00780c */ /* 0x020fe40003f65270 */
[----:B------:R-:W-:Y:S01]  /*9140*/  SEL R23, R23, 0x80000000, P4 ;  /* 0x8000000017177807 */ /* 0x000fe20002000000 */
[----:B------:R-:W5:Y:S01]  /*9150*/  LDS R44, [R22+0x4e00] ;  /* 0x004e0000162c7984 */ /* 0x000f620000000800 */
[----:B--2---:R-:W-:-:S02]  /*9160*/  ISETP.NE.AND P1, PT, R31, 0x7fffffff, PT ;  /* 0x7fffffff1f00780c */ /* 0x004fc40003f25270 */
[----:B------:R-:W-:Y:S01]  /*9170*/  SEL R29, R29, 0x80000000, P3 ;  /* 0x800000001d1d7807 */ /* 0x000fe20001800000 */
[----:B------:R-:W2:Y:S01]  /*9180*/  LDS R45, [R22+0x5400] ;  /* 0x00540000162d7984 */ /* 0x000ea20000000800 */
[----:B-1----:R-:W-:Y:S02]  /*9190*/  ISETP.NE.AND P2, PT, R36, 0x7fffffff, PT ;  /* 0x7fffffff2400780c */ /* 0x002fe40003f45270 */
[----:B------:R-:W-:Y:S01]  /*91a0*/  SEL R31, R31, 0x80000000, P1 ;  /* 0x800000001f1f7807 */ /* 0x000fe20000800000 */
[----:B------:R-:W1:Y:S01]  /*91b0*/  LDS R46, [R22+0x5a00] ;  /* 0x005a0000162e7984 */ /* 0x000e620000000800 */
[----:B------:R-:W-:Y:S02]  /*91c0*/  ISETP.NE.AND P6, PT, R32, 0x7fffffff, PT ;  /* 0x7fffffff2000780c */ /* 0x000fe40003fc5270 */
[----:B------:R-:W-:Y:S02]  /*91d0*/  SEL R37, R36, 0x80000000, P2 ;  /* 0x8000000024257807 */ /* 0x000fe40001000000 */
[----:B------:R-:W-:-:S02]  /*91e0*/  ISETP.NE.AND P5, PT, R33, 0x7fffffff, PT ;  /* 0x7fffffff2100780c */ /* 0x000fc40003fa5270 */
[----:B------:R-:W-:Y:S02]  /*91f0*/  SEL R32, R32, 0x80000000, P6 ;  /* 0x8000000020207807 */ /* 0x000fe40003000000 */
[C---:B------:R-:W-:Y:S02]  /*9200*/  ISETP.NE.AND P4, PT, R34.reuse, 0x7fffffff, PT ;  /* 0x7fffffff2200780c */ /* 0x040fe40003f85270 */
[----:B------:R-:W-:Y:S02]  /*9210*/  SEL R33, R33, 0x80000000, P5 ;  /* 0x8000000021217807 */ /* 0x000fe40002800000 */
[----:B------:R-:W-:Y:S02]  /*9220*/  ISETP.NE.AND P3, PT, R35, 0x7fffffff, PT ;  /* 0x7fffffff2300780c */ /* 0x000fe40003f65270 */
[----:B------:R-:W-:Y:S02]  /*9230*/  SEL R34, R34, 0x80000000, P4 ;  /* 0x8000000022227807 */ /* 0x000fe40002000000 */
[----:B------:R-:W-:-:S02]  /*9240*/  ISETP.NE.AND P1, PT, R38, 0x7fffffff, PT ;  /* 0x7fffffff2600780c */ /* 0x000fc40003f25270 */
[----:B------:R-:W-:Y:S02]  /*9250*/  SEL R35, R35, 0x80000000, P3 ;  /* 0x8000000023237807 */ /* 0x000fe40001800000 */
[C---:B0-----:R-:W-:Y:S02]  /*9260*/  ISETP.NE.AND P2, PT, R47.reuse, 0x7fffffff, PT ;  /* 0x7fffffff2f00780c */ /* 0x041fe40003f45270 */
[----:B------:R-:W-:Y:S02]  /*9270*/  SEL R39, R38, 0x80000000, P1 ;  /* 0x8000000026277807 */ /* 0x000fe40000800000 */
[----:B---3--:R-:W-:Y:S02]  /*9280*/  ISETP.NE.AND P6, PT, R40, 0x7fffffff, PT ;  /* 0x7fffffff2800780c */ /* 0x008fe40003fc5270 */
[----:B------:R-:W-:Y:S02]  /*9290*/  SEL R49, R47, 0x80000000, P2 ;  /* 0x800000002f317807 */ /* 0x000fe40001000000 */
[----:B----4-:R-:W-:-:S02]  /*92a0*/  ISETP.NE.AND P5, PT, R42, 0x7fffffff, PT ;  /* 0x7fffffff2a00780c */ /* 0x010fc40003fa5270 */
[----:B------:R-:W-:Y:S02]  /*92b0*/  SEL R41, R40, 0x80000000, P6 ;  /* 0x8000000028297807 */ /* 0x000fe40003000000 */
[----:B-----5:R-:W-:Y:S02]  /*92c0*/  ISETP.NE.AND P4, PT, R44, 0x7fffffff, PT ;  /* 0x7fffffff2c00780c */ /* 0x020fe40003f85270 */
[----:B------:R-:W-:Y:S02]  /*92d0*/  SEL R43, R42, 0x80000000, P5 ;  /* 0x800000002a2b7807 */ /* 0x000fe40002800000 */
[----:B--2---:R-:W-:Y:S02]  /*92e0*/  ISETP.NE.AND P3, PT, R45, 0x7fffffff, PT ;  /* 0x7fffffff2d00780c */ /* 0x004fe40003f65270 */
[----:B------:R-:W-:Y:S02]  /*92f0*/  SEL R44, R44, 0x80000000, P4 ;  /* 0x800000002c2c7807 */ /* 0x000fe40002000000 */
[----:B-1----:R-:W-:-:S02]  /*9300*/  ISETP.NE.AND P1, PT, R46, 0x7fffffff, PT ;  /* 0x7fffffff2e00780c */ /* 0x002fc40003f25270 */
[----:B------:R-:W-:Y:S02]  /*9310*/  SEL R45, R45, 0x80000000, P3 ;  /* 0x800000002d2d7807 */ /* 0x000fe40001800000 */
[----:B------:R-:W-:Y:S02]  /*9320*/  SEL R47, R46, 0x80000000, P1 ;  /* 0x800000002e2f7807 */ /* 0x000fe40000800000 */
[----:B------:R-:W-:Y:S02]  /*9330*/  SHF.R.U32.HI R30, RZ, UR4, R30 ;  /* 0x00000004ff1e7c19 */ /* 0x000fe4000801161e */
[----:B------:R-:W-:Y:S02]  /*9340*/  SHF.R.U32.HI R32, RZ, UR4, R32 ;  /* 0x00000004ff207c19 */ /* 0x000fe40008011620 */
[----:B------:R-:W-:Y:S02]  /*9350*/  SHF.R.U32.HI R34, RZ, UR4, R34 ;  /* 0x00000004ff227c19 */ /* 0x000fe40008011622 */
[----:B------:R-:W-:-:S02]  /*9360*/  SHF.R.U32.HI R20, RZ, UR4, R20 ;  /* 0x00000004ff147c19 */ /* 0x000fc40008011614 */
[----:B------:R-:W-:Y:S02]  /*9370*/  SHF.R.U32.HI R22, RZ, UR4, R23 ;  /* 0x00000004ff167c19 */ /* 0x000fe40008011617 */
[----:B------:R-:W-:Y:S02]  /*9380*/  SHF.R.U32.HI R42, RZ, UR4, R29 ;  /* 0x00000004ff2a7c19 */ /* 0x000fe4000801161d */
        /* <DEDUP_REMOVED lines=11> */
[-C--:B------:R-:W-:Y:S02]  /*9440*/  LOP3.LUT R41, R30, R19.reuse, RZ, 0x30, !PT ;  /* 0x000000131e297212 */ /* 0x080fe400078e30ff */
[-C--:B------:R-:W-:Y:S02]  /*9450*/  LOP3.LUT R39, R32, R19.reuse, RZ, 0x30, !PT ;  /* 0x0000001320277212 */ /* 0x080fe400078e30ff */
[-C--:B------:R-:W-:Y:S02]  /*9460*/  LOP3.LUT R37, R34, R19.reuse, RZ, 0x30, !PT ;  /* 0x0000001322257212 */ /* 0x080fe400078e30ff */
[-C--:B------:R-:W-:Y:S02]  /*9470*/  LOP3.LUT R44, R20, R19.reuse, RZ, 0x30, !PT ;  /* 0x00000013142c7212 */ /* 0x080fe400078e30ff */
[----:B------:R-:W-:-:S02]  /*9480*/  LOP3.LUT R43, R22, R19, RZ, 0x30, !PT ;  /* 0x00000013162b7212 */ /* 0x000fc400078e30ff */
[-C--:B------:R-:W-:Y:S02]  /*9490*/  LOP3.LUT R42, R42, R19.reuse, RZ, 0x30, !PT ;  /* 0x000000132a2a7212 */ /* 0x080fe400078e30ff */
        /* <DEDUP_REMOVED lines=10> */
[----:B------:R-:W-:Y:S01]  /*9540*/  LOP3.LUT R45, R58, R19, RZ, 0x30, !PT ;  /* 0x000000133a2d7212 */ /* 0x000fe200078e30ff */
[----:B------:R-:W-:Y:S06]  /*9550*/  @P0 BRA `(.L_x_112) ;  /* 0x0000000000640947 */ /* 0x000fec0003800000 */
[----:B------:R-:W0:Y:S01]  /*9560*/  LDCU.64 UR4, c[0x0][0x3b8] ;  /* 0x00007700ff0477ac */ /* 0x000e220008000a00 */
[----:B------:R-:W-:Y:S01]  /*9570*/  IMAD R11, R5, 0x1980, RZ ;  /* 0x00001980050b7824 */ /* 0x000fe200078e02ff */
[----:B------:R-:W-:-:S04]  /*9580*/  LOP3.LUT R2, R21, 0x1f, R3, 0xf8, !PT ;  /* 0x0000001f15027812 */ /* 0x000fc800078ef803 */
[----:B------:R-:W-:-:S04]  /*9590*/  IADD3 R3, P1, PT, R11, R2, RZ ;  /* 0x000000020b037210 */ /* 0x000fc80007f3e0ff */
[----:B------:R-:W-:Y:S02]  /*95a0*/  LEA.HI.X.SX32 R18, R11, RZ, 0x1, P1 ;  /* 0x000000ff0b127211 */ /* 0x000fe400008f0eff */
        /* <DEDUP_REMOVED lines=20> */
.L_x_112:
[--C-:B------:R-:W-:Y:S01]  /*96f0*/  IMAD.IADD R60, R28, 0x1, -R18.reuse ;  /* 0x000000011c3c7824 */ /* 0x100fe200078e0a12 */
[----:B------:R-:W0:Y:S01]  /*9700*/  LDCU.64 UR4, c[0x0][0x3b8] ;  /* 0x00007700ff0477ac */ /* 0x000e220008000a00 */
[C---:B------:R-:W-:Y:S01]  /*9710*/  VIADD R3, R11.reuse, 0x20 ;  /* 0x000000200b037836 */ /* 0x040fe20000000000 */
[----:B------:R-:W-:Y:S01]  /*9720*/  SHF.R.S32.HI R62, RZ, 0x1f, R18 ;  /* 0x0000001fff3e7819 */ /* 0x000fe20000011412 */
[----:B------:R-:W-:Y:S01]  /*9730*/  VIADD R19, R11, 0xa0 ;  /* 0x000000a00b137836 */ /* 0x000fe20000000000 */
[----:B------:R-:W-:Y:S02]  /*9740*/  IADD3 R64, P2, PT, R18, R11, RZ ;  /* 0x0000000b12407210 */ /* 0x000fe40007f5e0ff */
[-C--:B------:R-:W-:Y:S01]  /*9750*/  ISETP.GE.AND P5, PT, R3, R60.reuse, PT ;  /* 0x0000003c0300720c */ /* 0x080fe20003fa6270 */
[C---:B------:R-:W-:Y:S01]  /*9760*/  VIADD R3, R11.reuse, 0x40 ;  /* 0x000000400b037836 */ /* 0x040fe20000000000 */
[----:B------:R-:W-:Y:S01]  /*9770*/  ISETP.GE.AND P6, PT, R11, R60, PT ;  /* 0x0000003c0b00720c */ /* 0x000fe20003fc6270 */
[----:B------:R-:W-:-:S03]  /*9780*/  IMAD.X R65, RZ, RZ, R62, P2 ;  /* 0x000000ffff417224 */ /* 0x000fc600010e063e */
[----:B------:R-:W-:Y:S01]  /*9790*/  ISETP.GE.AND P1, PT, R3, R60, PT ;  /* 0x0000003c0300720c */ /* 0x000fe20003f26270 */
[----:B------:R-:W-:-:S05]  /*97a0*/  VIADD R3, R11, 0x60 ;  /* 0x000000600b037836 */ /* 0x000fca0000000000 */
[----:B------:R-:W-:Y:S01]  /*97b0*/  ISETP.GE.AND P4, PT, R3, R60, PT ;  /* 0x0000003c0300720c */ /* 0x000fe20003f86270 */
[----:B------:R-:W-:Y:S01]  /*97c0*/  VIADD R3, R11, 0x80 ;  /* 0x000000800b037836 */ /* 0x000fe20000000000 */
[----:B0-----:R-:W-:-:S04]  /*97d0*/  LEA R2, P2, R64, UR4, 0x2 ;  /* 0x0000000440027c11 */ /* 0x001fc8000f8410ff */
[----:B------:R-:W-:Y:S02]  /*97e0*/  ISETP.GE.AND P3, PT, R3, R60, PT ;  /* 0x0000003c0300720c */ /* 0x000fe40003f66270 */
[----:B------:R-:W-:-:S04]  /*97f0*/  SHF.L.U64.HI R3, R64, 0x2, R65 ;  /* 0x0000000240037819 */ /* 0x000fc80000010241 */
[----:B------:R-:W-:Y:S02]  /*9800*/  IADD3.X R3, PT, PT, R3, UR5, RZ, P2, !PT ;  /* 0x0000000503037c10 */ /* 0x000fe400097fe4ff */
[-C--:B------:R-:W-:Y:S01]  /*9810*/  ISETP.GE.AND P2, PT, R19, R60.reuse, PT ;  /* 0x0000003c1300720c */ /* 0x080fe20003f46270 */
[----:B------:R-:W-:Y:S02]  /*9820*/  VIADD R19, R11, 0xc0 ;  /* 0x000000c00b137836 */ /* 0x000fe40000000000 */
[----:B------:R-:W5:Y:S03]  /*9830*/  @!P6 LDG.E R63, desc[UR6][R2.64] ;  /* 0x00000006023fe981 */ /* 0x000f66000c1e1900 */
[-C--:B------:R-:W-:Y:S01]  /*9840*/  ISETP.GE.AND P6, PT, R19, R60.reuse, PT ;  /* 0x0000003c1300720c */ /* 0x080fe20003fc6270 */
[----:B------:R-:W-:Y:S01]  /*9850*/  VIADD R19, R11, 0xe0 ;  /* 0x000000e00b137836 */ /* 0x000fe20000000000 */
[----:B------:R-:W5:Y:S04]  /*9860*/  @!P5 LDG.E R56, desc[UR6][R2.64+0x80] ;  /* 0x000080060238d981 */ /* 0x000f68000c1e1900 */
[-C--:B------:R-:W-:Y:S01]  /*9870*/  ISETP.GE.AND P5, PT, R19, R60.reuse, PT ;  /* 0x0000003c1300720c */ /* 0x080fe20003fa6270 */
[----:B------:R-:W-:Y:S01]  /*9880*/  VIADD R19, R11, 0x100 ;  /* 0x000001000b137836 */ /* 0x000fe20000000000 */
[----:B------:R-:W5:Y:S04]  /*9890*/  @!P1 LDG.E R61, desc[UR6][R2.64+0x100] ;  /* 0x00010006023d9981 */ /* 0x000f68000c1e1900 */
[----:B------:R-:W-:Y:S01]  /*98a0*/  ISETP.GE.AND P1, PT, R19, R60, PT ;  /* 0x0000003c1300720c */ /* 0x000fe20003f26270 */
[----:B------:R-:W5:Y:S01]  /*98b0*/  @!P2 LDG.E R57, desc[UR6][R2.64+0x280] ;  /* 0x000280060239a981 */ /* 0x000f62000c1e1900 */
[----:B------:R-:W-:-:S03]  /*98c0*/  VIADD R21, R11, 0x120 ;  /* 0x000001200b157836 */ /* 0x000fc60000000000 */
[----:B------:R-:W5:Y:S04]  /*98d0*/  @!P4 LDG.E R54, desc[UR6][R2.64+0x180] ;  /* 0x000180060236c981 */ /* 0x000f68000c1e1900 */
[----:B------:R-:W5:Y:S04]  /*98e0*/  @!P3 LDG.E R59, desc[UR6][R2.64+0x200] ;  /* 0x00020006023bb981 */ /* 0x000f68000c1e1900 */
[C---:B------:R-:W-:Y:S01]  /*98f0*/  @!P1 LEA R18, P2, R64.reuse, UR4, 0x2 ;  /* 0x0000000440129c11 */ /* 0x040fe2000f8410ff */
[----:B------:R-:W5:Y:S03]  /*9900*/  @!P6 LDG.E R55, desc[UR6][R2.64+0x300] ;  /* 0x000300060237e981 */ /* 0x000f66000c1e1900 */
[----:B------:R-:W-:Y:S01]  /*9910*/  @!P1 LEA.HI.X R19, R64, UR5, R65, 0x2, P2 ;  /* 0x0000000540139c11 */ /* 0x000fe200090f1441 */
[----:B------:R0:W5:Y:S04]  /*9920*/  @!P5 LDG.E R53, desc[UR6][R2.64+0x380] ;  /* 0x000380060235d981 */ /* 0x000168000c1e1900 */
[----:B------:R1:W5:Y:S01]  /*9930*/  @!P1 LDG.E R52, desc[UR6][R18.64+0x400] ;  /* 0x0004000612349981 */ /* 0x000362000c1e1900 */
[----:B------:R-:W-:Y:S01]  /*9940*/  ISETP.GE.AND P1, PT, R21, R60, PT ;  /* 0x0000003c1500720c */ /* 0x000fe20003f26270 */
[----:B0-----:R-:W-:-:S12]  /*9950*/  VIADD R3, R11, 0x140 ;  /* 0x000001400b037836 */ /* 0x001fd80000000000 */
[----:B------:R-:W-:-:S04]  /*9960*/  @!P1 LEA R20, P2, R64, UR4, 0x2 ;  /* 0x0000000440149c11 */ /* 0x000fc8000f8410ff */
[----:B------:R-:W-:-:S05]  /*9970*/  @!P1 LEA.HI.X R21, R64, UR5, R65, 0x2, P2 ;  /* 0x0000000540159c11 */ /* 0x000fca00090f1441 */
[----:B------:R0:W5:Y:S01]  /*9980*/  @!P1 LDG.E R51, desc[UR6][R20.64+0x480] ;  /* 0x0004800614339981 */ /* 0x000162000c1e1900 */
[----:B------:R-:W-:Y:S01]  /*9990*/  ISETP.GE.AND P1, PT, R3, R60, PT ;  /* 0x0000003c0300720c */ /* 0x000fe20003f26270 */
[----:B-1----:R-:W-:-:S12]  /*99a0*/  VIADD R19, R11, 0x160 ;  /* 0x000001600b137836 */ /* 0x002fd80000000000 */
[----:B------:R-:W-:-:S04]  /*99b0*/  @!P1 LEA R2, P2, R64, UR4, 0x2 ;  /* 0x0000000440029c11 */ /* 0x000fc8000f8410ff */
[----:B------:R-:W-:-:S05]  /*99c0*/  @!P1 LEA.HI.X R3, R64, UR5, R65, 0x2, P2 ;  /* 0x0000000540039c11 */ /* 0x000fca00090f1441 */
[----:B------:R1:W5:Y:S01]  /*99d0*/  @!P1 LDG.E R50, desc[UR6][R2.64+0x500] ;  /* 0x0005000602329981 */ /* 0x000362000c1e1900 */
[----:B------:R-:W-:Y:S01]  /*99e0*/  ISETP.GE.AND P1, PT, R19, R60, PT ;  /* 0x0000003c1300720c */ /* 0x000fe20003f26270 */
[----:B0-----:R-:W-:-:S12]  /*99f0*/  VIADD R21, R11, 0x180 ;  /* 0x000001800b157836 */ /* 0x001fd80000000000 */
[----:B------:R-:W-:-:S04]  /*9a00*/  @!P1 LEA R18, P2, R64, UR4, 0x2 ;  /* 0x0000000440129c11 */ /* 0x000fc8000f8410ff */
[----:B------:R-:W-:-:S05]  /*9a10*/  @!P1 LEA.HI.X R19, R64, UR5, R65, 0x2, P2 ;  /* 0x0000000540139c11 */ /* 0x000fca00090f1441 */
[----:B------:R-:W5:Y:S01]  /*9a20*/  @!P1 LDG.E R49, desc[UR6][R18.64+0x580] ;  /* 0x0005800612319981 */ /* 0x000f62000c1e1900 */
[----:B------:R-:W-:Y:S01]  /*9a30*/  ISETP.GE.AND P1, PT, R21, R60, PT ;  /* 0x0000003c1500720c */ /* 0x000fe20003f26270 */
[----:B-1----:R-:W-:-:S12]  /*9a40*/  VIADD R3, R11, 0x1a0 ;  /* 0x000001a00b037836 */ /* 0x002fd80000000000 */
[----:B------:R-:W-:-:S04]  /*9a50*/  @!P1 LEA R20, P2, R64, UR4, 0x2 ;  /* 0x0000000440149c11 */ /* 0x000fc8000f8410ff */
[----:B------:R-:W-:-:S05]  /*9a60*/  @!P1 LEA.HI.X R21, R64, UR5, R65, 0x2, P2 ;  /* 0x0000000540159c11 */ /* 0x000fca00090f1441 */
[----:B------:R0:W5:Y:S01]  /*9a70*/  @!P1 LDG.E R48, desc[UR6][R20.64+0x600] ;  /* 0x0006000614309981 */ /* 0x000162000c1e1900 */
[----:B------:R-:W-:Y:S01]  /*9a80*/  ISETP.GE.AND P1, PT, R3, R60, PT ;  /* 0x0000003c0300720c */ /* 0x000fe20003f26270 */
[----:B0-----:R-:W-:-:S05]  /*9a90*/  VIADD R21, R11, 0x200 ;  /* 0x000002000b157836 */ /* 0x001fca0000000000 */
[----:B------:R-:W-:-:S07]  /*9aa0*/  ISETP.GE.AND P3, PT, R21, R60, PT ;  /* 0x0000003c1500720c */ /* 0x000fce0003f66270 */
[----:B------:R-:W-:Y:S01]  /*9ab0*/  @!P1 LEA R22, P2, R64, UR4, 0x2 ;  /* 0x0000000440169c11 */ /* 0x000fe2000f8410ff */
[----:B------:R-:W-:-:S03]  /*9ac0*/  VIADD R3, R11, 0x1c0 ;  /* 0x000001c00b037836 */ /* 0x000fc60000000000 */
[----:B------:R-:W-:-:S05]  /*9ad0*/  @!P1 LEA.HI.X R23, R64, UR5, R65, 0x2, P2 ;  /* 0x0000000540179c11 */ /* 0x000fca00090f1441 */
[----:B------:R-:W5:Y:S01]  /*9ae0*/  @!P1 LDG.E R47, desc[UR6][R22.64+0x680] ;  /* 0x00068006162f9981 */ /* 0x000f62000c1e1900 */
[----:B------:R-:W0:Y:S01]  /*9af0*/  @!P3 S2R R20, SR_TID.X ;  /* 0x000000000014b919 */ /* 0x000e220000002100 */
[----:B------:R-:W-:Y:S01]  /*9b00*/  ISETP.GE.AND P1, PT, R3, R60, PT ;  /* 0x0000003c0300720c */ /* 0x000fe20003f26270 */
[----:B------:R-:W-:-:S12]  /*9b10*/  VIADD R3, R11, 0x1e0 ;  /* 0x000001e00b037836 */ /* 0x000fd80000000000 */
[----:B------:R-:W-:-:S04]  /*9b20*/  @!P1 LEA R18, P2, R64, UR4, 0x2 ;  /* 0x0000000440129c11 */ /* 0x000fc8000f8410ff */
[----:B------:R-:W-:Y:S02]  /*9b30*/  @!P1 LEA.HI.X R19, R64, UR5, R65, 0x2, P2 ;  /* 0x0000000540139c11 */ /* 0x000fe400090f1441 */
[----:B------:R-:W-:-:S03]  /*9b40*/  ISETP.GE.AND P2, PT, R3, R60, PT ;  /* 0x0000003c0300720c */ /* 0x000fc60003f46270 */
[----:B------:R1:W5:Y:S01]  /*9b50*/  @!P1 LDG.E R46, desc[UR6][R18.64+0x700] ;  /* 0x00070006122e9981 */ /* 0x000362000c1e1900 */
[C---:B0-----:R-:W-:Y:S02]  /*9b60*/  @!P3 LOP3.LUT R21, R20.reuse, 0x3e0, RZ, 0xc0, !PT ;  /* 0x000003e01415b812 */ /* 0x041fe400078ec0ff */
[----:B------:R-:W-:Y:S01]  /*9b70*/  @!P3 LOP3.LUT R20, R20, 0x1f, RZ, 0xc0, !PT ;  /* 0x0000001f1414b812 */ /* 0x000fe200078ec0ff */
[----:B-1----:R-:W-:-:S06]  /*9b80*/  @!P3 IMAD R19, R5, 0x1980, RZ ;  /* 0x000019800513b824 */ /* 0x002fcc00078e02ff */
[----:B------:R-:W-:Y:S01]  /*9b90*/  @!P2 LEA R2, P1, R64, UR4, 0x2 ;  /* 0x000000044002ac11 */ /* 0x000fe2000f8210ff */
[----:B------:R-:W-:-:S03]  /*9ba0*/  @!P3 IMAD R20, R21, 0x11, R20 ;  /* 0x000000111514b824 */ /* 0x000fc600078e0214 */
[----:B------:R-:W-:Y:S02]  /*9bb0*/  @!P2 LEA.HI.X R3, R64, UR5, R65, 0x2, P1 ;  /* 0x000000054003ac11 */ /* 0x000fe400088f1441 */
[----:B------:R-:W-:-:S03]  /*9bc0*/  @!P3 IADD3 R20, P1, PT, R19, R20, RZ ;  /* 0x000000141314b210 */ /* 0x000fc60007f3e0ff */
[----:B------:R1:W5:Y:S02]  /*9bd0*/  @!P2 LDG.E R11, desc[UR6][R2.64+0x780] ;  /* 0x00078006020ba981 */ /* 0x000364000c1e1900 */
[----:B------:R-:W-:Y:S01]  /*9be0*/  @!P3 IMAD.X R19, RZ, RZ, R62, P1 ;  /* 0x000000ffff13b224 */ /* 0x000fe200008e063e */
[----:B------:R-:W-:-:S04]  /*9bf0*/  @!P3 LEA R18, P1, R20, UR4, 0x2 ;  /* 0x000000041412bc11 */ /* 0x000fc8000f8210ff */
[----:B------:R-:W-:-:S05]  /*9c00*/  @!P3 LEA.HI.X R19, R20, UR5, R19, 0x2, P1 ;  /* 0x000000051413bc11 */ /* 0x000fca00088f1413 */
[----:B------:R1:W5:Y:S04]  /*9c10*/  @!P3 LDG.E R58, desc[UR6][R18.64+0x800] ;  /* 0x00080006123ab981 */ /* 0x000368000c1e1900 */
.L_x_113:
[----:B------:R-:W-:Y:S08]  /*9c20*/  BAR.SYNC.DEFER_BLOCKING 0x0 ;  /* 0x0000000000007b1d */ /* 0x000ff00000010000 */
[----:B------:R-:W2:Y:S01]  /*9c30*/  S2UR UR5, SR_CgaCtaId ;  /* 0x00000000000579c3 */ /* 0x000ea20000008800 */
[----:B------:R-:W-:Y:S01]  /*9c40*/  UMOV UR4, 0x400 ;  /* 0x0000040000047882 */ /* 0x000fe20000000000 */
[----:B01----:R-:W0:Y:S01]  /*9c50*/  S2R R2, SR_TID.X ;  /* 0x0000000000027919 */ /* 0x003e220000002100 */
[----:B-----5:R1:W-:Y:S04]  /*9c60*/  STS [R10+-0x4], R63 ;  /* 0xfffffc3f0a007388 */ /* 0x0203e80000000800 */
[----:B------:R1:W-:Y:S01]  /*9c70*/  STS [R9+-0x4], R56 ;  /* 0xfffffc3809007388 */ /* 0x0003e20000000800 */
[----:B--2---:R-:W-:-:S03]  /*9c80*/  ULEA UR4, UR5, UR4, 0x18 ;  /* 0x0000000405047291 */ /* 0x004fc6000f8ec0ff */
[----:B------:R1:W-:Y:S04]  /*9c90*/  STS [R8+-0x4], R61 ;  /* 0xfffffc3d08007388 */ /* 0x0003e80000000800 */
[----:B------:R1:W-:Y:S04]  /*9ca0*/  STS [R7+-0x4], R54 ;  /* 0xfffffc3607007388 */ /* 0x0003e80000000800 */
[----:B------:R1:W-:Y:S01]  /*9cb0*/  STS [R6+-0x4], R59 ;  /* 0xfffffc3b06007388 */ /* 0x0003e20000000800 */
[----:B0-----:R-:W-:-:S03]  /*9cc0*/  LEA R3, R2, UR4, 0x2 ;  /* 0x0000000402037c11 */ /* 0x001fc6000f8e10ff */
[----:B------:R1:W-:Y:S04]  /*9cd0*/  STS [R4+-0x4], R57 ;  /* 0xfffffc3904007388 */ /* 0x0003e80000000800 */
        /* <DEDUP_REMOVED lines=10> */
[----:B------:R1:W-:Y:S01]  /*9d80*/  STS [R17+-0x4], R58 ;  /* 0xfffffc3a11007388 */ /* 0x0003e20000000800 */
[----:B------:R-:W-:Y:S06]  /*9d90*/  BAR.SYNC.DEFER_BLOCKING 0x0 ;  /* 0x0000000000007b1d */ /* 0x000fec0000010000 */
[----:B------:R-:W-:Y:S05]  /*9da0*/  @P0 BRA `(.L_x_114) ;  /* 0x00000008006c0947 */ /* 0x000fea0003800000 */
[----:B------:R-:W-:Y:S01]  /*9db0*/  LEA R44, R44, UR4, 0x3 ;  /* 0x000000042c2c7c11 */ /* 0x000fe2000f8e18ff */
[----:B-1----:R-:W-:Y:S01]  /*9dc0*/  LDS R11, [R3] ;  /* 0x00000000030b7984 */ /* 0x002fe20000000800 */
[----:B------:R-:W0:Y:S01]  /*9dd0*/  LDCU.64 UR8, c[0x0][0x3b0] ;  /* 0x00007600ff0877ac */ /* 0x000e220008000a00 */
[----:B------:R-:W-:Y:S02]  /*9de0*/  LEA R43, R43, UR4, 0x3 ;  /* 0x000000042b2b7c11 */ /* 0x000fe4000f8e18ff */
[----:B------:R-:W1:Y:S01]  /*9df0*/  LDS.64 R4, [R44+0x6600] ;  /* 0x006600002c047984 */ /* 0x000e620000000a00 */
[----:B------:R-:W-:Y:S02]  /*9e00*/  LEA R42, R42, UR4, 0x3 ;  /* 0x000000042a2a7c11 */ /* 0x000fe4000f8e18ff */
[----:B------:R-:W-:Y:S02]  /*9e10*/  LEA R41, R41, UR4, 0x3 ;  /* 0x0000000429297c11 */ /* 0x000fe4000f8e18ff */
[----:B------:R-:W-:-:S02]  /*9e20*/  LEA R40, R40, UR4, 0x3 ;  /* 0x0000000428287c11 */ /* 0x000fc4000f8e18ff */
[----:B------:R-:W-:Y:S02]  /*9e30*/  LEA R39, R39, UR4, 0x3 ;  /* 0x0000000427277c11 */ /* 0x000fe4000f8e18ff */
[----:B------:R-:W-:Y:S02]  /*9e40*/  LEA R38, R38, UR4, 0x3 ;  /* 0x0000000426267c11 */ /* 0x000fe4000f8e18ff */
[----:B------:R-:W-:Y:S02]  /*9e50*/  LEA R37, R37, UR4, 0x3 ;  /* 0x0000000425257c11 */ /* 0x000fe4000f8e18ff */
        /* <DEDUP_REMOVED lines=9> */
[----:B-1----:R-:W-:-:S05]  /*9ef0*/  IADD3 R0, P0, PT, R4, R2, RZ ;  /* 0x0000000204007210 */ /* 0x002fca0007f1e0ff */
[----:B------:R-:W-:Y:S01]  /*9f00*/  IMAD.X R5, RZ, RZ, R5, P0 ;  /* 0x000000ffff057224 */ /* 0x000fe200000e0605 */
[----:B0-----:R-:W-:-:S04]  /*9f10*/  LEA R6, P0, R0, UR8, 0x2 ;  /* 0x0000000800067c11 */ /* 0x001fc8000f8010ff */
[----:B------:R-:W-:-:S05]  /*9f20*/  LEA.HI.X R7, R0, UR9, R5, 0x2, P0 ;  /* 0x0000000900077c11 */ /* 0x000fca00080f1405 */
[----:B------:R-:W-:Y:S01]  /*9f30*/  STG.E desc[UR6][R6.64], R11 ;  /* 0x0000000b06007986 */ /* 0x000fe2000c101906 */
[----:B------:R-:W-:-:S03]  /*9f40*/  NOP ;  /* 0x0000000000007918 */ /* 0x000fc60000000000 */
[----:B------:R-:W0:Y:S04]  /*9f50*/  LDS.64 R4, [R43+0x6600] ;  /* 0x006600002b047984 */ /* 0x000e280000000a00 */
[----:B------:R-:W1:Y:S01]  /*9f60*/  LDS R13, [R3+0x600] ;  /* 0x00060000030d7984 */ /* 0x000e620000000800 */
[----:B0-----:R-:W-:-:S05]  /*9f70*/  IADD3 R0, P0, PT, R4, R2, RZ ;  /* 0x0000000204007210 */ /* 0x001fca0007f1e0ff */
[----:B------:R-:W-:Y:S01]  /*9f80*/  IMAD.X R5, RZ, RZ, R5, P0 ;  /* 0x000000ffff057224 */ /* 0x000fe200000e0605 */
[----:B------:R-:W-:-:S04]  /*9f90*/  LEA R8, P0, R0, UR8, 0x2 ;  /* 0x0000000800087c11 */ /* 0x000fc8000f8010ff */
[----:B------:R-:W-:-:S05]  /*9fa0*/  LEA.HI.X R9, R0, UR9, R5, 0x2, P0 ;  /* 0x0000000900097c11 */ /* 0x000fca00080f1405 */
[----:B-1----:R-:W-:Y:S01]  /*9fb0*/  STG.E desc[UR6][R8.64+0x600], R13 ;  /* 0x0006000d08007986 */ /* 0x002fe2000c101906 */
        /* <DEDUP_REMOVED lines=120> */
[----:B------:R-:W-:Y:S01]  /*a740*/  NOP ;  /* 0x0000000000007918 */ /* 0x000fe20000000000 */
[----:B------:R-:W-:Y:S05]  /*a750*/  EXIT ;  /* 0x000000000000794d */ /* 0x000fea0003800000 */
.L_x_114:
[----:B-1----:R-:W-:Y:S01]  /*a760*/  LEA R7, R44, UR4, 0x3 ;  /* 0x000000042c077c11 */ /* 0x002fe2000f8e18ff */
[----:B------:R-:W-:Y:S01]  /*a770*/  IMAD R5, R5, -0x1980, R28 ;  /* 0xffffe68005057824 */ /* 0x000fe200078e021c */
[----:B------:R-:W-:Y:S02]  /*a780*/  LEA R43, R43, UR4, 0x3 ;  /* 0x000000042b2b7c11 */ /* 0x000fe4000f8e18ff */
[----:B------:R-:W-:Y:S02]  /*a790*/  LEA R41, R41, UR4, 0x3 ;  /* 0x0000000429297c11 */ /* 0x000fe4000f8e18ff */
[----:B------:R-:W0:Y:S01]  /*a7a0*/  LDS.64 R6, [R7+0x6600] ;  /* 0x0066000007067984 */ /* 0x000e220000000a00 */
[----:B------:R-:W-:Y:S02]  /*a7b0*/  ISETP.GE.AND P1, PT, R2, R5, PT ;  /* 0x000000050200720c */ /* 0x000fe40003f26270 */
[----:B------:R-:W-:Y:S02]  /*a7c0*/  LEA R39, R39, UR4, 0x3 ;  /* 0x0000000427277c11 */ /* 0x000fe4000f8e18ff */
[----:B------:R-:W-:-:S02]  /*a7d0*/  LEA R37, R37, UR4, 0x3 ;  /* 0x0000000425257c11 */ /* 0x000fc4000f8e18ff */
[----:B------:R-:W-:Y:S02]  /*a7e0*/  LEA R35, R35, UR4, 0x3 ;  /* 0x0000000423237c11 */ /* 0x000fe4000f8e18ff */
[----:B------:R-:W-:Y:S02]  /*a7f0*/  LEA R33, R33, UR4, 0x3 ;  /* 0x0000000421217c11 */ /* 0x000fe4000f8e18ff */
[----:B------:R-:W-:Y:S02]  /*a800*/  LEA R31, R31, UR4, 0x3 ;  /* 0x000000041f1f7c11 */ /* 0x000fe4000f8e18ff */
[----:B------:R-:W-:Y:S01]  /*a810*/  LEA R45, R45, UR4, 0x3 ;  /* 0x000000042d2d7c11 */ /* 0x000fe2000f8e18ff */
[----:B------:R-:W1:Y:S01]  /*a820*/  @!P1 LDS R13, [R3] ;  /* 0x00000000030d9984 */ /* 0x000e620000000800 */
[----:B------:R-:W2:Y:S01]  /*a830*/  @!P1 LDC.64 R8, c[0x0][0x3b0] ;  /* 0x0000ec00ff089b82 */ /* 0x000ea20000000a00 */
[----:B0-----:R-:W-:-:S05]  /*a840*/  @!P1 IADD3 R0, P0, PT, R6, R2, RZ ;  /* 0x0000000206009210 */ /* 0x001fca0007f1e0ff */
[----:B------:R-:W-:Y:S01]  /*a850*/  @!P1 IMAD.X R6, RZ, RZ, R7, P0 ;  /* 0x000000ffff069224 */ /* 0x000fe200000e0607 */
[----:B--2---:R-:W-:-:S04]  /*a860*/  @!P1 LEA R8, P0, R0, R8, 0x2 ;  /* 0x0000000800089211 */ /* 0x004fc800078010ff */
[----:B------:R-:W-:Y:S01]  /*a870*/  @!P1 LEA.HI.X R9, R0, R9, R6, 0x2, P0 ;  /* 0x0000000900099211 */ /* 0x000fe200000f1406 */
[----:B------:R-:W-:-:S04]  /*a880*/  VIADD R0, R2, 0x180 ;  /* 0x0000018002007836 */ /* 0x000fc80000000000 */
[----:B-1----:R-:W-:Y:S01]  /*a890*/  @!P1 STG.E desc[UR6][R8.64], R13 ;  /* 0x0000000d08009986 */ /* 0x002fe2000c101906 */
[----:B------:R-:W-:-:S03]  /*a8a0*/  NOP ;  /* 0x0000000000007918 */ /* 0x000fc60000000000 */
[----:B------:R-:W0:Y:S01]  /*a8b0*/  LDS.64 R6, [R43+0x6600] ;  /* 0x006600002b067984 */ /* 0x000e220000000a00 */
[----:B------:R-:W-:-:S13]  /*a8c0*/  ISETP.GE.AND P1, PT, R0, R5, PT ;  /* 0x000000050000720c */ /* 0x000fda0003f26270 */
[----:B------:R-:W1:Y:S01]  /*a8d0*/  @!P1 LDS R15, [R3+0x600] ;  /* 0x00060000030f9984 */ /* 0x000e620000000800 */
[----:B------:R-:W2:Y:S01]  /*a8e0*/  @!P1 LDC.64 R10, c[0x0][0x3b0] ;  /* 0x0000ec00ff0a9b82 */ /* 0x000ea20000000a00 */
[----:B0-----:R-:W-:-:S05]  /*a8f0*/  @!P1 IADD3 R0, P0, PT, R6, R2, RZ ;  /* 0x0000000206009210 */ /* 0x001fca0007f1e0ff */
[----:B------:R-:W-:Y:S01]  /*a900*/  @!P1 IMAD.X R6, RZ, RZ, R7, P0 ;  /* 0x000000ffff069224 */ /* 0x000fe200000e0607 */
[----:B--2---:R-:W-:Y:S02]  /*a910*/  @!P1 LEA R10, P0, R0, R10, 0x2 ;  /* 0x0000000a000a9211 */ /* 0x004fe400078010ff */
[----:B------:R-:W-:Y:S02]  /*a920*/  LEA R7, R42, UR4, 0x3 ;  /* 0x000000042a077c11 */ /* 0x000fe4000f8e18ff */
        /* <DEDUP_REMOVED lines=69> */
[----:B------:R-:W-:Y:S02]  /*ad80*/  @!P1 LEA.HI.X R11, R0, R11, R6, 0x2, P0 ;  /* 0x0000000b000b9211 */ /* 0x000fe400000f1406 */
[----:B------:R-:W-:-:S03]  /*ad90*/  LOP3.LUT R0, R2, 0xc00, RZ, 0xfc, !PT ;  /* 0x00000c0002007812 */ /* 0x000fc600078efcff */
        /* <DEDUP_REMOVED lines=88> */
[C---:B--2---:R-:W-:Y:S02]  /*b320*/  @!P1 LEA R10, P0, R0.reuse, R10, 0x2 ;  /* 0x0000000a000a9211 */ /* 0x044fe400078010ff */
        /* <DEDUP_REMOVED lines=9> */
[----:B0-----:R-:W-:-:S05]  /*b3c0*/  IADD3 R2, P0, PT, R6, R2, RZ ;  /* 0x0000000206027210 */ /* 0x001fca0007f1e0ff */
[----:B------:R-:W-:Y:S01]  /*b3d0*/  IMAD.X R6, RZ, RZ, R7, P0 ;  /* 0x000000ffff067224 */ /* 0x000fe200000e0607 */
[----:B--2---:R-:W-:-:S04]  /*b3e0*/  @!P1 LEA R4, P0, R2, R4, 0x2 ;  /* 0x0000000402049211 */ /* 0x004fc800078010ff */
[----:B------:R-:W-:-:S05]  /*b3f0*/  @!P1 LEA.HI.X R5, R2, R5, R6, 0x2, P0 ;  /* 0x0000000502059211 */ /* 0x000fca00000f1406 */
[----:B-1----:R-:W-:Y:S01]  /*b400*/  @!P1 STG.E desc[UR6][R4.64+0x6000], R3 ;  /* 0x0060000304009986 */ /* 0x002fe2000c101906 */
[----:B------:R-:W-:Y:S01]  /*b410*/  NOP ;  /* 0x0000000000007918 */ /* 0x000fe20000000000 */
[----:B------:R-:W-:Y:S05]  /*b420*/  EXIT ;  /* 0x000000000000794d */ /* 0x000fea0003800000 */
.L_x_30:
[----:B------:R-:W-:Y:S02]  /*b430*/  IMAD.MOV.U32 R72, RZ, RZ, R57 ;  /* 0x000000ffff487224 */ /* 0x000fe400078e0039 */
[----:B------:R-:W-:Y:S02]  /*b440*/  IMAD.MOV.U32 R65, RZ, RZ, 0x1 ;  /* 0x00000001ff417424 */ /* 0x000fe400078e00ff */
[----:B------:R-:W-:Y:S02]  /*b450*/  IMAD.MOV.U32 R74, RZ, RZ, RZ ;  /* 0x000000ffff4a7224 */ /* 0x000fe400078e00ff */
[----:B------:R-:W-:-:S07]  /*b460*/  IMAD.MOV.U32 R63, RZ, RZ, -0x1 ;  /* 0xffffffffff3f7424 */ /* 0x000fce00078e00ff */
[----:B------:R-:W-:Y:S05]  /*b470*/  WARPSYNC.COLLECTIVE R63, `(.L_x_115) ;  /* 0x000000003f087348 */ /* 0x000fea0003c00000 */
[----:B------:R0:W1:Y:S02]  /*b480*/  SHFL.UP P0, R70, R72, R65, R74 ;  /* 0x0400004148467389 */ /* 0x000064000000004a */
[----:B01----:R-:W-:Y:S05]  /*b490*/  ENDCOLLECTIVE ;  /* 0x000000000000791b */ /* 0x003fea0003800000 */
.L_x_115:
[----:B------:R-:W-:Y:S02]  /*b4a0*/  IMAD.MOV.U32 R65, RZ, RZ, 0x2 ;  /* 0x00000002ff417424 */ /* 0x000fe400078e00ff */
[----:B------:R-:W-:-:S04]  /*b4b0*/  IMAD.MOV.U32 R66, RZ, RZ, R70 ;  /* 0x000000ffff427224 */ /* 0x000fc800078e0046 */
[----:B------:R-:W-:-:S04]  /*b4c0*/  @P0 IMAD.IADD R66, R57, 0x1, R66 ;  /* 0x0000000139420824 */ /* 0x000fc800078e0242 */
[----:B------:R-:W-:-:S07]  /*b4d0*/  IMAD.MOV.U32 R72, RZ, RZ, R66 ;  /* 0x000000ffff487224 */ /* 0x000fce00078e0042 */
[----:B------:R-:W-:Y:S05]  /*b4e0*/  WARPSYNC.COLLECTIVE R63, `(.L_x_116) ;  /* 0x000000003f087348 */ /* 0x000fea0003c00000 */
[----:B------:R0:W1:Y:S02]  /*b4f0*/  SHFL.UP P0, R70, R72, R65, R74 ;  /* 0x0400004148467389 */ /* 0x000064000000004a */
[----:B01----:R-:W-:Y:S05]  /*b500*/  ENDCOLLECTIVE ;  /* 0x000000000000791b */ /* 0x003fea0003800000 */
.L_x_116:
[----:B------:R-:W-:Y:S02]  /*b510*/  IMAD.MOV.U32 R65, RZ, RZ, 0x4 ;  /* 0x00000004ff417424 */ /* 0x000fe400078e00ff */
[----:B------:R-:W-:-:S04]  /*b520*/  IMAD.MOV.U32 R59, RZ, RZ, R70 ;  /* 0x000000ffff3b7224 */ /* 0x000fc800078e0046 */
[----:B------:R-:W-:-:S04]  /*b530*/  @P0 IMAD.IADD R59, R66, 0x1, R59 ;  /* 0x00000001423b0824 */ /* 0x000fc800078e023b */
[----:B------:R-:W-:-:S07]  /*b540*/  IMAD.MOV.U32 R72, RZ, RZ, R59 ;  /* 0x000000ffff487224 */ /* 0x000fce00078e003b */
[----:B------:R-:W-:Y:S05]  /*b550*/  WARPSYNC.COLLECTIVE R63, `(.L_x_117) ;  /* 0x000000003f087348 */ /* 0x000fea0003c00000 */
[----:B------:R0:W1:Y:S02]  /*b560*/  SHFL.UP P0, R70, R72, R65, R74 ;  /* 0x0400004148467389 */ /* 0x000064000000004a */
[----:B01----:R-:W-:Y:S05]  /*b570*/  ENDCOLLECTIVE ;  /* 0x000000000000791b */ /* 0x003fea0003800000 */
.L_x_117:
[----:B------:R-:W-:Y:S02]  /*b580*/  IMAD.MOV.U32 R65, RZ, RZ, 0x8 ;  /* 0x00000008ff417424 */ /* 0x000fe400078e00ff */
[----:B------:R-:W-:-:S04]  /*b590*/  IMAD.MOV.U32 R68, RZ, RZ, R70 ;  /* 0x000000ffff447224 */ /* 0x000fc800078e0046 */
[----:B------:R-:W-:-:S04]  /*b5a0*/  @P0 IMAD.IADD R68, R59, 0x1, R68 ;  /* 0x000000013b440824 */ /* 0x000fc800078e0244 */
[----:B------:R-:W-:-:S07]  /*b5b0*/  IMAD.MOV.U32 R72, RZ, RZ, R68 ;  /* 0x000000ffff487224 */ /* 0x000fce00078e0044 */
[----:B------:R-:W-:Y:S05]  /*b5c0*/  WARPSYNC.COLLECTIVE R63, `(.L_x_118) ;  /* 0x000000003f087348 */ /* 0x000fea0003c00000 */
[----:B------:R0:W1:Y:S02]  /*b5d0*/  SHFL.UP P0, R70, R72, R65, R74 ;  /* 0x0400004148467389 */ /* 0x000064000000004a */
[----:B01----:R-:W-:Y:S05]  /*b5e0*/  ENDCOLLECTIVE ;  /* 0x000000000000791b */ /* 0x003fea0003800000 */
.L_x_118:
[----:B------:R-:W-:Y:S02]  /*b5f0*/  IMAD.MOV.U32 R65, RZ, RZ, 0x10 ;  /* 0x00000010ff417424 */ /* 0x000fe400078e00ff */
[----:B------:R-:W-:-:S04]  /*b600*/  IMAD.MOV.U32 R61, RZ, RZ, R70 ;  /* 0x000000ffff3d7224 */ /* 0x000fc800078e0046 */
[----:B------:R-:W-:-:S04]  /*b610*/  @P0 IMAD.IADD R61, R68, 0x1, R61 ;  /* 0x00000001443d0824 */ /* 0x000fc800078e023d */
[----:B------:R-:W-:-:S07]  /*b620*/  IMAD.MOV.U32 R72, RZ, RZ, R61 ;  /* 0x000000ffff487224 */ /* 0x000fce00078e003d */
[----:B------:R-:W-:Y:S05]  /*b630*/  WARPSYNC.COLLECTIVE R63, `(.L_x_119) ;  /* 0x000000003f087348 */ /* 0x000fea0003c00000 */
[----:B------:R0:W1:Y:S02]  /*b640*/  SHFL.UP P0, R70, R72, R65, R74 ;  /* 0x0400004148467389 */ /* 0x000064000000004a */
[----:B01----:R-:W-:Y:S05]  /*b650*/  ENDCOLLECTIVE ;  /* 0x000000000000791b */ /* 0x003fea0003800000 */
.L_x_119:
[----:B------:R-:W-:Y:S05]  /*b660*/  BRA `(.L_x_120) ;  /* 0xffffff7c00107947 */ /* 0x000fea000383ffff */
.L_x_121:
[----:B------:R-:W-:-:S00]  /*b670*/  BRA `(.L_x_121) ;  /* 0xfffffffc00fc7947 */ /* 0x000fc0000383ffff */
[----:B------:R-:W-:-:S00]  /*b680*/  NOP ;  /* 0x0000000000007918 */ /* 0x000fc00000000000 */
[----:B------:R-:W-:-:S00]  /*b690*/  NOP ;  /* 0x0000000000007918 */ /* 0x000fc00000000000 */
[----:B------:R-:W-:-:S00]  /*b6a0*/  NOP ;  /* 0x0000000000007918 */ /* 0x000fc00000000000 */
[----:B------:R-:W-:-:S00]  /*b6b0*/  NOP ;  /* 0x0000000000007918 */ /* 0x000fc00000000000 */
[----:B------:R-:W-:-:S00]  /*b6c0*/  NOP ;  /* 0x0000000000007918 */ /* 0x000fc00000000000 */
[----:B------:R-:W-:-:S00]  /*b6d0*/  NOP ;  /* 0x0000000000007918 */ /* 0x000fc00000000000 */
[----:B------:R-:W-:-:S00]  /*b6e0*/  NOP ;  /* 0x0000000000007918 */ /* 0x000fc00000000000 */
[----:B------:R-:W-:-:S00]  /*b6f0*/  NOP ;  /* 0x0000000000007918 */ /* 0x000fc00000000000 */
.L_x_695:


//--------------------- .text._ZN3cub18CUB_300001_SM_10006detail10radix_sort33DeviceRadixSortExclusiveSumKernelINS1_5radix10policy_hubIffyE10Policy1000EyEEvPT0_ --------------------------
	.section	.text._ZN3cub18CUB_300001_SM_10006detail10radix_sort33DeviceRadixSortExclusiveSumKernelINS1_5radix10policy_hubIffyE10Policy1000EyEEvPT0_,"ax",@progbits
	.align	128
        .global         _ZN3cub18CUB_300001_SM_10006detail10radix_sort33DeviceRadixSortExclusiveSumKernelINS1_5radix10policy_hubIffyE10Policy1000EyEEvPT0_
        .type           _ZN3cub18CUB_300001_SM_10006detail10radix_sort33DeviceRadixSortExclusiveSumKernelINS1_5radix10policy_hubIffyE10Policy1000EyEEvPT0_,@function
        .size           _ZN3cub18CUB_300001_SM_10006detail10radix_sort33DeviceRadixSortExclusiveSumKernelINS1_5radix10policy_hubIffyE10Policy1000EyEEvPT0_,(.L_x_696 - _ZN3cub18CUB_300001_SM_10006detail10radix_sort33DeviceRadixSortExclusiveSumKernelINS1_5radix10policy_hubIffyE10Policy1000EyEEvPT0_)
        .other          _ZN3cub18CUB_300001_SM_10006detail10radix_sort33DeviceRadixSortExclusiveSumKernelINS1_5radix10policy_hubIffyE10Policy1000EyEEvPT0_,@"STO_CUDA_ENTRY STV_DEFAULT"
_ZN3cub18CUB_300001_SM_10006detail10radix_sort33DeviceRadixSortExclusiveSumKernelINS1_5radix10policy_hubIffyE10Policy1000EyEEvPT0_:
.text._ZN3cub18CUB_300001_SM_10006detail10radix_sort33DeviceRadixSortExclusiveSumKernelINS1_5radix10policy_hubIffyE10Policy1000EyEEvPT0_:
[----:B------:R-:W-:Y:S01]  /*0000*/  LDC R1, c[0x0][0x37c] ;  /* 0x0000df00ff017b82 */ /* 0x000fe20000000800 */
[----:B------:R-:W0:Y:S07]  /*0010*/  S2R R18, SR_TID.X ;  /* 0x0000000000127919 */ /* 0x000e2e0000002100 */
[----:B------:R-:W1:Y:S01]  /*0020*/  LDC.64 R16, c[0x0][0x380] ;  /* 0x0000e000ff107b82 */ /* 0x000e620000000a00 */
[----:B------:R-:W2:Y:S01]  /*0030*/  LDCU.64 UR4, c[0x0][0x358] ;  /* 0x00006b00ff0477ac */ /* 0x000ea20008000a00 */
[----:B------:R-:W3:Y:S01]  /*0040*/  S2R R5, SR_CTAID.X ;  /* 0x0000000000057919 */ /* 0x000ee20000002500 */
[----:B0-----:R-:W-:Y:S01]  /*0050*/  ISETP.GT.U32.AND P1, PT, R18, 0xff, PT ;  /* 0x000000ff1200780c */ /* 0x001fe20003f24070 */
[----:B---3--:R-:W-:-:S04]  /*0060*/  IMAD R5, R5, 0x100, R18 ;  /* 0x0000010005057824 */ /* 0x008fc800078e0212 */
[----:B-1----:R-:W-:-:S08]  /*0070*/  IMAD.WIDE R16, R5, 0x8, R16 ;  /* 0x0000000805107825 */ /* 0x002fd000078e0210 */
[----:B--2---:R-:W2:Y:S01]  /*0080*/  @!P1 LDG.E.64 R2, desc[UR4][R16.64] ;  /* 0x0000000410029981 */ /* 0x004ea2000c1e1b00 */
[----:B------:R-:W-:Y:S02]  /*0090*/  MOV R0, 0x400 ;  /* 0x0000040000007802 */ /* 0x000fe40000000f00 */
[C---:B------:R-:W-:Y:S01]  /*00a0*/  ISETP.GT.U32.AND P0, PT, R18.reuse, 0x1f, PT ;  /* 0x0000001f1200780c */ /* 0x040fe20003f04070 */
[----:B------:R-:W0:Y:S02]  /*00b0*/  S2R R5, SR_CgaCtaId ;  /* 0x0000000000057919 */ /* 0x000e240000008800 */
[----:B0-----:R-:W-:Y:S02]  /*00c0*/  LEA R5, R5, R0, 0x18 ;  /* 0x0000000005057211 */ /* 0x001fe400078ec0ff */
[----:B------:R-:W-:-:S05]  /*00d0*/  LEA.HI R0, R18, R18, RZ, 0x1d ;  /* 0x0000001212007211 */ /* 0x000fca00078fe8ff */
[----:B------:R-:W-:-:S05]  /*00e0*/  IMAD R0, R0, 0x8, R5 ;  /* 0x0000000800007824 */ /* 0x000fca00078e0205 */
[----:B--2---:R0:W-:Y:S01]  /*00f0*/  STS.64 [R0+0x10], R2 ;  /* 0x0000100200007388 */ /* 0x0041e20000000a00 */
[----:B------:R-:W-:Y:S06]  /*0100*/  BAR.SYNC.DEFER_BLOCKING 0x0 ;  /* 0x0000000000007b1d */ /* 0x000fec0000010000 */
[----:B------:R-:W-:Y:S05]  /*0110*/  @P0 BRA `(.L_x_122) ;  /* 0x0000000400240947 */ /* 0x000fea0003800000 */
[----:B------:R-:W-:Y:S01]  /*0120*/  IMAD R18, R18, 0x48, R5 ;  /* 0x0000004812127824 */ /* 0x000fe200078e0205 */
[----:B------:R-:W-:-:S04]  /*0130*/  UMOV UR6, 0xffffffff ;  /* 0xffffffff00067882 */ /* 0x000fc80000000000 */
[----:B------:R-:W-:Y:S04]  /*0140*/  LDS.64 R14, [R18+0x10] ;  /* 0x00001000120e7984 */ /* 0x000fe80000000a00 */
[----:B------:R-:W-:Y:S04]  /*0150*/  LDS.64 R12, [R18+0x18] ;  /* 0x00001800120c7984 */ /* 0x000fe80000000a00 */
[----:B------:R-:W1:Y:S04]  /*0160*/  LDS.64 R10, [R18+0x20] ;  /* 0x00002000120a7984 */ /* 0x000e680000000a00 */
[----:B------:R-:W-:Y:S04]  /*0170*/  LDS.64 R8, [R18+0x28] ;  /* 0x0000280012087984 */ /* 0x000fe80000000a00 */
[----:B------:R-:W2:Y:S04]  /*0180*/  LDS.64 R6, [R18+0x30] ;  /* 0x0000300012067984 */ /* 0x000ea80000000a00 */
[----:B------:R-:W-:Y:S04]  /*0190*/  LDS.64 R4, [R18+0x38] ;  /* 0x0000380012047984 */ /* 0x000fe80000000a00 */
[----:B0-----:R-:W0:Y:S04]  /*01a0*/  LDS.64 R2, [R18+0x40] ;  /* 0x0000400012027984 */ /* 0x001e280000000a00 */
[----:B------:R-:W3:Y:S01]  /*01b0*/  LDS.64 R20, [R18+0x48] ;  /* 0x0000480012147984 */ /* 0x000ee20000000a00 */
[----:B-1----:R-:W-:-:S04]  /*01c0*/  IADD3 R19, P3, P4, R10, R12, R14 ;  /* 0x0000000c0a137210 */ /* 0x002fc80007c7e00e */
[----:B------:R-:W-:Y:S02]  /*01d0*/  IADD3.X R23, PT, PT, R11, R13, R15, P3, P4 ;  /* 0x0000000d0b177210 */ /* 0x000fe40001fe840f */
[----:B--2---:R-:W-:-:S04]  /*01e0*/  IADD3 R19, P0, P2, R6, R19, R8 ;  /* 0x0000001306137210 */ /* 0x004fc80007a1e008 */
[----:B------:R-:W-:Y:S02]  /*01f0*/  IADD3.X R23, PT, PT, R7, R23, R9, P0, P2 ;  /* 0x0000001707177210 */ /* 0x000fe400007e4409 */
[----:B0-----:R-:W-:-:S04]  /*0200*/  IADD3 R19, P3, P4, R2, R19, R4 ;  /* 0x0000001302137210 */ /* 0x001fc80007c7e004 */
[----:B---3--:R-:W-:Y:S02]  /*0210*/  IADD3 R20, P0, PT, R20, R19, RZ ;  /* 0x0000001314147210 */ /* 0x008fe40007f1e0ff */
[----:B------:R-:W-:-:S05]  /*0220*/  IADD3.X R19, PT, PT, R3, R23, R5, P3, P4 ;  /* 0x0000001703137210 */ /* 0x000fca0001fe8405 */
[----:B------:R-:W-:Y:S01]  /*0230*/  IMAD.X R19, R21, 0x1, R19, P0 ;  /* 0x0000000115137824 */ /* 0x000fe200000e0613 */
[----:B------:R-:W-:Y:S06]  /*0240*/  BRA.DIV UR6, `(.L_x_123) ;  /* 0x0000000206f07947 */ /* 0x000fec000b800000 */
[----:B------:R-:W0:Y:S04]  /*0250*/  SHFL.UP PT, R27, R20, 0x1, RZ ;  /* 0x04200000141b7989 */ /* 0x000e2800000e00ff */
[----:B------:R-:W1:Y:S01]  /*0260*/  SHFL.UP P0, R25, R19, 0x1, RZ ;  /* 0x0420000013197989 */ /* 0x000e6200000000ff */
[----:B0-----:R-:W-:-:S04]  /*0270*/  IADD3 R22, P2, PT, R27, R20, RZ ;  /* 0x000000141b167210 */ /* 0x001fc80007f5e0ff */
[----:B-1----:R-:W-:Y:S01]  /*0280*/  SEL R27, R22, R27, P0 ;  /* 0x0000001b161b7207 */ /* 0x002fe20000000000 */
[----:B------:R-:W-:-:S04]  /*0290*/  IMAD.X R26, R25, 0x1, R19, P2 ;  /* 0x00000001191a7824 */ /* 0x000fc800010e0613 */
[----:B------:R-:W0:Y:S01]  /*02a0*/  SHFL.UP PT, R28, R27, 0x2, RZ ;  /* 0x044000001b1c7989 */ /* 0x000e2200000e00ff */
[----:B------:R-:W-:-:S05]  /*02b0*/  SEL R26, R26, R25, P0 ;  /* 0x000000191a1a7207 */ /* 0x000fca0000000000 */
[----:B------:R-:W1:Y:S01]  /*02c0*/  SHFL.UP P0, R25, R26, 0x2, RZ ;  /* 0x044000001a197989 */ /* 0x000e6200000000ff */
[----:B0-----:R-:W-:-:S05]  /*02d0*/  IADD3 R21, P2, PT, R28, R27, RZ ;  /* 0x0000001b1c157210 */ /* 0x001fca0007f5e0ff */
[----:B-1----:R-:W-:Y:S01]  /*02e0*/  IMAD.X R22, R25, 0x1, R26, P2 ;  /* 0x0000000119167824 */ /* 0x002fe200010e061a */
[----:B------:R-:W-:-:S04]  /*02f0*/  SEL R28, R21, R28, P0 ;  /* 0x0000001c151c7207 */ /* 0x000fc80000000000 */
[----:B------:R-:W-:Y:S01]  /*0300*/  SEL R29, R22, R25, P0 ;  /* 0x00000019161d7207 */ /* 0x000fe20000000000 */
        /* <DEDUP_REMOVED lines=12> */
[----:B------:R0:W1:Y:S04]  /*03d0*/  SHFL.UP PT, R28, R27, 0x10, RZ ;  /* 0x060000001b1c7989 */ /* 0x00006800000e00ff */
[----:B------:R0:W2:Y:S02]  /*03e0*/  SHFL.UP P0, R25, R26, 0x10, RZ ;  /* 0x060000001a197989 */ /* 0x0000a400000000ff */
.L_x_134:
[----:B-1----:R-:W-:-:S04]  /*03f0*/  IADD3 R21, P2, PT, R28, R27, RZ ;  /* 0x0000001b1c157210 */ /* 0x002fc80007f5e0ff */
[----:B--2---:R-:W-:Y:S01]  /*0400*/  SEL R21, R21, R28, P0 ;  /* 0x0000001c15157207 */ /* 0x004fe20000000000 */
[----:B------:R-:W-:-:S05]  /*0410*/  IMAD.X R22, R25, 0x1, R26, P2 ;  /* 0x0000000119167824 */ /* 0x000fca00010e061a */
[----:B------:R-:W-:Y:S02]  /*0420*/  SEL R22, R22, R25, P0 ;  /* 0x0000001916167207 */ /* 0x000fe40000000000 */
[----:B------:R-:W-:-:S05]  /*0430*/  IADD3 R20, P0, PT, R21, -R20, RZ ;  /* 0x8000001415147210 */ /* 0x000fca0007f1e0ff */
[----:B------:R-:W-:Y:S01]  /*0440*/  IMAD.X R21, R22, 0x1, ~R19, P0 ;  /* 0x0000000116157824 */ /* 0x000fe200000e0e13 */
[----:B------:R-:W-:-:S04]  /*0450*/  IADD3 R14, P0, PT, R14, R20, RZ ;  /* 0x000000140e0e7210 */ /* 0x000fc80007f1e0ff */
[----:B------:R1:W-:Y:S01]  /*0460*/  STS.64 [R18+0x10], R20 ;  /* 0x0000101412007388 */ /* 0x0003e20000000a00 */
[----:B------:R-:W-:Y:S01]  /*0470*/  IMAD.X R15, R15, 0x1, R21, P0 ;  /* 0x000000010f0f7824 */ /* 0x000fe200000e0615 */
        /* <DEDUP_REMOVED lines=17> */
[----:B------:R-:W-:-:S05]  /*0590*/  IMAD.X R3, R3, 0x1, R5, P0 ;  /* 0x0000000103037824 */ /* 0x000fca00000e0605 */
[----:B------:R1:W-:Y:S03]  /*05a0*/  STS.64 [R18+0x48], R2 ;  /* 0x0000480212007388 */ /* 0x0003e60000000a00 */
.L_x_122:
[----:B------:R-:W-:Y:S05]  /*05b0*/  WARPSYNC.ALL ;  /* 0x0000000000007948 */ /* 0x000fea0003800000 */
[----:B------:R-:W-:Y:S06]  /*05c0*/  BAR.SYNC.DEFER_BLOCKING 0x0 ;  /* 0x0000000000007b1d */ /* 0x000fec0000010000 */
[----:B------:R-:W-:Y:S05]  /*05d0*/  @P1 EXIT ;  /* 0x000000000000194d */ /* 0x000fea0003800000 */
[----:B01----:R-:W0:Y:S04]  /*05e0*/  LDS.64 R2, [R0+0x10] ;  /* 0x0000100000027984 */ /* 0x003e280000000a00 */
[----:B0-----:R-:W-:Y:S01]  /*05f0*/  STG.E.64 desc[UR4][R16.64], R2 ;  /* 0x0000000210007986 */ /* 0x001fe2000c101b04 */
[----:B------:R-:W-:Y:S05]  /*0600*/  EXIT ;  /* 0x000000000000794d */ /* 0x000fea0003800000 */
.L_x_123:
[----:B------:R-:W-:Y:S02]  /*0610*/  IMAD.MOV.U32 R24, RZ, RZ, R20 ;  /* 0x000000ffff187224 */ /* 0x000fe400078e0014 */
[----:B------:R-:W-:Y:S02]  /*0620*/  IMAD.MOV.U32 R23, RZ, RZ, 0x1 ;  /* 0x00000001ff177424 */ /* 0x000fe400078e00ff */
[----:B------:R-:W-:Y:S02]  /*0630*/  IMAD.MOV.U32 R22, RZ, RZ, RZ ;  /* 0x000000ffff167224 */ /* 0x000fe400078e00ff */
[----:B------:R-:W-:-:S07]  /*0640*/  IMAD.MOV.U32 R21, RZ, RZ, -0x1 ;  /* 0xffffffffff157424 */ /* 0x000fce00078e00ff */
[----:B------:R-:W-:Y:S05]  /*0650*/  WARPSYNC.COLLECTIVE R21, `(.L_x_124) ;  /* 0x0000000015087348 */ /* 0x000fea0003c00000 */
[----:B------:R0:W1:Y:S02]  /*0660*/  SHFL.UP P0, R25, R24, R23, R22 ;  /* 0x0400001718197389 */ /* 0x0000640000000016 */
[----:B01----:R-:W-:Y:S05]  /*0670*/  ENDCOLLECTIVE ;  /* 0x000000000000791b */ /* 0x003fea0003800000 */
.L_x_124:
[----:B------:R-:W-:Y:S02]  /*0680*/  IMAD.MOV.U32 R24, RZ, RZ, R19 ;  /* 0x000000ffff187224 */ /* 0x000fe400078e0013 */
[----:B------:R-:W-:-:S07]  /*0690*/  IMAD.MOV.U32 R27, RZ, RZ, R25 ;  /* 0x000000ffff1b7224 */ /* 0x000fce00078e0019 */
[----:B------:R-:W-:Y:S05]  /*06a0*/  WARPSYNC.COLLECTIVE R21, `(.L_x_125) ;  /* 0x0000000015087348 */ /* 0x000fea0003c00000 */
[----:B------:R0:W1:Y:S02]  /*06b0*/  SHFL.UP P0, R25, R24, R23, R22 ;  /* 0x0400001718197389 */ /* 0x0000640000000016 */
[----:B01----:R-:W-:Y:S05]  /*06c0*/  ENDCOLLECTIVE ;  /* 0x000000000000791b */ /* 0x003fea0003800000 */
.L_x_125:
[----:B------:R-:W-:Y:S01]  /*06d0*/  IADD3 R26, P2, PT, R27, R20, RZ ;  /* 0x000000141b1a7210 */ /* 0x000fe20007f5e0ff */
[----:B------:R-:W-:-:S03]  /*06e0*/  IMAD.MOV.U32 R23, RZ, RZ, 0x2 ;  /* 0x00000002ff177424 */ /* 0x000fc600078e00ff */
[----:B------:R-:W-:Y:S01]  /*06f0*/  SEL R27, R26, R27, P0 ;  /* 0x0000001b1a1b7207 */ /* 0x000fe20000000000 */
[----:B------:R-:W-:-:S04]  /*0700*/  IMAD.X R26, R25, 0x1, R19, P2 ;  /* 0x00000001191a7824 */ /* 0x000fc800010e0613 */
[----:B------:R-:W-:Y:S01]  /*0710*/  IMAD.MOV.U32 R24, RZ, RZ, R27 ;  /* 0x000000ffff187224 */ /* 0x000fe200078e001b */
[----:B------:R-:W-:-:S07]  /*0720*/  SEL R26, R26, R25, P0 ;  /* 0x000000191a1a7207 */ /* 0x000fce0000000000 */
[----:B------:R-:W-:Y:S05]  /*0730*/  WARPSYNC.COLLECTIVE R21, `(.L_x_126) ;  /* 0x0000000015087348 */ /* 0x000fea0003c00000 */
[----:B------:R0:W1:Y:S02]  /*0740*/  SHFL.UP P0, R25, R24, R23, R22 ;  /* 0x0400001718197389 */ /* 0x0000640000000016 */
[----:B01----:R-:W-:Y:S05]  /*0750*/  ENDCOLLECTIVE ;  /* 0x000000000000791b */ /* 0x003fea0003800000 */
.L_x_126:
[----:B------:R-:W-:Y:S02]  /*0760*/  IMAD.MOV.U32 R24, RZ, RZ, R26 ;  /* 0x000000ffff187224 */ /* 0x000fe400078e001a */
[----:B------:R-:W-:-:S07]  /*0770*/  IMAD.MOV.U32 R28, RZ, RZ, R25 ;  /* 0x000000ffff1c7224 */ /* 0x000fce00078e0019 */
[----:B------:R-:W-:Y:S05]  /*0780*/  WARPSYNC.COLLECTIVE R21, `(.L_x_127) ;  /* 0x0000000015087348 */ /* 0x000fea0003c00000 */
[----:B------:R0:W1:Y:S02]  /*0790*/  SHFL.UP P0, R25, R24, R23, R22 ;  /* 0x0400001718197389 */ /* 0x0000640000000016 */
[----:B01----:R-:W-:Y:S05]  /*07a0*/  ENDCOLLECTIVE ;  /* 0x000000000000791b */ /* 0x003fea0003800000 */
.L_x_127:
        /* <DEDUP_REMOVED lines=9> */
.L_x_128:
[----:B------:R-:W-:Y:S02]  /*0840*/  IMAD.MOV.U32 R24, RZ, RZ, R29 ;  /* 0x000000ffff187224 */ /* 0x000fe400078e001d */
[----:B------:R-:W-:-:S07]  /*0850*/  IMAD.MOV.U32 R27, RZ, RZ, R25 ;  /* 0x000000ffff1b7224 */ /* 0x000fce00078e0019 */
[----:B------:R-:W-:Y:S05]  /*0860*/  WARPSYNC.COLLECTIVE R21, `(.L_x_129) ;  /* 0x0000000015087348 */ /* 0x000fea0003c00000 */
[----:B------:R0:W1:Y:S02]  /*0870*/  SHFL.UP P0, R25, R24, R23, R22 ;  /* 0x0400001718197389 */ /* 0x0000640000000016 */
[----:B01----:R-:W-:Y:S05]  /*0880*/  ENDCOLLECTIVE ;  /* 0x000000000000791b */ /* 0x003fea0003800000 */
.L_x_129:
        /* <DEDUP_REMOVED lines=9> */
.L_x_130:
[----:B------:R-:W-:Y:S02]  /*0920*/  IMAD.MOV.U32 R24, RZ, RZ, R29 ;  /* 0x000000ffff187224 */ /* 0x000fe400078e001d */
[----:B------:R-:W-:-:S07]  /*0930*/  IMAD.MOV.U32 R27, RZ, RZ, R25 ;  /* 0x000000ffff1b7224 */ /* 0x000fce00078e0019 */
[----:B------:R-:W-:Y:S05]  /*0940*/  WARPSYNC.COLLECTIVE R21, `(.L_x_131) ;  /* 0x0000000015087348 */ /* 0x000fea0003c00000 */
[----:B------:R0:W1:Y:S02]  /*0950*/  SHFL.UP P0, R25, R24, R23, R22 ;  /* 0x0400001718197389 */ /* 0x0000640000000016 */
[----:B01----:R-:W-:Y:S05]  /*0960*/  ENDCOLLECTIVE ;  /* 0x000000000000791b */ /* 0x003fea0003800000 */
.L_x_131:
        /* <DEDUP_REMOVED lines=9> */
.L_x_132:
[----:B------:R-:W-:Y:S02]  /*0a00*/  IMAD.MOV.U32 R24, RZ, RZ, R26 ;  /* 0x000000ffff187224 */ /* 0x000fe400078e001a */
[----:B------:R-:W-:-:S07]  /*0a10*/  IMAD.MOV.U32 R28, RZ, RZ, R25 ;  /* 0x000000ffff1c7224 */ /* 0x000fce00078e0019 */
[----:B------:R-:W-:Y:S05]  /*0a20*/  WARPSYNC.COLLECTIVE R21, `(.L_x_133) ;  /* 0x0000000015087348 */ /* 0x000fea0003c00000 */
[----:B------:R0:W1:Y:S02]  /*0a30*/  SHFL.UP P0, R25, R24, R23, R22 ;  /* 0x0400001718197389 */ /* 0x0000640000000016 */
[----:B01----:R-:W-:Y:S05]  /*0a40*/  ENDCOLLECTIVE ;  /* 0x000000000000791b */ /* 0x003fea0003800000 */
.L_x_133:
[----:B------:R-:W-:Y:S05]  /*0a50*/  BRA `(.L_x_134) ;  /* 0xfffffff800647947 */ /* 0x000fea000383ffff */
.L_x_135:
        /* <DEDUP_REMOVED lines=10> */
.L_x_696:


//--------------------- .text._ZN3cub18CUB_300001_SM_10006detail10radix_sort30DeviceRadixSortHistogramKernelINS1_5radix10policy_hubIffyE10Policy1000ELNS0_9SortOrderE0EfyNS1_21identity_decomposer_tEEEvPT2_PKT1_SA_iiT3_ --------------------------
	.section	.text._ZN3cub18CUB_300001_SM_10006detail10radix_sort30DeviceRadixSortHistogramKernelINS1_5radix10policy_hubIffyE10Policy1000ELNS0_9SortOrderE0EfyNS1_21identity_decomposer_tEEEvPT2_PKT1_SA_iiT3_,"ax",@progbits
	.align	128
        .global         _ZN3cub18CUB_300001_SM_10006detail10radix_sort30DeviceRadixSortHistogramKernelINS1_5radix10policy_hubIffyE10Policy1000ELNS0_9SortOrderE0EfyNS1_21identity_decomposer_tEEEvPT2_PKT1_SA_iiT3_
        .type           _ZN3cub18CUB_300001_SM_10006detail10radix_sort30DeviceRadixSortHistogramKernelINS1_5radix10policy_hubIffyE10Policy1000ELNS0_9SortOrderE0EfyNS1_21identity_decomposer_tEEEvPT2_PKT1_SA_iiT3_,@function
        .size           _ZN3cub18CUB_300001_SM_10006detail10radix_sort30DeviceRadixSortHistogramKernelINS1_5radix10policy_hubIffyE10Policy1000ELNS0_9SortOrderE0EfyNS1_21identity_decomposer_tEEEvPT2_PKT1_SA_iiT3_,(.L_x_697 - _ZN3cub18CUB_300001_SM_10006detail10radix_sort30DeviceRadixSortHistogramKernelINS1_5radix10policy_hubIffyE10Policy1000ELNS0_9SortOrderE0EfyNS1_21identity_decomposer_tEEEvPT2_PKT1_SA_iiT3_)
        .other          _ZN3cub18CUB_300001_SM_10006detail10radix_sort30DeviceRadixSortHistogramKernelINS1_5radix10policy_hubIffyE10Policy1000ELNS0_9SortOrderE0EfyNS1_21identity_decomposer_tEEEvPT2_PKT1_SA_iiT3_,@"STO_CUDA_ENTRY STV_DEFAULT"
_ZN3cub18CUB_300001_SM_10006detail10radix_sort30DeviceRadixSortHistogramKernelINS1_5radix10policy_hubIffyE10Policy1000ELNS0_9SortOrderE0EfyNS1_21identity_decomposer_tEEEvPT2_PKT1_SA_iiT3_:
.text._ZN3cub18CUB_300001_SM_10006detail10radix_sort30DeviceRadixSortHistogramKernelINS1_5radix10policy_hubIffyE10Policy1000ELNS0_9SortOrderE0EfyNS1_21identity_decomposer_tEEEvPT2_PKT1_SA_iiT3_:
[----:B------:R-:W-:Y:S01]  /*0000*/  LDC R1, c[0x0][0x37c] ;  /* 0x0000df00ff017b82 */ /* 0x000fe20000000800 */
[----:B------:R-:W0:Y:S02]  /*0010*/  LDCU.64 UR6, c[0x0][0x390] ;  /* 0x00007200ff0677ac */ /* 0x000e240008000a00 */
[----:B0-----:R-:W-:-:S04]  /*0020*/  ISETP.NE.U32.AND P0, PT, RZ, UR6, PT ;  /* 0x00000006ff007c0c */ /* 0x001fc8000bf05070 */
[----:B------:R-:W-:-:S13]  /*0030*/  ISETP.NE.AND.EX P0, PT, RZ, UR7, PT, P0 ;  /* 0x00000007ff007c0c */ /* 0x000fda000bf05300 */
[----:B------:R-:W-:Y:S05]  /*0040*/  @!P0 EXIT ;  /* 0x000000000000894d */ /* 0x000fea0003800000 */
[----:B------:R-:W-:Y:S01]  /*0050*/  UIADD3 UR11, UP0, UPT, UR6, -0x1, URZ ;  /* 0xffffffff060b7890 */ /* 0x000fe2000ff1e0ff */
[----:B------:R-:W0:Y:S01]  /*0060*/  S2R R0, SR_TID.X ;  /* 0x0000000000007919 */ /* 0x000e220000002100 */
[----:B------:R-:W1:Y:S01]  /*0070*/  LDCU.64 UR4, c[0x0][0x398] ;  /* 0x00007300ff0477ac */ /* 0x000e620008000a00 */
[----:B------:R-:W2:Y:S01]  /*0080*/  S2UR UR8, SR_CTAID.X ;  /* 0x00000000000879c3 */ /* 0x000ea20000002500 */
[----:B------:R-:W-:Y:S01]  /*0090*/  UIADD3.X UR12, UPT, UPT, UR7, -0x1, URZ, UP0, !UPT ;  /* 0xffffffff070c7890 */ /* 0x000fe200087fe4ff */
[----:B------:R-:W3:Y:S03]  /*00a0*/  LDCU.64 UR20, c[0x0][0x358] ;  /* 0x00006b00ff1477ac */ /* 0x000ee60008000a00 */
[----:B------:R-:W-:Y:S01]  /*00b0*/  USHF.R.U64 UR11, UR11, 0x1e, UR12 ;  /* 0x0000001e0b0b7899 */ /* 0x000fe2000800120c */
[----:B------:R-:W4:Y:S03]  /*00c0*/  LDCU UR28, c[0x0][0x370] ;  /* 0x00006e00ff1c77ac */ /* 0x000f260008000800 */
[----:B------:R-:W-:-:S02]  /*00d0*/  UIADD3 UR11, UP0, UPT, UR11, 0x1, URZ ;  /* 0x000000010b0b7890 */ /* 0x000fc4000ff1e0ff */
[----:B-1----:R-:W-:Y:S02]  /*00e0*/  UIADD3 UR4, UPT, UPT, UR5, 0x7, -UR4 ;  /* 0x0000000705047890 */ /* 0x002fe4000fffe804 */
[----:B------:R-:W-:Y:S02]  /*00f0*/  ULEA.HI.X UR12, UR12, URZ, URZ, 0x2, UP0 ;  /* 0x000000ff0c0c7291 */ /* 0x000fe400080f14ff */
[----:B------:R-:W-:Y:S02]  /*0100*/  UISETP.LT.U32.AND UP0, UPT, UR11, UR6, UPT ;  /* 0x000000060b00728c */ /* 0x000fe4000bf01070 */
[----:B------:R-:W-:Y:S02]  /*0110*/  USHF.R.S32.HI UR5, URZ, 0x1f, UR4 ;  /* 0x0000001fff057899 */ /* 0x000fe40008011404 */
[----:B------:R-:W-:Y:S02]  /*0120*/  UISETP.LT.U32.AND.EX UP0, UPT, UR12, UR7, UPT, UP0 ;  /* 0x000000070c00728c */ /* 0x000fe4000bf01100 */
[----:B------:R-:W-:-:S02]  /*0130*/  ULEA.HI UR5, UR5, UR4, URZ, 0x3 ;  /* 0x0000000405057291 */ /* 0x000fc4000f8f18ff */
[----:B------:R-:W-:Y:S01]  /*0140*/  USEL UR11, UR11, UR6, UP0 ;  /* 0x000000060b0b7287 */ /* 0x000fe20008000000 */
[----:B0-----:R-:W-:Y:S01]  /*0150*/  VIADD R20, R0, 0x780 ;  /* 0x0000078000147836 */ /* 0x001fe20000000000 */
[----:B------:R-:W-:Y:S02]  /*0160*/  USEL UR12, UR12, UR7, UP0 ;  /* 0x000000070c0c7287 */ /* 0x000fe40008000000 */
[----:B------:R-:W-:Y:S02]  /*0170*/  UISETP.GE.AND UP0, UPT, UR4, 0x8, UPT ;  /* 0x000000080400788c */ /* 0x000fe4000bf06270 */
[----:B------:R-:W-:Y:S02]  /*0180*/  USHF.R.S32.HI UR5, URZ, 0x3, UR5 ;  /* 0x00000003ff057899 */ /* 0x000fe40008011405 */
[----:B--2---:R-:W-:Y:S02]  /*0190*/  USHF.L.U32 UR8, UR8, 0xb, URZ ;  /* 0x0000000b08087899 */ /* 0x004fe400080006ff */
[----:B------:R-:W-:Y:S01]  /*01a0*/  PLOP3.LUT P0, PT, PT, PT, UP0, 0x80, 0x8 ;  /* 0x000000000008781c */ /* 0x000fe20003f0f008 */
[----:B------:R-:W-:-:S02]  /*01b0*/  UIADD3 UR22, UPT, UPT, UR5, -0x1, URZ ;  /* 0xffffffff05167890 */ /* 0x000fc4000fffe0ff */
[----:B------:R-:W-:Y:S01]  /*01c0*/  ULOP3.LUT UR23, UR5, 0xf, URZ, 0xc0, !UPT ;  /* 0x0000000f05177892 */ /* 0x000fe2000f8ec0ff */
[----:B------:R-:W-:Y:S01]  /*01d0*/  ISETP.GT.U32.OR P0, PT, R0, 0xff, !P0 ;  /* 0x000000ff0000780c */ /* 0x000fe20004704470 */
[----:B------:R-:W-:Y:S02]  /*01e0*/  ULOP3.LUT UR24, UR5, 0x7, URZ, 0xc0, !UPT ;  /* 0x0000000705187892 */ /* 0x000fe4000f8ec0ff */
[----:B------:R-:W-:Y:S01]  /*01f0*/  ULOP3.LUT UR25, UR5, 0x3, URZ, 0xc0, !UPT ;  /* 0x0000000305197892 */ /* 0x000fe2000f8ec0ff */
[----:B------:R-:W-:Y:S01]  /*0200*/  P2R R21, PR, RZ, 0x1 ;  /* 0x00000001ff157803 */ /* 0x000fe20000000000 */
[----:B------:R-:W-:Y:S02]  /*0210*/  ULOP3.LUT UR26, UR5, 0xffffff0, URZ, 0xc0, !UPT ;  /* 0x0ffffff0051a7892 */ /* 0x000fe4000f8ec0ff */
[----:B------:R-:W-:Y:S02]  /*0220*/  ULOP3.LUT UR27, UR5, 0xffffff8, URZ, 0xc0, !UPT ;  /* 0x0ffffff8051b7892 */ /* 0x000fe4000f8ec0ff */
[----:B------:R-:W-:Y:S01]  /*0230*/  ULOP3.LUT UR9, UR5, 0x1, URZ, 0xc0, !UPT ;  /* 0x0000000105097892 */ /* 0x000fe2000f8ec0ff */
[----:B------:R-:W-:Y:S01]  /*0240*/  UMOV UR6, URZ ;  /* 0x000000ff00067c82 */ /* 0x000fe20008000000 */
[----:B---34-:R-:W-:-:S10]  /*0250*/  UMOV UR7, URZ ;  /* 0x000000ff00077c82 */ /* 0x018fd40008000000 */
.L_x_219:
[----:B------:R-:W-:Y:S01]  /*0260*/  ISETP.NE.AND P0, PT, R21, RZ, PT ;  /* 0x000000ff1500720c */ /* 0x000fe20003f05270 */
[----:B------:R-:W-:-:S12]  /*0270*/  BSSY.RECONVERGENT B0, `(.L_x_136) ;  /* 0x0000080000007945 */ /* 0x000fd80003800200 */
[----:B012345:R-:W-:Y:S05]  /*0280*/  @P0 BRA `(.L_x_137) ;  /* 0x0000000400f80947 */ /* 0x03ffea0003800000 */
[----:B------:R-:W0:Y:S01]  /*0290*/  S2UR UR5, SR_CgaCtaId ;  /* 0x00000000000579c3 */ /* 0x000e220000008800 */
[----:B------:R-:W-:Y:S01]  /*02a0*/  IMAD.U32 R2, RZ, RZ, UR22 ;  /* 0x00000016ff027e24 */ /* 0x000fe2000f8e00ff */
[----:B------:R-:W-:-:S04]  /*02b0*/  UMOV UR4, 0x400 ;  /* 0x0000040000047882 */ /* 0x000fc80000000000 */
[----:B------:R-:W-:Y:S01]  /*02c0*/  ISETP.GE.U32.AND P1, PT, R2, 0xf, PT ;  /* 0x0000000f0200780c */ /* 0x000fe20003f26070 */
[----:B------:R-:W-:Y:S01]  /*02d0*/  IMAD.MOV.U32 R2, RZ, RZ, RZ ;  /* 0x000000ffff027224 */ /* 0x000fe200078e00ff */
[----:B0-----:R-:W-:-:S06]  /*02e0*/  ULEA UR4, UR5, UR4, 0x18 ;  /* 0x0000000405047291 */ /* 0x001fcc000f8ec0ff */
[----:B------:R-:W-:-:S05]  /*02f0*/  LEA R5, R0, UR4, 0x2 ;  /* 0x0000000400057c11 */ /* 0x000fca000f8e10ff */
[----:B------:R-:W-:Y:S05]  /*0300*/  @!P1 BRA `(.L_x_138) ;  /* 0x00000000005c9947 */ /* 0x000fea0003800000 */
[----:B------:R-:W-:Y:S01]  /*0310*/  VIADD R2, R5, 0x2000 ;  /* 0x0000200005027836 */ /* 0x000fe20000000000 */
[----:B------:R-:W-:-:S12]  /*0320*/  UIADD3 UR4, UPT, UPT, -UR26, URZ, URZ ;  /* 0x000000ff1a047290 */ /* 0x000fd8000fffe1ff */
.L_x_139:
[----:B------:R-:W-:Y:S01]  /*0330*/  UIADD3 UR4, UPT, UPT, UR4, 0x10, URZ ;  /* 0x0000001004047890 */ /* 0x000fe2000fffe0ff */
[----:B------:R-:W-:Y:S03]  /*0340*/  STS [R2+-0x2000], RZ ;  /* 0xffe000ff02007388 */ /* 0x000fe60000000800 */
[----:B------:R-:W-:Y:S01]  /*0350*/  UISETP.NE.AND UP0, UPT, UR4, URZ, UPT ;  /* 0x000000ff0400728c */ /* 0x000fe2000bf05270 */
        /* <DEDUP_REMOVED lines=16> */
[----:B------:R-:W-:Y:S06]  /*0460*/  BRA.U UP0, `(.L_x_139) ;  /* 0xfffffffd00b07547 */ /* 0x000fec000b83ffff */
[----:B------:R-:W-:-:S07]  /*0470*/  IMAD.U32 R2, RZ, RZ, UR26 ;  /* 0x0000001aff027e24 */ /* 0x000fce000f8e00ff */
.L_x_138:
[----:B------:R-:W-:Y:S01]  /*0480*/  ISETP.NE.AND P0, PT, RZ, UR23, PT ;  /* 0x00000017ff007c0c */ /* 0x000fe2000bf05270 */
[----:B------:R-:W-:Y:S02]  /*0490*/  IMAD.U32 R6, RZ, RZ, UR24 ;  /* 0x00000018ff067e24 */ /* 0x000fe4000f8e00ff */
[----:B------:R-:W-:Y:S02]  /*04a0*/  IMAD.U32 R3, RZ, RZ, UR23 ;  /* 0x00000017ff037e24 */ /* 0x000fe4000f8e00ff */
[----:B------:R-:W-:Y:S02]  /*04b0*/  VIADD R6, R6, 0xffffffff ;  /* 0xffffffff06067836 */ /* 0x000fe40000000000 */
[----:B------:R-:W-:-:S06]  /*04c0*/  VIADD R3, R3, 0xffffffff ;  /* 0xffffffff03037836 */ /* 0x000fcc0000000000 */
[----:B------:R-:W-:Y:S05]  /*04d0*/  @!P0 BRA `(.L_x_140) ;  /* 0x00000000007c8947 */ /* 0x000fea0003800000 */
[----:B------:R-:W-:Y:S01]  /*04e0*/  ISETP.GE.U32.AND P2, PT, R3, 0x7, PT ;  /* 0x000000070300780c */ /* 0x000fe20003f46070 */
[----:B------:R-:W-:-:S12]  /*04f0*/  UISETP.NE.AND UP0, UPT, UR24, URZ, UPT ;  /* 0x000000ff1800728c */ /* 0x000fd8000bf05270 */
[----:B------:R-:W-:Y:S05]  /*0500*/  @!P2 BRA `(.L_x_141) ;  /* 0x000000000028a947 */ /* 0x000fea0003800000 */
        /* <DEDUP_REMOVED lines=10> */
.L_x_141:
[----:B------:R-:W-:Y:S05]  /*05b0*/  BRA.U !UP0, `(.L_x_140) ;  /* 0x0000000108447547 */ /* 0x000fea000b800000 */
[----:B------:R-:W-:Y:S01]  /*05c0*/  ISETP.GE.U32.AND P2, PT, R6, 0x3, PT ;  /* 0x000000030600780c */ /* 0x000fe20003f46070 */
[----:B------:R-:W-:-:S12]  /*05d0*/  UISETP.NE.AND UP0, UPT, UR25, URZ, UPT ;  /* 0x000000ff1900728c */ /* 0x000fd8000bf05270 */
[C---:B0-----:R-:W-:Y:S02]  /*05e0*/  @P2 IMAD R4, R2.reuse, 0x400, R5 ;  /* 0x0000040002042824 */ /* 0x041fe400078e0205 */
[----:B------:R-:W-:-:S03]  /*05f0*/  @P2 VIADD R2, R2, 0x4 ;  /* 0x0000000402022836 */ /* 0x000fc60000000000 */
[----:B------:R1:W-:Y:S04]  /*0600*/  @P2 STS [R4], RZ ;  /* 0x000000ff04002388 */ /* 0x0003e80000000800 */
[----:B------:R1:W-:Y:S04]  /*0610*/  @P2 STS [R4+0x400], RZ ;  /* 0x000400ff04002388 */ /* 0x0003e80000000800 */
[----:B------:R1:W-:Y:S04]  /*0620*/  @P2 STS [R4+0x800], RZ ;  /* 0x000800ff04002388 */ /* 0x0003e80000000800 */
[----:B------:R1:W-:Y:S01]  /*0630*/  @P2 STS [R4+0xc00], RZ ;  /* 0x000c00ff04002388 */ /* 0x0003e20000000800 */
[----:B------:R-:W-:Y:S05]  /*0640*/  BRA.U !UP0, `(.L_x_140) ;  /* 0x0000000108207547 */ /* 0x000fea000b800000 */
[----:B------:R-:W-:Y:S01]  /*0650*/  IMAD R2, R2, 0x400, R5 ;  /* 0x0000040002027824 */ /* 0x000fe200078e0205 */
[----:B------:R-:W-:-:S04]  /*0660*/  UISETP.NE.AND UP0, UPT, UR25, 0x1, UPT ;  /* 0x000000011900788c */ /* 0x000fc8000bf05270 */
[----:B------:R2:W-:Y:S05]  /*0670*/  STS [R2], RZ ;  /* 0x000000ff02007388 */ /* 0x0005ea0000000800 */
[----:B------:R-:W-:Y:S05]  /*0680*/  BRA.U !UP0, `(.L_x_140) ;  /* 0x0000000108107547 */ /* 0x000fea000b800000 */
[----:B------:R-:W-:Y:S01]  /*0690*/  UISETP.NE.AND UP0, UPT, UR25, 0x2, UPT ;  /* 0x000000021900788c */ /* 0x000fe2000bf05270 */
[----:B------:R3:W-:Y:S05]  /*06a0*/  STS [R2+0x400], RZ ;  /* 0x000400ff02007388 */ /* 0x0007ea0000000800 */
[----:B------:R-:W-:-:S13]  /*06b0*/  PLOP3.LUT P2, PT, PT, PT, UP0, 0x80, 0x8 ;  /* 0x000000000008781c */ /* 0x000fda0003f4f008 */
[----:B------:R3:W-:Y:S02]  /*06c0*/  @P2 STS [R2+0x800], RZ ;  /* 0x000800ff02002388 */ /* 0x0007e40000000800 */
.L_x_140:
[----:B------:R-:W-:-:S13]  /*06d0*/  ISETP.GT.U32.AND P2, PT, R0, 0x7f, PT ;  /* 0x0000007f0000780c */ /* 0x000fda0003f44070 */
[----:B------:R-:W-:Y:S05]  /*06e0*/  @P2 BRA `(.L_x_137) ;  /* 0x0000000000e02947 */ /* 0x000fea0003800000 */
[----:B--23--:R-:W-:Y:S01]  /*06f0*/  IMAD.MOV.U32 R2, RZ, RZ, RZ ;  /* 0x000000ffff027224 */ /* 0x00cfe200078e00ff */
[----:B------:R-:W-:Y:S06]  /*0700*/  @!P1 BRA `(.L_x_142) ;  /* 0x0000000000589947 */ /* 0x000fec0003800000 */
[----:B------:R-:W-:-:S07]  /*0710*/  IMAD.MOV.U32 R2, RZ, RZ, RZ ;  /* 0x000000ffff027224 */ /* 0x000fce00078e00ff */
.L_x_143:
[C---:B012---:R-:W-:Y:S02]  /*0720*/  IMAD R4, R2.reuse, 0x400, R5 ;  /* 0x0000040002047824 */ /* 0x047fe400078e0205 */
[----:B------:R-:W-:-:S03]  /*0730*/  VIADD R2, R2, 0x10 ;  /* 0x0000001002027836 */ /* 0x000fc60000000000 */
[----:B------:R2:W-:Y:S02]  /*0740*/  STS [R4+0x200], RZ ;  /* 0x000200ff04007388 */ /* 0x0005e40000000800 */
[----:B------:R-:W-:Y:S02]  /*0750*/  ISETP.NE.AND P1, PT, R2, UR26, PT ;  /* 0x0000001a02007c0c */ /* 0x000fe4000bf25270 */
[----:B------:R2:W-:Y:S04]  /*0760*/  STS [R4+0x600], RZ ;  /* 0x000600ff04007388 */ /* 0x0005e80000000800 */
        /* <DEDUP_REMOVED lines=13> */
[----:B------:R2:W-:Y:S01]  /*0840*/  STS [R4+0x3e00], RZ ;  /* 0x003e00ff04007388 */ /* 0x0005e20000000800 */
[----:B------:R-:W-:Y:S05]  /*0850*/  @P1 BRA `(.L_x_143) ;  /* 0xfffffffc00b01947 */ /* 0x000fea000383ffff */
[----:B------:R-:W-:-:S07]  /*0860*/  IMAD.U32 R2, RZ, RZ, UR26 ;  /* 0x0000001aff027e24 */ /* 0x000fce000f8e00ff */
.L_x_142:
[----:B------:R-:W-:Y:S05]  /*0870*/  @!P0 BRA `(.L_x_137) ;  /* 0x00000000007c8947 */ /* 0x000fea0003800000 */
[----:B------:R-:W-:Y:S01]  /*0880*/  ISETP.GE.U32.AND P0, PT, R3, 0x7, PT ;  /* 0x000000070300780c */ /* 0x000fe20003f06070 */
[----:B------:R-:W-:-:S12]  /*0890*/  UISETP.NE.AND UP0, UPT, UR24, URZ, UPT ;  /* 0x000000ff1800728c */ /* 0x000fd8000bf05270 */
[----:B------:R-:W-:Y:S05]  /*08a0*/  @!P0 BRA `(.L_x_144) ;  /* 0x0000000000288947 */ /* 0x000fea0003800000 */
[C---:B------:R-:W-:Y:S02]  /*08b0*/  IMAD R3, R2.reuse, 0x400, R5 ;  /* 0x0000040002037824 */ /* 0x040fe400078e0205 */
[----:B------:R-:W-:-:S03]  /*08c0*/  VIADD R2, R2, 0x8 ;  /* 0x0000000802027836 */ /* 0x000fc60000000000 */
[----:B------:R3:W-:Y:S04]  /*08d0*/  STS [R3+0x200], RZ ;  /* 0x000200ff03007388 */ /* 0x0007e80000000800 */
[----:B------:R3:W-:Y:S04]  /*08e0*/  STS [R3+0x600], RZ ;  /* 0x000600ff03007388 */ /* 0x0007e80000000800 */
[----:B------:R3:W-:Y:S04]  /*08f0*/  STS [R3+0xa00], RZ ;  /* 0x000a00ff03007388 */ /* 0x0007e80000000800 */
[----:B------:R3:W-:Y:S04]  /*0900*/  STS [R3+0xe00], RZ ;  /* 0x000e00ff03007388 */ /* 0x0007e80000000800 */
[----:B------:R3:W-:Y:S04]  /*0910*/  STS [R3+0x1200], RZ ;  /* 0x001200ff03007388 */ /* 0x0007e80000000800 */
[----:B------:R3:W-:Y:S04]  /*0920*/  STS [R3+0x1600], RZ ;  /* 0x001600ff03007388 */ /* 0x0007e80000000800 */
[----:B------:R3:W-:Y:S04]  /*0930*/  STS [R3+0x1a00], RZ ;  /* 0x001a00ff03007388 */ /* 0x0007e80000000800 */
[----:B------:R3:W-:Y:S02]  /*0940*/  STS [R3+0x1e00], RZ ;  /* 0x001e00ff03007388 */ /* 0x0007e40000000800 */
.L_x_144:
[----:B------:R-:W-:Y:S05]  /*0950*/  BRA.U !UP0, `(.L_x_137) ;  /* 0x0000000108447547 */ /* 0x000fea000b800000 */
[----:B------:R-:W-:Y:S01]  /*0960*/  ISETP.GE.U32.AND P0, PT, R6, 0x3, PT ;  /* 0x000000030600780c */ /* 0x000fe20003f06070 */
[----:B------:R-:W-:-:S12]  /*0970*/  UISETP.NE.AND UP0, UPT, UR25, URZ, UPT ;  /* 0x000000ff1900728c */ /* 0x000fd8000bf05270 */
[C---:B---3--:R-:W-:Y:S02]  /*0980*/  @P0 IMAD R3, R2.reuse, 0x400, R5 ;  /* 0x0000040002030824 */ /* 0x048fe400078e0205 */
[----:B------:R-:W-:-:S03]  /*0990*/  @P0 VIADD R2, R2, 0x4 ;  /* 0x0000000402020836 */ /* 0x000fc60000000000 */
[----:B------:R4:W-:Y:S04]  /*09a0*/  @P0 STS [R3+0x200], RZ ;  /* 0x000200ff03000388 */ /* 0x0009e80000000800 */
[----:B------:R4:W-:Y:S04]  /*09b0*/  @P0 STS [R3+0x600], RZ ;  /* 0x000600ff03000388 */ /* 0x0009e80000000800 */
[----:B------:R4:W-:Y:S04]  /*09c0*/  @P0 STS [R3+0xa00], RZ ;  /* 0x000a00ff03000388 */ /* 0x0009e80000000800 */
[----:B------:R4:W-:Y:S01]  /*09d0*/  @P0 STS [R3+0xe00], RZ ;  /* 0x000e00ff03000388 */ /* 0x0009e20000000800 */
[----:B------:R-:W-:Y:S05]  /*09e0*/  BRA.U !UP0, `(.L_x_137) ;  /* 0x0000000108207547 */ /* 0x000fea000b800000 */
[----:B------:R-:W-:Y:S01]  /*09f0*/  IMAD R2, R2, 0x400, R5 ;  /* 0x0000040002027824 */ /* 0x000fe200078e0205 */
[----:B------:R-:W-:-:S04]  /*0a00*/  UISETP.NE.AND UP0, UPT, UR25, 0x1, UPT ;  /* 0x000000011900788c */ /* 0x000fc8000bf05270 */
[----:B------:R3:W-:Y:S05]  /*0a10*/  STS [R2+0x200], RZ ;  /* 0x000200ff02007388 */ /* 0x0007ea0000000800 */
[----:B------:R-:W-:Y:S05]  /*0a20*/  BRA.U !UP0, `(.L_x_137) ;  /* 0x0000000108107547 */ /* 0x000fea000b800000 */
[----:B------:R-:W-:Y:S01]  /*0a30*/  UISETP.NE.AND UP0, UPT, UR25, 0x2, UPT ;  /* 0x000000021900788c */ /* 0x000fe2000bf05270 */
[----:B------:R0:W-:Y:S05]  /*0a40*/  STS [R2+0x600], RZ ;  /* 0x000600ff02007388 */ /* 0x0001ea0000000800 */
[----:B------:R-:W-:-:S13]  /*0a50*/  PLOP3.LUT P0, PT, PT, PT, UP0, 0x80, 0x8 ;  /* 0x000000000008781c */ /* 0x000fda0003f0f008 */
[----:B------:R0:W-:Y:S02]  /*0a60*/  @P0 STS [R2+0xa00], RZ ;  /* 0x000a00ff02000388 */ /* 0x0001e40000000800 */
.L_x_137:
[----:B------:R-:W-:Y:S05]  /*0a70*/  BSYNC.RECONVERGENT B0 ;  /* 0x0000000000007941 */ /* 0x000fea0003800200 */
.L_x_136:
[----:B------:R-:W5:Y:S01]  /*0a80*/  LDCU.64 UR14, c[0x0][0x390] ;  /* 0x00007200ff0e77ac */ /* 0x000f620008000a00 */
[----:B------:R-:W-:Y:S02]  /*0a90*/  USHF.L.U32 UR4, UR6, 0x1e, URZ ;  /* 0x0000001e06047899 */ /* 0x000fe400080006ff */
[----:B------:R-:W-:Y:S02]  /*0aa0*/  USHF.L.U64.HI UR5, UR6, 0x1e, UR7 ;  /* 0x0000001e06057899 */ /* 0x000fe40008010207 */
[----:B-----5:R-:W-:-:S04]  /*0ab0*/  UIADD3 UR4, UP0, UPT, -UR4, UR14, URZ ;  /* 0x0000000e04047290 */ /* 0x020fc8000ff1e1ff */
[----:B------:R-:W-:Y:S02]  /*0ac0*/  UIADD3.X UR5, UPT, UPT, ~UR5, UR15, URZ, UP0, !UPT ;  /* 0x0000000f05057290 */ /* 0x000fe400087fe5ff */
[----:B------:R-:W-:-:S04]  /*0ad0*/  UISETP.LT.U32.AND UP0, UPT, UR4, 0x40000000, UPT ;  /* 0x400000000400788c */ /* 0x000fc8000bf01070 */
[----:B------:R-:W-:-:S04]  /*0ae0*/  UISETP.LT.U32.AND.EX UP0, UPT, UR5, URZ, UPT, UP0 ;  /* 0x000000ff0500728c */ /* 0x000fc8000bf01100 */
[----:B------:R-:W-:Y:S02]  /*0af0*/  USEL UR13, UR4, 0x40000000, UP0 ;  /* 0x40000000040d7887 */ /* 0x000fe40008000000 */
[----:B------:R-:W-:Y:S02]  /*0b00*/  USEL UR14, UR5, URZ, UP0 ;  /* 0x000000ff050e7287 */ /* 0x000fe40008000000 */
[----:B------:R-:W-:-:S04]  /*0b10*/  UISETP.GT.U32.AND UP0, UPT, UR13, UR8, UPT ;  /* 0x000000080d00728c */ /* 0x000fc8000bf04070 */
[----:B------:R-:W-:Y:S01]  /*0b20*/  UISETP.GT.U32.AND.EX UP0, UPT, UR14, URZ, UPT, UP0 ;  /* 0x000000ff0e00728c */ /* 0x000fe2000bf04100 */
[----:B------:R-:W-:Y:S08]  /*0b30*/  BAR.SYNC.DEFER_BLOCKING 0x0 ;  /* 0x0000000000007b1d */ /* 0x000ff00000010000 */
[----:B------:R-:W-:Y:S06]  /*0b40*/  BAR.SYNC.DEFER_BLOCKING 0x0 ;  /* 0x0000000000007b1d */ /* 0x000fec0000010000 */
[----:B------:R-:W-:Y:S05]  /*0b50*/  BRA.U !UP0, `(.L_x_145) ;  /* 0x00000011082c7547 */ /* 0x000fea000b800000 */
[----:B------:R-:W-:Y:S01]  /*0b60*/  UMOV UR10, UR8 ;  /* 0x00000008000a7c82 */ /* 0x000fe20008000000 */
[----:B------:R-:W-:-:S05]  /*0b70*/  UMOV UR5, URZ ;  /* 0x000000ff00057c82 */ /* 0x000fca0008000000 */
.L_x_150:
[----:B-----5:R-:W5:Y:S01]  /*0b80*/  LDCU.64 UR18, c[0x0][0x390] ;  /* 0x00007200ff1277ac */ /* 0x020f620008000a00 */
[----:B------:R-:W-:Y:S02]  /*0b90*/  USHF.L.U32 UR15, UR6, 0x1e, URZ ;  /* 0x0000001e060f7899 */ /* 0x000fe400080006ff */
[----:B------:R-:W-:Y:S02]  /*0ba0*/  USHF.L.U64.HI UR16, UR6, 0x1e, UR7 ;  /* 0x0000001e06107899 */ /* 0x000fe40008010207 */
[----:B------:R-:W-:-:S04]  /*0bb0*/  UIADD3 UR15, UP0, UPT, UR10, UR15, URZ ;  /* 0x0000000f0a0f7290 */ /* 0x000fc8000ff1e0ff */
[----:B------:R-:W-:Y:S02]  /*0bc0*/  UIADD3.X UR16, UPT, UPT, UR5, UR16, URZ, UP0, !UPT ;  /* 0x0000001005107290 */ /* 0x000fe400087fe4ff */
[----:B------:R-:W-:Y:S02]  /*0bd0*/  ULEA UR10, UP0, UR28, UR10, 0xb ;  /* 0x0000000a1c0a7291 */ /* 0x000fe4000f8058ff */
[----:B-----5:R-:W-:Y:S02]  /*0be0*/  UIADD3 UR17, UP1, UPT, -UR15, UR18, URZ ;  /* 0x000000120f117290 */ /* 0x020fe4000ff3e1ff */
[----:B------:R-:W-:Y:S02]  /*0bf0*/  UIADD3.X UR5, UPT, UPT, URZ, UR5, URZ, UP0, !UPT ;  /* 0x00000005ff057290 */ /* 0x000fe400087fe4ff */
[----:B------:R-:W-:Y:S02]  /*0c00*/  UIADD3.X UR4, UPT, UPT, ~UR16, UR19, URZ, UP1, !UPT ;  /* 0x0000001310047290 */ /* 0x000fe40008ffe5ff */
[----:B------:R-:W-:-:S02]  /*0c10*/  UISETP.GE.U32.AND UP1, UPT, UR17, 0x800, UPT ;  /* 0x000008001100788c */ /* 0x000fc4000bf26070 */
[----:B------:R-:W-:Y:S02]  /*0c20*/  UISETP.GE.U32.AND UP0, UPT, UR10, UR13, UPT ;  /* 0x0000000d0a00728c */ /* 0x000fe4000bf06070 */
[----:B------:R-:W-:Y:S02]  /*0c30*/  UISETP.GE.U32.AND.EX UP1, UPT, UR4, URZ, UPT, UP1 ;  /* 0x000000ff0400728c */ /* 0x000fe4000bf26110 */
[----:B------:R-:W-:-:S07]  /*0c40*/  UISETP.GE.U32.AND.EX UP0, UPT, UR5, UR14, UPT, UP0 ;  /* 0x0000000e0500728c */ /* 0x000fce000bf06100 */
[----:B0-----:R-:W-:Y:S05]  /*0c50*/  BRA.U !UP1, `(.L_x_146) ;  /* 0x0000000109587547 */ /* 0x001fea000b800000 */
[----:B------:R-:W0:Y:S01]  /*0c60*/  LDCU.64 UR18, c[0x0][0x388] ;  /* 0x00007100ff1277ac */ /* 0x000e220008000a00 */
[----:B---34-:R-:W-:-:S05]  /*0c70*/  IADD3 R3, P0, PT, R0, UR15, RZ ;  /* 0x0000000f00037c10 */ /* 0x018fca000ff1e0ff */
[----:B012---:R-:W-:Y:S01]  /*0c80*/  IMAD.X R4, RZ, RZ, UR16, P0 ;  /* 0x00000010ff047e24 */ /* 0x007fe200080e06ff */
[----:B------:R-:W-:-:S04]  /*0c90*/  LEA R2, P0, R3, UR18, 0x2 ;  /* 0x0000001203027c11 */ /* 0x000fc8000f8010ff */
        /* <DEDUP_REMOVED lines=18> */
.L_x_146:
[----:B------:R-:W1:Y:S01]  /*0dc0*/  LDCU.64 UR18, c[0x0][0x388] ;  /* 0x00007100ff1277ac */ /* 0x000e620008000a00 */
[C---:B0-23--:R-:W-:Y:S01]  /*0dd0*/  VIADD R2, R0.reuse, 0x80 ;  /* 0x0000008000027836 */ /* 0x04dfe20000000000 */
[C---:B----4-:R-:W-:Y:S01]  /*0de0*/  IADD3 R3, P0, PT, R0.reuse, UR15, RZ ;  /* 0x0000000f00037c10 */ /* 0x050fe2000ff1e0ff */
[C---:B------:R-:W-:Y:S01]  /*0df0*/  VIADD R5, R0.reuse, 0x180 ;  /* 0x0000018000057836 */ /* 0x040fe20000000000 */
[C---:B------:R-:W-:Y:S01]  /*0e00*/  ISETP.GE.AND P1, PT, R0.reuse, UR17, PT ;  /* 0x0000001100007c0c */ /* 0x040fe2000bf26270 */
[----:B------:R-:W-:Y:S01]  /*0e10*/  VIADD R6, R0, 0x100 ;  /* 0x0000010000067836 */ /* 0x000fe20000000000 */
[----:B------:R-:W-:Y:S01]  /*0e20*/  ISETP.GE.AND P2, PT, R2, UR17, PT ;  /* 0x0000001102007c0c */ /* 0x000fe2000bf46270 */
[----:B-1----:R-:W-:Y:S01]  /*0e30*/  IMAD.X R4, RZ, RZ, UR16, P0 ;  /* 0x00000010ff047e24 */ /* 0x002fe200080e06ff */
[----:B------:R-:W-:Y:S01]  /*0e40*/  ISETP.GE.AND P4, PT, R5, UR17, PT ;  /* 0x0000001105007c0c */ /* 0x000fe2000bf86270 */
[----:B------:R-:W-:Y:S01]  /*0e50*/  VIADD R5, R0, 0x200 ;  /* 0x0000020000057836 */ /* 0x000fe20000000000 */
[----:B------:R-:W-:Y:S01]  /*0e60*/  ISETP.GE.AND P3, PT, R6, UR17, PT ;  /* 0x0000001106007c0c */ /* 0x000fe2000bf66270 */
[----:B------:R-:W-:-:S02]  /*0e70*/  IMAD.MOV.U32 R11, RZ, RZ, 0x7fffffff ;  /* 0x7fffffffff0b7424 */ /* 0x000fc400078e00ff */
[----:B------:R-:W-:Y:S01]  /*0e80*/  IMAD.MOV.U32 R10, RZ, RZ, 0x7fffffff ;  /* 0x7fffffffff0a7424 */ /* 0x000fe200078e00ff */
[----:B------:R-:W-:Y:S01]  /*0e90*/  ISETP.GE.AND P5, PT, R5, UR17, PT ;  /* 0x0000001105007c0c */ /* 0x000fe2000bfa6270 */
[----:B------:R-:W-:Y:S01]  /*0ea0*/  VIADD R5, R0, 0x300 ;  /* 0x0000030000057836 */ /* 0x000fe20000000000 */
[----:B------:R-:W-:-:S04]  /*0eb0*/  LEA R2, P0, R3, UR18, 0x2 ;  /* 0x0000001203027c11 */ /* 0x000fc8000f8010ff */
[----:B------:R-:W-:Y:S01]  /*0ec0*/  LEA.HI.X R3, R3, UR19, R4, 0x2, P0 ;  /* 0x0000001303037c11 */ /* 0x000fe200080f1404 */
[----:B------:R-:W-:Y:S02]  /*0ed0*/  VIADD R4, R0, 0x280 ;  /* 0x0000028000047836 */ /* 0x000fe40000000000 */
[----:B------:R-:W-:Y:S02]  /*0ee0*/  IMAD.MOV.U32 R13, RZ, RZ, 0x7fffffff ;  /* 0x7fffffffff0d7424 */ /* 0x000fe400078e00ff */
[----:B------:R1:W5:Y:S01]  /*0ef0*/  @!P2 LDG.E R11, desc[UR20][R2.64+0x200] ;  /* 0x00020014020ba981 */ /* 0x000362000c1e1900 */
[----:B------:R-:W-:Y:S01]  /*0f00*/  ISETP.GE.AND P0, PT, R4, UR17, PT ;  /* 0x0000001104007c0c */ /* 0x000fe2000bf06270 */
[----:B------:R-:W-:Y:S02]  /*0f10*/  VIADD R4, R0, 0x380 ;  /* 0x0000038000047836 */ /* 0x000fe40000000000 */
[----:B------:R1:W5:Y:S01]  /*0f20*/  @!P1 LDG.E R10, desc[UR20][R2.64] ;  /* 0x00000014020a9981 */ /* 0x000362000c1e1900 */
[----:B------:R-:W-:Y:S01]  /*0f30*/  IMAD.MOV.U32 R12, RZ, RZ, 0x7fffffff ;  /* 0x7fffffffff0c7424 */ /* 0x000fe200078e00ff */
[----:B------:R-:W-:-:S02]  /*0f40*/  ISETP.GE.AND P1, PT, R5, UR17, PT ;  /* 0x0000001105007c0c */ /* 0x000fc4000bf26270 */
[----:B------:R-:W-:Y:S01]  /*0f50*/  ISETP.GE.AND P2, PT, R4, UR17, PT ;  /* 0x0000001104007c0c */ /* 0x000fe2000bf46270 */
[C---:B------:R-:W-:Y:S01]  /*0f60*/  VIADD R4, R0.reuse, 0x480 ;  /* 0x0000048000047836 */ /* 0x040fe20000000000 */
[----:B------:R1:W5:Y:S01]  /*0f70*/  @!P4 LDG.E R13, desc[UR20][R2.64+0x600] ;  /* 0x00060014020dc981 */ /* 0x000362000c1e1900 */
[----:B------:R-:W-:Y:S01]  /*0f80*/  IMAD.MOV.U32 R14, RZ, RZ, 0x7fffffff ;  /* 0x7fffffffff0e7424 */ /* 0x000fe200078e00ff */
[----:B------:R-:W-:Y:S02]  /*0f90*/  LOP3.LUT R5, R0, 0x400, RZ, 0xfc, !PT ;  /* 0x0000040000057812 */ /* 0x000fe400078efcff */
[----:B------:R-:W-:Y:S01]  /*0fa0*/  ISETP.GE.AND P4, PT, R4, UR17, PT ;  /* 0x0000001104007c0c */ /* 0x000fe2000bf86270 */
[----:B------:R-:W-:Y:S01]  /*0fb0*/  VIADD R4, R0, 0x500 ;  /* 0x0000050000047836 */ /* 0x000fe20000000000 */
[----:B------:R1:W5:Y:S01]  /*0fc0*/  @!P3 LDG.E R12, desc[UR20][R2.64+0x400] ;  /* 0x00040014020cb981 */ /* 0x000362000c1e1900 */
[----:B------:R-:W-:Y:S01]  /*0fd0*/  ISETP.GE.AND P3, PT, R5, UR17, PT ;  /* 0x0000001105007c0c */ /* 0x000fe2000bf66270 */
[----:B------:R-:W-:-:S02]  /*0fe0*/  IMAD.MOV.U32 R15, RZ, RZ, 0x7fffffff ;  /* 0x7fffffffff0f7424 */ /* 0x000fc400078e00ff */
[----:B------:R-:W-:Y:S01]  /*0ff0*/  IMAD.MOV.U32 R18, RZ, RZ, 0x7fffffff ;  /* 0x7fffffffff127424 */ /* 0x000fe200078e00ff */
[----:B------:R1:W5:Y:S01]  /*1000*/  @!P5 LDG.E R14, desc[UR20][R2.64+0x800] ;  /* 0x00080014020ed981 */ /* 0x000362000c1e1900 */
[----:B------:R-:W-:Y:S01]  /*1010*/  ISETP.GE.AND P5, PT, R4, UR17, PT ;  /* 0x0000001104007c0c */ /* 0x000fe2000bfa6270 */
[C---:B------:R-:W-:Y:S02]  /*1020*/  VIADD R5, R0.reuse, 0x580 ;  /* 0x0000058000057836 */ /* 0x040fe40000000000 */
[----:B------:R-:W-:Y:S01]  /*1030*/  VIADD R4, R0, 0x600 ;  /* 0x0000060000047836 */ /* 0x000fe20000000000 */
[----:B------:R1:W5:Y:S01]  /*1040*/  @!P0 LDG.E R15, desc[UR20][R2.64+0xa00] ;  /* 0x000a0014020f8981 */ /* 0x000362000c1e1900 */
[----:B------:R-:W-:Y:S01]  /*1050*/  IMAD.MOV.U32 R19, RZ, RZ, 0x7fffffff ;  /* 0x7fffffffff137424 */ /* 0x000fe200078e00ff */
[----:B------:R-:W-:Y:S01]  /*1060*/  ISETP.GE.AND P0, PT, R5, UR17, PT ;  /* 0x0000001105007c0c */ /* 0x000fe2000bf06270 */
[----:B------:R-:W-:Y:S01]  /*1070*/  IMAD.MOV.U32 R17, RZ, RZ, 0x7fffffff ;  /* 0x7fffffffff117424 */ /* 0x000fe200078e00ff */
[----:B------:R1:W5:Y:S01]  /*1080*/  @!P1 LDG.E R18, desc[UR20][R2.64+0xc00] ;  /* 0x000c001402129981 */ /* 0x000362000c1e1900 */
[----:B------:R-:W-:Y:S01]  /*1090*/  IMAD.MOV.U32 R16, RZ, RZ, 0x7fffffff ;  /* 0x7fffffffff107424 */ /* 0x000fe200078e00ff */
[----:B------:R-:W-:Y:S01]  /*10a0*/  ISETP.GE.AND P1, PT, R4, UR17, PT ;  /* 0x0000001104007c0c */ /* 0x000fe2000bf26270 */
[C---:B------:R-:W-:Y:S01]  /*10b0*/  VIADD R4, R0.reuse, 0x680 ;  /* 0x0000068000047836 */ /* 0x040fe20000000000 */
[----:B------:R1:W5:Y:S01]  /*10c0*/  @!P2 LDG.E R19, desc[UR20][R2.64+0xe00] ;  /* 0x000e00140213a981 */ /* 0x000362000c1e1900 */
[----:B------:R-:W-:-:S03]  /*10d0*/  VIADD R5, R0, 0x700 ;  /* 0x0000070000057836 */ /* 0x000fc60000000000 */
[----:B------:R1:W5:Y:S01]  /*10e0*/  @!P3 LDG.E R17, desc[UR20][R2.64+0x1000] ;  /* 0x001000140211b981 */ /* 0x000362000c1e1900 */
[----:B------:R-:W-:Y:S02]  /*10f0*/  ISETP.GE.AND P2, PT, R4, UR17, PT ;  /* 0x0000001104007c0c */ /* 0x000fe4000bf46270 */
[----:B------:R-:W-:Y:S01]  /*1100*/  ISETP.GE.AND P3, PT, R5, UR17, PT ;  /* 0x0000001105007c0c */ /* 0x000fe2000bf66270 */
[----:B------:R1:W5:Y:S01]  /*1110*/  @!P4 LDG.E R16, desc[UR20][R2.64+0x1200] ;  /* 0x001200140210c981 */ /* 0x000362000c1e1900 */
[----:B------:R-:W-:Y:S01]  /*1120*/  ISETP.GE.AND P4, PT, R20, UR17, PT ;  /* 0x0000001114007c0c */ /* 0x000fe2000bf86270 */
[----:B------:R-:W-:Y:S02]  /*1130*/  IMAD.MOV.U32 R9, RZ, RZ, 0x7fffffff ;  /* 0x7fffffffff097424 */ /* 0x000fe400078e00ff */
[----:B------:R-:W-:Y:S02]  /*1140*/  IMAD.MOV.U32 R8, RZ, RZ, 0x7fffffff ;  /* 0x7fffffffff087424 */ /* 0x000fe400078e00ff */
[----:B------:R-:W-:-:S02]  /*1150*/  IMAD.MOV.U32 R5, RZ, RZ, 0x7fffffff ;  /* 0x7fffffffff057424 */ /* 0x000fc400078e00ff */
[----:B------:R-:W-:Y:S01]  /*1160*/  IMAD.MOV.U32 R4, RZ, RZ, 0x7fffffff ;  /* 0x7fffffffff047424 */ /* 0x000fe200078e00ff */
[----:B------:R1:W5:Y:S01]  /*1170*/  @!P5 LDG.E R9, desc[UR20][R2.64+0x1400] ;  /* 0x001400140209d981 */ /* 0x000362000c1e1900 */
[----:B------:R-:W-:Y:S02]  /*1180*/  IMAD.MOV.U32 R6, RZ, RZ, 0x7fffffff ;  /* 0x7fffffffff067424 */ /* 0x000fe400078e00ff */
[----:B------:R-:W-:Y:S01]  /*1190*/  IMAD.MOV.U32 R7, RZ, RZ, 0x7fffffff ;  /* 0x7fffffffff077424 */ /* 0x000fe200078e00ff */
[----:B------:R1:W5:Y:S04]  /*11a0*/  @!P0 LDG.E R8, desc[UR20][R2.64+0x1600] ;  /* 0x0016001402088981 */ /* 0x000368000c1e1900 */
[----:B------:R1:W5:Y:S04]  /*11b0*/  @!P1 LDG.E R5, desc[UR20][R2.64+0x1800] ;  /* 0x0018001402059981 */ /* 0x000368000c1e1900 */
[----:B------:R1:W5:Y:S04]  /*11c0*/  @!P2 LDG.E R4, desc[UR20][R2.64+0x1a00] ;  /* 0x001a00140204a981 */ /* 0x000368000c1e1900 */
[----:B------:R1:W5:Y:S04]  /*11d0*/  @!P3 LDG.E R6, desc[UR20][R2.64+0x1c00] ;  /* 0x001c00140206b981 */ /* 0x000368000c1e1900 */
[----:B------:R1:W5:Y:S02]  /*11e0*/  @!P4 LDG.E R7, desc[UR20][R2.64+0x1e00] ;  /* 0x001e00140207c981 */ /* 0x000364000c1e1900 */
.L_x_147:
[----:B01----:R-:W0:Y:S02]  /*11f0*/  LDC.64 R2, c[0x0][0x398] ;  /* 0x0000e600ff027b82 */ /* 0x003e240000000a00 */
[----:B0-----:R-:W-:-:S13]  /*1200*/  ISETP.GT.AND P0, PT, R3, R2, PT ;  /* 0x000000020300720c */ /* 0x001fda0003f04270 */
[----:B------:R-:W-:Y:S05]  /*1210*/  @!P0 BRA `(.L_x_148) ;  /* 0x0000000800788947 */ /* 0x000fea0003800000 */
[----:B------:R-:W-:Y:S01]  /*1220*/  IMAD.MOV.U32 R2, RZ, RZ, -0x1 ;  /* 0xffffffffff027424 */ /* 0x000fe200078e00ff */
[----:B-----5:R-:W-:Y:S01]  /*1230*/  ISETP.GT.AND P0, PT, R10, -0x1, PT ;  /* 0xffffffff0a00780c */ /* 0x020fe20003f04270 */
[----:B------:R-:W0:Y:S01]  /*1240*/  S2UR UR15, SR_CgaCtaId ;  /* 0x00000000000f79c3 */ /* 0x000e220000008800 */
[----:B------:R-:W-:Y:S01]  /*1250*/  ISETP.GT.AND P1, PT, R11, -0x1, PT ;  /* 0xffffffff0b00780c */ /* 0x000fe20003f24270 */
[----:B------:R-:W-:Y:S01]  /*1260*/  UMOV UR4, 0x400 ;  /* 0x0000040000047882 */ /* 0x000fe20000000000 */
[C---:B------:R-:W-:Y:S01]  /*1270*/  SEL R23, R2.reuse, 0x80000000, !P0 ;  /* 0x8000000002177807 */ /* 0x040fe20004000000 */
[----:B------:R-:W1:Y:S01]  /*1280*/  LDCU UR16, c[0x0][0x398] ;  /* 0x00007300ff1077ac */ /* 0x000e620008000800 */
[----:B------:R-:W-:Y:S02]  /*1290*/  SEL R22, R2, 0x80000000, !P1 ;  /* 0x8000000002167807 */ /* 0x000fe40004800000 */
[----:B------:R-:W-:Y:S02]  /*12a0*/  ISETP.GT.AND P0, PT, R14, -0x1, PT ;  /* 0xffffffff0e00780c */ /* 0x000fe40003f04270 */
[----:B------:R-:W-:-:S02]  /*12b0*/  ISETP.GT.AND P1, PT, R15, -0x1, PT ;  /* 0xffffffff0f00780c */ /* 0x000fc40003f24270 */
[----:B------:R-:W-:Y:S02]  /*12c0*/  ISETP.GT.AND P2, PT, R12, -0x1, PT ;  /* 0xffffffff0c00780c */ /* 0x000fe40003f44270 */
[----:B------:R-:W-:Y:S02]  /*12d0*/  ISETP.GT.AND P3, PT, R13, -0x1, PT ;  /* 0xffffffff0d00780c */ /* 0x000fe40003f64270 */
[----:B------:R-:W-:Y:S02]  /*12e0*/  LOP3.LUT R10, R23, R10, RZ, 0x3c, !PT ;  /* 0x0000000a170a7212 */ /* 0x000fe400078e3cff */
[----:B------:R-:W-:Y:S02]  /*12f0*/  LOP3.LUT R11, R22, R11, RZ, 0x3c, !PT ;  /* 0x0000000b160b7212 */ /* 0x000fe400078e3cff */
[C---:B------:R-:W-:Y:S02]  /*1300*/  SEL R23, R2.reuse, 0x80000000, !P0 ;  /* 0x8000000002177807 */ /* 0x040fe40004000000 */
[----:B------:R-:W-:-:S02]  /*1310*/  SEL R22, R2, 0x80000000, !P1 ;  /* 0x8000000002167807 */ /* 0x000fc40004800000 */
[----:B------:R-:W-:Y:S01]  /*1320*/  ISETP.GT.AND P0, PT, R17, -0x1, PT ;  /* 0xffffffff1100780c */ /* 0x000fe20003f04270 */
[----:B0-----:R-:W-:Y:S01]  /*1330*/  ULEA UR15, UR15, UR4, 0x18 ;  /* 0x000000040f0f7291 */ /* 0x001fe2000f8ec0ff */
[----:B------:R-:W-:Y:S02]  /*1340*/  ISETP.GT.AND P1, PT, R16, -0x1, PT ;  /* 0xffffffff1000780c */ /* 0x000fe40003f24270 */
[C---:B------:R-:W-:Y:S01]  /*1350*/  SEL R25, R2.reuse, 0x80000000, !P2 ;  /* 0x8000000002197807 */ /* 0x040fe20005000000 */
[----:B------:R-:W-:Y:S01]  /*1360*/  UMOV UR4, URZ ;  /* 0x000000ff00047c82 */ /* 0x000fe20008000000 */
[----:B------:R-:W-:Y:S02]  /*1370*/  SEL R24, R2, 0x80000000, !P3 ;  /* 0x8000000002187807 */ /* 0x000fe40005800000 */
[----:B------:R-:W-:Y:S02]  /*1380*/  ISETP.GT.AND P2, PT, R18, -0x1, PT ;  /* 0xffffffff1200780c */ /* 0x000fe40003f44270 */
[----:B------:R-:W-:-:S02]  /*1390*/  ISETP.GT.AND P3, PT, R19, -0x1, PT ;  /* 0xffffffff1300780c */ /* 0x000fc40003f64270 */
[----:B------:R-:W-:Y:S02]  /*13a0*/  LOP3.LUT R14, R23, R14, RZ, 0x3c, !PT ;  /* 0x0000000e170e7212 */ /* 0x000fe400078e3cff */
[----:B------:R-:W-:Y:S02]  /*13b0*/  LOP3.LUT R15, R22, R15, RZ, 0x3c, !PT ;  /* 0x0000000f160f7212 */ /* 0x000fe400078e3cff */
[C---:B------:R-:W-:Y:S02]  /*13c0*/  SEL R22, R2.reuse, 0x80000000, !P0 ;  /* 0x8000000002167807 */ /* 0x040fe40004000000 */
[----:B------:R-:W-:Y:S02]  /*13d0*/  SEL R23, R2, 0x80000000, !P1 ;  /* 0x8000000002177807 */ /* 0x000fe40004800000 */
[----:B------:R-:W-:Y:S02]  /*13e0*/  LOP3.LUT R12, R25, R12, RZ, 0x3c, !PT ;  /* 0x0000000c190c7212 */ /* 0x000fe400078e3cff */
[----:B------:R-:W-:-:S02]  /*13f0*/  LOP3.LUT R13, R24, R13, RZ, 0x3c, !PT ;  /* 0x0000000d180d7212 */ /* 0x000fc400078e3cff */
[----:B------:R-:W-:Y:S02]  /*1400*/  ISETP.GT.AND P0, PT, R8, -0x1, PT ;  /* 0xffffffff0800780c */ /* 0x000fe40003f04270 */
[C---:B------:R-:W-:Y:S02]  /*1410*/  SEL R25, R2.reuse, 0x80000000, !P2 ;  /* 0x8000000002197807 */ /* 0x040fe40005000000 */
[C---:B------:R-:W-:Y:S02]  /*1420*/  SEL R24, R2.reuse, 0x80000000, !P3 ;  /* 0x8000000002187807 */ /* 0x040fe40005800000 */
[----:B------:R-:W-:Y:S02]  /*1430*/  ISETP.GT.AND P2, PT, R9, -0x1, PT ;  /* 0xffffffff0900780c */ /* 0x000fe40003f44270 */
[----:B------:R-:W-:Y:S02]  /*1440*/  LOP3.LUT R16, R23, R16, RZ, 0x3c, !PT ;  /* 0x0000001017107212 */ /* 0x000fe400078e3cff */
[----:B------:R-:W-:-:S02]  /*1450*/  SEL R23, R2, 0x80000000, !P0 ;  /* 0x8000000002177807 */ /* 0x000fc40004000000 */
[----:B------:R-:W-:Y:S02]  /*1460*/  LOP3.LUT R19, R24, R19, RZ, 0x3c, !PT ;  /* 0x0000001318137212 */ /* 0x000fe400078e3cff */
[----:B------:R-:W-:Y:S02]  /*1470*/  ISETP.GT.AND P0, PT, R5, -0x1, PT ;  /* 0xffffffff0500780c */ /* 0x000fe40003f04270 */
[----:B------:R-:W-:Y:S02]  /*1480*/  SEL R24, R2, 0x80000000, !P2 ;  /* 0x8000000002187807 */ /* 0x000fe40005000000 */
[----:B------:R-:W-:Y:S02]  /*1490*/  ISETP.GT.AND P1, PT, R4, -0x1, PT ;  /* 0xffffffff0400780c */ /* 0x000fe40003f24270 */
[----:B------:R-:W-:Y:S02]  /*14a0*/  ISETP.GT.AND P2, PT, R6, -0x1, PT ;  /* 0xffffffff0600780c */ /* 0x000fe40003f44270 */
[----:B------:R-:W-:-:S02]  /*14b0*/  LOP3.LUT R17, R22, R17, RZ, 0x3c, !PT ;  /* 0x0000001116117212 */ /* 0x000fc400078e3cff */
[C---:B------:R-:W-:Y:S02]  /*14c0*/  SEL R22, R2.reuse, 0x80000000, !P0 ;  /* 0x8000000002167807 */ /* 0x040fe40004000000 */
[----:B------:R-:W-:Y:S02]  /*14d0*/  LOP3.LUT R18, R25, R18, RZ, 0x3c, !PT ;  /* 0x0000001219127212 */ /* 0x000fe400078e3cff */
[----:B------:R-:W-:Y:S02]  /*14e0*/  LOP3.LUT R8, R23, R8, RZ, 0x3c, !PT ;  /* 0x0000000817087212 */ /* 0x000fe400078e3cff */
[----:B------:R-:W-:Y:S02]  /*14f0*/  ISETP.GT.AND P0, PT, R7, -0x1, PT ;  /* 0xffffffff0700780c */ /* 0x000fe40003f04270 */
[C---:B------:R-:W-:Y:S02]  /*1500*/  SEL R23, R2.reuse, 0x80000000, !P1 ;  /* 0x8000000002177807 */ /* 0x040fe40004800000 */
[----:B------:R-:W-:-:S02]  /*1510*/  SEL R25, R2, 0x80000000, !P2 ;  /* 0x8000000002197807 */ /* 0x000fc40005000000 */
[----:B------:R-:W-:Y:S02]  /*1520*/  ISETP.NE.AND P1, PT, R10, 0x7fffffff, PT ;  /* 0x7fffffff0a00780c */ /* 0x000fe40003f25270 */
[----:B------:R-:W-:Y:S02]  /*1530*/  ISETP.NE.AND P2, PT, R11, 0x7fffffff, PT ;  /* 0x7fffffff0b00780c */ /* 0x000fe40003f45270 */
[----:B------:R-:W-:Y:S02]  /*1540*/  ISETP.NE.AND P3, PT, R12, 0x7fffffff, PT ;  /* 0x7fffffff0c00780c */ /* 0x000fe40003f65270 */
[----:B------:R-:W-:Y:S02]  /*1550*/  ISETP.NE.AND P4, PT, R13, 0x7fffffff, PT ;  /* 0x7fffffff0d00780c */ /* 0x000fe40003f85270 */
[----:B------:R-:W-:Y:S02]  /*1560*/  LOP3.LUT R5, R22, R5, RZ, 0x3c, !PT ;  /* 0x0000000516057212 */ /* 0x000fe400078e3cff */
[----:B------:R-:W-:-:S02]  /*1570*/  SEL R22, R2, 0x80000000, !P0 ;  /* 0x8000000002167807 */ /* 0x000fc40004000000 */
[----:B------:R-:W-:Y:S02]  /*1580*/  SEL R10, R10, 0x80000000, P1 ;  /* 0x800000000a0a7807 */ /* 0x000fe40000800000 */
[----:B------:R-:W-:Y:S02]  /*1590*/  SEL R11, R11, 0x80000000, P2 ;  /* 0x800000000b0b7807 */ /* 0x000fe40001000000 */
[----:B------:R-:W-:Y:S02]  /*15a0*/  SEL R12, R12, 0x80000000, P3 ;  /* 0x800000000c0c7807 */ /* 0x000fe40001800000 */
[----:B------:R-:W-:Y:S02]  /*15b0*/  SEL R13, R13, 0x80000000, P4 ;  /* 0x800000000d0d7807 */ /* 0x000fe40002000000 */
[----:B------:R-:W-:Y:S02]  /*15c0*/  ISETP.NE.AND P5, PT, R14, 0x7fffffff, PT ;  /* 0x7fffffff0e00780c */ /* 0x000fe40003fa5270 */
[----:B------:R-:W-:-:S02]  /*15d0*/  ISETP.NE.AND P0, PT, R15, 0x7fffffff, PT ;  /* 0x7fffffff0f00780c */ /* 0x000fc40003f05270 */
[----:B------:R-:W-:Y:S02]  /*15e0*/  ISETP.NE.AND P1, PT, R18, 0x7fffffff, PT ;  /* 0x7fffffff1200780c */ /* 0x000fe40003f25270 */
[----:B------:R-:W-:Y:S02]  /*15f0*/  ISETP.NE.AND P2, PT, R19, 0x7fffffff, PT ;  /* 0x7fffffff1300780c */ /* 0x000fe40003f45270 */
[----:B------:R-:W-:Y:S02]  /*1600*/  ISETP.NE.AND P3, PT, R17, 0x7fffffff, PT ;  /* 0x7fffffff1100780c */ /* 0x000fe40003f65270 */
[----:B------:R-:W-:Y:S02]  /*1610*/  ISETP.NE.AND P4, PT, R16, 0x7fffffff, PT ;  /* 0x7fffffff1000780c */ /* 0x000fe40003f85270 */
[----:B------:R-:W-:Y:S02]  /*1620*/  LOP3.LUT R9, R24, R9, RZ, 0x3c, !PT ;  /* 0x0000000918097212 */ /* 0x000fe400078e3cff */
[----:B------:R-:W-:-:S02]  /*1630*/  LOP3.LUT R4, R23, R4, RZ, 0x3c, !PT ;  /* 0x0000000417047212 */ /* 0x000fc400078e3cff */
[----:B------:R-:W-:Y:S02]  /*1640*/  LOP3.LUT R6, R25, R6, RZ, 0x3c, !PT ;  /* 0x0000000619067212 */ /* 0x000fe400078e3cff */
[----:B------:R-:W-:Y:S02]  /*1650*/  LOP3.LUT R7, R22, R7, RZ, 0x3c, !PT ;  /* 0x0000000716077212 */ /* 0x000fe400078e3cff */
[----:B------:R-:W-:Y:S02]  /*1660*/  SEL R14, R14, 0x80000000, P5 ;  /* 0x800000000e0e7807 */ /* 0x000fe40002800000 */
[----:B------:R-:W-:Y:S02]  /*1670*/  SEL R15, R15, 0x80000000, P0 ;  /* 0x800000000f0f7807 */ /* 0x000fe40000000000 */
[----:B------:R-:W-:Y:S02]  /*1680*/  SEL R18, R18, 0x80000000, P1 ;  /* 0x8000000012127807 */ /* 0x000fe40000800000 */
[----:B------:R-:W-:-:S02]  /*1690*/  SEL R19, R19, 0x80000000, P2 ;  /* 0x8000000013137807 */ /* 0x000fc40001000000 */
[----:B------:R-:W-:Y:S02]  /*16a0*/  SEL R17, R17, 0x80000000, P3 ;  /* 0x8000000011117807 */ /* 0x000fe40001800000 */
[----:B------:R-:W-:Y:S02]  /*16b0*/  SEL R16, R16, 0x80000000, P4 ;  /* 0x8000000010107807 */ /* 0x000fe40002000000 */
[----:B------:R-:W-:Y:S02]  /*16c0*/  ISETP.NE.AND P5, PT, R9, 0x7fffffff, PT ;  /* 0x7fffffff0900780c */ /* 0x000fe40003fa5270 */
[----:B------:R-:W-:Y:S02]  /*16d0*/  ISETP.NE.AND P0, PT, R8, 0x7fffffff, PT ;  /* 0x7fffffff0800780c */ /* 0x000fe40003f05270 */
[----:B------:R-:W-:Y:S02]  /*16e0*/  ISETP.NE.AND P1, PT, R5, 0x7fffffff, PT ;  /* 0x7fffffff0500780c */ /* 0x000fe40003f25270 */
[----:B------:R-:W-:-:S02]  /*16f0*/  ISETP.NE.AND P2, PT, R4, 0x7fffffff, PT ;  /* 0x7fffffff0400780c */ /* 0x000fc40003f45270 */
[----:B------:R-:W-:Y:S02]  /*1700*/  ISETP.NE.AND P3, PT, R6, 0x7fffffff, PT ;  /* 0x7fffffff0600780c */ /* 0x000fe40003f65270 */
[----:B------:R-:W-:Y:S02]  /*1710*/  ISETP.NE.AND P4, PT, R7, 0x7fffffff, PT ;  /* 0x7fffffff0700780c */ /* 0x000fe40003f85270 */
[----:B------:R-:W-:Y:S02]  /*1720*/  SEL R9, R9, 0x80000000, P5 ;  /* 0x8000000009097807 */ /* 0x000fe40002800000 */
[----:B------:R-:W-:Y:S02]  /*1730*/  SEL R8, R8, 0x80000000, P0 ;  /* 0x8000000008087807 */ /* 0x000fe40000000000 */
[----:B------:R-:W-:Y:S02]  /*1740*/  SEL R5, R5, 0x80000000, P1 ;  /* 0x8000000005057807 */ /* 0x000fe40000800000 */
[----:B------:R-:W-:-:S02]  /*1750*/  SEL R4, R4, 0x80000000, P2 ;  /* 0x8000000004047807 */ /* 0x000fc40001000000 */
[----:B------:R-:W-:Y:S02]  /*1760*/  SEL R6, R6, 0x80000000, P3 ;  /* 0x8000000006067807 */ /* 0x000fe40001800000 */
[----:B-1----:R-:W-:-:S07]  /*1770*/  SEL R7, R7, 0x80000000, P4 ;  /* 0x8000000007077807 */ /* 0x002fce0002000000 */
.L_x_149:
[----:B------:R-:W-:Y:S01]  /*1780*/  IMAD R22, RZ, RZ, -UR16 ;  /* 0x80000010ff167e24 */ /* 0x000fe2000f8e02ff */
[----:B0-----:R-:W-:Y:S01]  /*1790*/  SHF.R.U32.HI R25, RZ, UR16, R10 ;  /* 0x00000010ff197c19 */ /* 0x001fe2000801160a */
[----:B------:R-:W-:Y:S01]  /*17a0*/  ULEA UR17, UR4, UR15, 0xa ;  /* 0x0000000f04117291 */ /* 0x000fe2000f8e50ff */
[----:B------:R-:W-:Y:S01]  /*17b0*/  SHF.R.U32.HI R27, RZ, UR16, R12 ;  /* 0x00000010ff1b7c19 */ /* 0x000fe2000801160c */
[----:B------:R-:W-:Y:S01]  /*17c0*/  UIADD3 UR4, UPT, UPT, UR4, 0x1, URZ ;  /* 0x0000000104047890 */ /* 0x000fe2000fffe0ff */
[----:B------:R-:W-:Y:S02]  /*17d0*/  VIADDMNMX R23, R22, R3, 0x8, PT ;  /* 0x0000000816177446 */ /* 0x000fe40003800103 */
[----:B------:R-:W-:Y:S02]  /*17e0*/  SHF.R.U32.HI R29, RZ, UR16, R13 ;  /* 0x00000010ff1d7c19 */ /* 0x000fe4000801160d */
[----:B------:R-:W-:Y:S02]  /*17f0*/  SHF.L.U32 R22, R2, R23, RZ ;  /* 0x0000001702167219 */ /* 0x000fe400000006ff */
[----:B------:R-:W-:-:S02]  /*1800*/  SHF.R.U32.HI R23, RZ, UR16, R11 ;  /* 0x00000010ff177c19 */ /* 0x000fc4000801160b */
[-C--:B------:R-:W-:Y:S02]  /*1810*/  LOP3.LUT R25, R25, R22.reuse, RZ, 0x30, !PT ;  /* 0x0000001619197212 */ /* 0x080fe400078e30ff */
[-C--:B------:R-:W-:Y:S02]  /*1820*/  LOP3.LUT R23, R23, R22.reuse, RZ, 0x30, !PT ;  /* 0x0000001617177212 */ /* 0x080fe400078e30ff */
[----:B------:R-:W-:Y:S02]  /*1830*/  LOP3.LUT R27, R27, R22, RZ, 0x30, !PT ;  /* 0x000000161b1b7212 */ /* 0x000fe400078e30ff */
[----:B------:R-:W-:Y:S02]  /*1840*/  LEA R25, R25, UR17, 0x2 ;  /* 0x0000001119197c11 */ /* 0x000fe4000f8e10ff */
[----:B------:R-:W-:Y:S02]  /*1850*/  LEA R23, R23, UR17, 0x2 ;  /* 0x0000001117177c11 */ /* 0x000fe4000f8e10ff */
[----:B------:R-:W-:Y:S01]  /*1860*/  LEA R27, R27, UR17, 0x2 ;  /* 0x000000111b1b7c11 */ /* 0x000fe2000f8e10ff */
[----:B------:R0:W-:Y:S01]  /*1870*/  ATOMS.POPC.INC.32 RZ, [R25+URZ] ;  /* 0x0000000019ff7f8c */ /* 0x0001e2000d8000ff */
[----:B------:R-:W-:-:S02]  /*1880*/  SHF.R.U32.HI R24, RZ, UR16, R14 ;  /* 0x00000010ff187c19 */ /* 0x000fc4000801160e */
[----:B------:R-:W-:Y:S01]  /*1890*/  SHF.R.U32.HI R26, RZ, UR16, R15 ;  /* 0x00000010ff1a7c19 */ /* 0x000fe2000801160f */
[----:B------:R1:W-:Y:S01]  /*18a0*/  ATOMS.POPC.INC.32 RZ, [R23+URZ] ;  /* 0x0000000017ff7f8c */ /* 0x0003e2000d8000ff */
[-C--:B------:R-:W-:Y:S02]  /*18b0*/  LOP3.LUT R29, R29, R22.reuse, RZ, 0x30, !PT ;  /* 0x000000161d1d7212 */ /* 0x080fe400078e30ff */
[-C--:B------:R-:W-:Y:S01]  /*18c0*/  LOP3.LUT R24, R24, R22.reuse, RZ, 0x30, !PT ;  /* 0x0000001618187212 */ /* 0x080fe200078e30ff */
[----:B------:R2:W-:Y:S01]  /*18d0*/  ATOMS.POPC.INC.32 RZ, [R27+URZ] ;  /* 0x000000001bff7f8c */ /* 0x0005e2000d8000ff */
[----:B0-----:R-:W-:Y:S02]  /*18e0*/  SHF.R.U32.HI R25, RZ, UR16, R19 ;  /* 0x00000010ff197c19 */ /* 0x001fe40008011613 */
[----:B------:R-:W-:Y:S02]  /*18f0*/  LOP3.LUT R26, R26, R22, RZ, 0x30, !PT ;  /* 0x000000161a1a7212 */ /* 0x000fe400078e30ff */
[----:B-1----:R-:W-:-:S02]  /*1900*/  SHF.R.U32.HI R23, RZ, UR16, R18 ;  /* 0x00000010ff177c19 */ /* 0x002fc40008011612 */
[----:B------:R-:W-:Y:S02]  /*1910*/  LEA R29, R29, UR17, 0x2 ;  /* 0x000000111d1d7c11 */ /* 0x000fe4000f8e10ff */
[----:B--2---:R-:W-:Y:S02]  /*1920*/  SHF.R.U32.HI R27, RZ, UR16, R17 ;  /* 0x00000010ff1b7c19 */ /* 0x004fe40008011611 */
[-C--:B------:R-:W-:Y:S01]  /*1930*/  LOP3.LUT R23, R23, R22.reuse, RZ, 0x30, !PT ;  /* 0x0000001617177212 */ /* 0x080fe200078e30ff */
[----:B------:R0:W-:Y:S01]  /*1940*/  ATOMS.POPC.INC.32 RZ, [R29+URZ] ;  /* 0x000000001dff7f8c */ /* 0x0001e2000d8000ff */
[-C--:B------:R-:W-:Y:S02]  /*1950*/  LOP3.LUT R25, R25, R22.reuse, RZ, 0x30, !PT ;  /* 0x0000001619197212 */ /* 0x080fe400078e30ff */
[----:B------:R-:W-:Y:S02]  /*1960*/  LEA R24, R24, UR17, 0x2 ;  /* 0x0000001118187c11 */ /* 0x000fe4000f8e10ff */
[----:B------:R-:W-:-:S02]  /*1970*/  LOP3.LUT R27, R27, R22, RZ, 0x30, !PT ;  /* 0x000000161b1b7212 */ /* 0x000fc400078e30ff */
[----:B------:R-:W-:Y:S01]  /*1980*/  LEA R26, R26, UR17, 0x2 ;  /* 0x000000111a1a7c11 */ /* 0x000fe2000f8e10ff */
[----:B------:R1:W-:Y:S01]  /*1990*/  ATOMS.POPC.INC.32 RZ, [R24+URZ] ;  /* 0x0000000018ff7f8c */ /* 0x0003e2000d8000ff */
[----:B------:R-:W-:Y:S02]  /*19a0*/  LEA R23, R23, UR17, 0x2 ;  /* 0x0000001117177c11 */ /* 0x000fe4000f8e10ff */
[----:B------:R-:W-:Y:S01]  /*19b0*/  LEA R25, R25, UR17, 0x2 ;  /* 0x0000001119197c11 */ /* 0x000fe2000f8e10ff */
[----:B------:R2:W-:Y:S01]  /*19c0*/  ATOMS.POPC.INC.32 RZ, [R26+URZ] ;  /* 0x000000001aff7f8c */ /* 0x0005e2000d8000ff */
[----:B------:R-:W-:Y:S02]  /*19d0*/  LEA R27, R27, UR17, 0x2 ;  /* 0x000000111b1b7c11 */ /* 0x000fe4000f8e10ff */
[----:B0-----:R-:W-:Y:S01]  /*19e0*/  SHF.R.U32.HI R29, RZ, UR16, R16 ;  /* 0x00000010ff1d7c19 */ /* 0x001fe20008011610 */
[----:B------:R0:W-:Y:S01]  /*19f0*/  ATOMS.POPC.INC.32 RZ, [R23+URZ] ;  /* 0x0000000017ff7f8c */ /* 0x0001e2000d8000ff */
[----:B-1----:R-:W-:-:S02]  /*1a00*/  SHF.R.U32.HI R24, RZ, UR16, R9 ;  /* 0x00000010ff187c19 */ /* 0x002fc40008011609 */
[----:B------:R-:W-:Y:S01]  /*1a10*/  SHF.R.U32.HI R28, RZ, UR16, R7 ;  /* 0x00000010ff1c7c19 */ /* 0x000fe20008011607 */
[----:B------:R1:W-:Y:S01]  /*1a20*/  ATOMS.POPC.INC.32 RZ, [R25+URZ] ;  /* 0x0000000019ff7f8c */ /* 0x0003e2000d8000ff */
[----:B--2---:R-:W-:Y:S02]  /*1a30*/  SHF.R.U32.HI R26, RZ, UR16, R8 ;  /* 0x00000010ff1a7c19 */ /* 0x004fe40008011608 */
[-C--:B------:R-:W-:Y:S01]  /*1a40*/  LOP3.LUT R29, R29, R22.reuse, RZ, 0x30, !PT ;  /* 0x000000161d1d7212 */ /* 0x080fe200078e30ff */
[----:B------:R2:W-:Y:S01]  /*1a50*/  ATOMS.POPC.INC.32 RZ, [R27+URZ] ;  /* 0x000000001bff7f8c */ /* 0x0005e2000d8000ff */
[----:B0-----:R-:W-:Y:S02]  /*1a60*/  SHF.R.U32.HI R23, RZ, UR16, R5 ;  /* 0x00000010ff177c19 */ /* 0x001fe40008011605 */
[----:B------:R-:W-:Y:S02]  /*1a70*/  LOP3.LUT R24, R24, R22, RZ, 0x30, !PT ;  /* 0x0000001618187212 */ /* 0x000fe400078e30ff */
[----:B-1----:R-:W-:-:S02]  /*1a80*/  SHF.R.U32.HI R25, RZ, UR16, R4 ;  /* 0x00000010ff197c19 */ /* 0x002fc40008011604 */
[-C--:B------:R-:W-:Y:S02]  /*1a90*/  LOP3.LUT R26, R26, R22.reuse, RZ, 0x30, !PT ;  /* 0x000000161a1a7212 */ /* 0x080fe400078e30ff */
[----:B--2---:R-:W-:Y:S01]  /*1aa0*/  SHF.R.U32.HI R27, RZ, UR16, R6 ;  /* 0x00000010ff1b7c19 */ /* 0x004fe20008011606 */
[----:B------:R-:W-:Y:S01]  /*1ab0*/  UIADD3 UR16, UPT, UPT, UR16, 0x8, URZ ;  /* 0x0000000810107890 */ /* 0x000fe2000fffe0ff */
[-C--:B------:R-:W-:Y:S02]  /*1ac0*/  LOP3.LUT R23, R23, R22.reuse, RZ, 0x30, !PT ;  /* 0x0000001617177212 */ /* 0x080fe400078e30ff */
[----:B------:R-:W-:Y:S02]  /*1ad0*/  LEA R29, R29, UR17, 0x2 ;  /* 0x000000111d1d7c11 */ /* 0x000fe4000f8e10ff */
[----:B------:R-:W-:Y:S02]  /*1ae0*/  LOP3.LUT R25, R25, R22, RZ, 0x30, !PT ;  /* 0x0000001619197212 */ /* 0x000fe400078e30ff */
[----:B------:R-:W-:Y:S01]  /*1af0*/  ISETP.LE.AND P0, PT, R3, UR16, PT ;  /* 0x0000001003007c0c */ /* 0x000fe2000bf03270 */
[----:B------:R0:W-:Y:S01]  /*1b00*/  ATOMS.POPC.INC.32 RZ, [R29+URZ] ;  /* 0x000000001dff7f8c */ /* 0x0001e2000d8000ff */
[----:B------:R-:W-:-:S02]  /*1b10*/  LEA R24, R24, UR17, 0x2 ;  /* 0x0000001118187c11 */ /* 0x000fc4000f8e10ff */
[-C--:B------:R-:W-:Y:S02]  /*1b20*/  LOP3.LUT R27, R27, R22.reuse, RZ, 0x30, !PT ;  /* 0x000000161b1b7212 */ /* 0x080fe400078e30ff */
[----:B------:R-:W-:Y:S01]  /*1b30*/  LEA R26, R26, UR17, 0x2 ;  /* 0x000000111a1a7c11 */ /* 0x000fe2000f8e10ff */
[----:B------:R0:W-:Y:S01]  /*1b40*/  ATOMS.POPC.INC.32 RZ, [R24+URZ] ;  /* 0x0000000018ff7f8c */ /* 0x0001e2000d8000ff */
[----:B------:R-:W-:Y:S02]  /*1b50*/  LOP3.LUT R28, R28, R22, RZ, 0x30, !PT ;  /* 0x000000161c1c7212 */ /* 0x000fe400078e30ff */
[----:B------:R-:W-:Y:S01]  /*1b60*/  LEA R23, R23, UR17, 0x2 ;  /* 0x0000001117177c11 */ /* 0x000fe2000f8e10ff */
[----:B------:R0:W-:Y:S01]  /*1b70*/  ATOMS.POPC.INC.32 RZ, [R26+URZ] ;  /* 0x000000001aff7f8c */ /* 0x0001e2000d8000ff */
[----:B------:R-:W-:Y:S02]  /*1b80*/  LEA R25, R25, UR17, 0x2 ;  /* 0x0000001119197c11 */ /* 0x000fe4000f8e10ff */
[----:B------:R-:W-:Y:S01]  /*1b90*/  LEA R27, R27, UR17, 0x2 ;  /* 0x000000111b1b7c11 */ /* 0x000fe2000f8e10ff */
[----:B------:R0:W-:Y:S01]  /*1ba0*/  ATOMS.POPC.INC.32 RZ, [R23+URZ] ;  /* 0x0000000017ff7f8c */ /* 0x0001e2000d8000ff */
[----:B------:R-:W-:-:S03]  /*1bb0*/  LEA R28, R28, UR17, 0x2 ;  /* 0x000000111c1c7c11 */ /* 0x000fc6000f8e10ff */
[----:B------:R0:W-:Y:S04]  /*1bc0*/  ATOMS.POPC.INC.32 RZ, [R25+URZ] ;  /* 0x0000000019ff7f8c */ /* 0x0001e8000d8000ff */
[----:B------:R0:W-:Y:S04]  /*1bd0*/  ATOMS.POPC.INC.32 RZ, [R27+URZ] ;  /* 0x000000001bff7f8c */ /* 0x0001e8000d8000ff */
[----:B------:R0:W-:Y:S01]  /*1be0*/  ATOMS.POPC.INC.32 RZ, [R28+URZ] ;  /* 0x000000001cff7f8c */ /* 0x0001e2000d8000ff */
[----:B------:R-:W-:Y:S05]  /*1bf0*/  @!P0 BRA `(.L_x_149) ;  /* 0xfffffff800e08947 */ /* 0x000fea000383ffff */
.L_x_148:
[----:B------:R-:W-:Y:S05]  /*1c00*/  BRA.U !UP0, `(.L_x_150) ;  /* 0xffffffed08dc7547 */ /* 0x000fea000b83ffff */
.L_x_145:
[----:B------:R-:W-:Y:S01]  /*1c10*/  BAR.SYNC.DEFER_BLOCKING 0x0 ;  /* 0x0000000000007b1d */ /* 0x000fe20000010000 */
[----:B------:R-:W-:-:S05]  /*1c20*/  ISETP.NE.AND P0, PT, R21, RZ, PT ;  /* 0x000000ff1500720c */ /* 0x000fca0003f05270 */
[----:B------:R-:W-:Y:S08]  /*1c30*/  BSSY.RECONVERGENT B0, `(.L_x_151) ;  /* 0x0000167000007945 */ /* 0x000ff00003800200 */
[----:B------:R-:W-:Y:S05]  /*1c40*/  @P0 BRA `(.L_x_152) ;  /* 0x0000001400940947 */ /* 0x000fea0003800000 */
[----:B------:R-:W0:Y:S01]  /*1c50*/  S2UR UR5, SR_CgaCtaId ;  /* 0x00000000000579c3 */ /* 0x000e220000008800 */
[----:B------:R-:W-:Y:S01]  /*1c60*/  UISETP.GE.U32.AND UP0, UPT, UR22, 0x7, UPT ;  /* 0x000000071600788c */ /* 0x000fe2000bf06070 */
[----:B-----5:R-:W-:Y:S01]  /*1c70*/  IMAD.MOV.U32 R5, RZ, RZ, RZ ;  /* 0x000000ffff057224 */ /* 0x020fe200078e00ff */
[----:B------:R-:W-:Y:S02]  /*1c80*/  UMOV UR4, 0x400 ;  /* 0x0000040000047882 */ /* 0x000fe40000000000 */
[----:B0-----:R-:W-:-:S06]  /*1c90*/  ULEA UR4, UR5, UR4, 0x18 ;  /* 0x0000000405047291 */ /* 0x001fcc000f8ec0ff */
[----:B--23--:R-:W-:Y:S01]  /*1ca0*/  LEA R2, R0, UR4, 0x2 ;  /* 0x0000000400027c11 */ /* 0x00cfe2000f8e10ff */
[----:B------:R-:W-:Y:S06]  /*1cb0*/  BRA.U !UP0, `(.L_x_153) ;  /* 0x00000005085c7547 */ /* 0x000fec000b800000 */
[----:B-1----:R-:W0:Y:S01]  /*1cc0*/  LDC.64 R4, c[0x0][0x380] ;  /* 0x0000e000ff047b82 */ /* 0x002e220000000a00 */
[----:B----4-:R-:W-:-:S07]  /*1cd0*/  IMAD.MOV.U32 R3, RZ, RZ, RZ ;  /* 0x000000ffff037224 */ /* 0x010fce00078e00ff */
.L_x_170:
[----:B----4-:R-:W-:Y:S01]  /*1ce0*/  IMAD R7, R3, 0x400, R2 ;  /* 0x0000040003077824 */ /* 0x010fe200078e0202 */
[----:B------:R-:W-:Y:S04]  /*1cf0*/  BSSY.RECONVERGENT B1, `(.L_x_154) ;  /* 0x000000f000017945 */ /* 0x000fe80003800200 */
[----:B01----:R-:W1:Y:S04]  /*1d00*/  LDS R18, [R7] ;  /* 0x0000000007127984 */ /* 0x003e680000000800 */
[----:B--23--:R2:W3:Y:S04]  /*1d10*/  LDS R9, [R7+0x400] ;  /* 0x0004000007097984 */ /* 0x00c4e80000000800 */
[----:B------:R2:W4:Y:S04]  /*1d20*/  LDS R22, [R7+0x800] ;  /* 0x0008000007167984 */ /* 0x0005280000000800 */
[----:B------:R2:W0:Y:S04]  /*1d30*/  LDS R14, [R7+0xc00] ;  /* 0x000c0000070e7984 */ /* 0x0004280000000800 */
[----:B------:R2:W0:Y:S04]  /*1d40*/  LDS R12, [R7+0x1000] ;  /* 0x00100000070c7984 */ /* 0x0004280000000800 */
[----:B------:R2:W0:Y:S04]  /*1d50*/  LDS R6, [R7+0x1400] ;  /* 0x0014000007067984 */ /* 0x0004280000000800 */
[----:B------:R2:W0:Y:S04]  /*1d60*/  LDS R8, [R7+0x1800] ;  /* 0x0018000007087984 */ /* 0x0004280000000800 */
[----:B------:R2:W0:Y:S01]  /*1d70*/  LDS R10, [R7+0x1c00] ;  /* 0x001c0000070a7984 */ /* 0x0004220000000800 */
[----:B-1----:R-:W-:-:S13]  /*1d80*/  ISETP.NE.AND P0, PT, R18, RZ, PT ;  /* 0x000000ff1200720c */ /* 0x002fda0003f05270 */
[----:B--234-:R-:W-:Y:S05]  /*1d90*/  @!P0 BRA `(.L_x_155) ;  /* 0x0000000000108947 */ /* 0x01cfea0003800000 */
[----:B------:R-:W-:Y:S02]  /*1da0*/  IMAD R17, R3, 0x100, R0 ;  /* 0x0000010003117824 */ /* 0x000fe400078e0200 */
[----:B------:R-:W-:Y:S02]  /*1db0*/  IMAD.MOV.U32 R19, RZ, RZ, RZ ;  /* 0x000000ffff137224 */ /* 0x000fe400078e00ff */
[----:B0-----:R-:W-:-:S05]  /*1dc0*/  IMAD.WIDE.U32 R16, R17, 0x8, R4 ;  /* 0x0000000811107825 */ /* 0x001fca00078e0004 */
[----:B------:R1:W-:Y:S02]  /*1dd0*/  REDG.E.ADD.64.STRONG.GPU desc[UR20][R16.64], R18 ;  /* 0x000000121000798e */ /* 0x0003e4000c12e514 */
.L_x_155:
[----:B------:R-:W-:Y:S05]  /*1de0*/  BSYNC.RECONVERGENT B1 ;  /* 0x0000000000017941 */ /* 0x000fea0003800200 */
.L_x_154:
[----:B------:R-:W-:Y:S01]  /*1df0*/  ISETP.NE.AND P6, PT, R9, RZ, PT ;  /* 0x000000ff0900720c */ /* 0x000fe20003fc5270 */
[----:B------:R-:W-:Y:S01]  /*1e00*/  BSSY.RECONVERGENT B1, `(.L_x_156) ;  /* 0x000000e000017945 */ /* 0x000fe20003800200 */
[----:B------:R-:W-:Y:S02]  /*1e10*/  ISETP.NE.AND P0, PT, R22, RZ, PT ;  /* 0x000000ff1600720c */ /* 0x000fe40003f05270 */
[----:B0-----:R-:W-:Y:S02]  /*1e20*/  ISETP.NE.AND P1, PT, R14, RZ, PT ;  /* 0x000000ff0e00720c */ /* 0x001fe40003f25270 */
[----:B------:R-:W-:Y:S02]  /*1e30*/  ISETP.NE.AND P2, PT, R12, RZ, PT ;  /* 0x000000ff0c00720c */ /* 0x000fe40003f45270 */
[----:B------:R-:W-:Y:S02]  /*1e40*/  ISETP.NE.AND P3, PT, R6, RZ, PT ;  /* 0x000000ff0600720c */ /* 0x000fe40003f65270 */
[----:B------:R-:W-:-:S02]  /*1e50*/  ISETP.NE.AND P4, PT, R8, RZ, PT ;  /* 0x000000ff0800720c */ /* 0x000fc40003f85270 */
[----:B------:R-:W-:Y:S01]  /*1e60*/  ISETP.NE.AND P5, PT, R10, RZ, PT ;  /* 0x000000ff0a00720c */ /* 0x000fe20003fa5270 */
[----:B------:R-:W-:-:S12]  /*1e70*/  @!P6 BRA `(.L_x_157) ;  /* 0x000000000018e947 */ /* 0x000fd80003800000 */
[----:B-1----:R-:W-:Y:S02]  /*1e80*/  IMAD R17, R3, 0x100, R0 ;  /* 0x0000010003117824 */ /* 0x002fe400078e0200 */
[----:B------:R-:W-:Y:S02]  /*1e90*/  IMAD.MOV.U32 R18, RZ, RZ, R9 ;  /* 0x000000ffff127224 */ /* 0x000fe400078e0009 */
[----:B------:R-:W-:Y:S02]  /*1ea0*/  VIADD R17, R17, 0x100 ;  /* 0x0000010011117836 */ /* 0x000fe40000000000 */
[----:B------:R-:W-:Y:S02]  /*1eb0*/  IMAD.MOV.U32 R19, RZ, RZ, RZ ;  /* 0x000000ffff137224 */ /* 0x000fe400078e00ff */
[----:B------:R-:W-:-:S05]  /*1ec0*/  IMAD.WIDE.U32 R16, R17, 0x8, R4 ;  /* 0x0000000811107825 */ /* 0x000fca00078e0004 */
[----:B------:R0:W-:Y:S02]  /*1ed0*/  REDG.E.ADD.64.STRONG.GPU desc[UR20][R16.64], R18 ;  /* 0x000000121000798e */ /* 0x0001e4000c12e514 */
.L_x_157:
[----:B------:R-:W-:Y:S05]  /*1ee0*/  BSYNC.RECONVERGENT B1 ;  /* 0x0000000000017941 */ /* 0x000fea0003800200 */
.L_x_156:
[----:B------:R-:W-:Y:S04]  /*1ef0*/  BSSY.RECONVERGENT B1, `(.L_x_158) ;  /* 0x0000007000017945 */ /* 0x000fe80003800200 */
[----:B------:R-:W-:Y:S05]  /*1f00*/  @!P0 BRA `(.L_x_159) ;  /* 0x0000000000148947 */ /* 0x000fea0003800000 */
[----:B01----:R-:W-:Y:S02]  /*1f10*/  IMAD R17, R3, 0x100, R0 ;  /* 0x0000010003117824 */ /* 0x003fe400078e0200 */
[----:B------:R-:W-:Y:S02]  /*1f20*/  IMAD.MOV.U32 R23, RZ, RZ, RZ ;  /* 0x000000ffff177224 */ /* 0x000fe400078e00ff */
[----:B------:R-:W-:-:S04]  /*1f30*/  VIADD R17, R17, 0x200 ;  /* 0x0000020011117836 */ /* 0x000fc80000000000 */
[----:B------:R-:W-:-:S05]  /*1f40*/  IMAD.WIDE.U32 R16, R17, 0x8, R4 ;  /* 0x0000000811107825 */ /* 0x000fca00078e0004 */
[----:B------:R2:W-:Y:S02]  /*1f50*/  REDG.E.ADD.64.STRONG.GPU desc[UR20][R16.64], R22 ;  /* 0x000000161000798e */ /* 0x0005e4000c12e514 */
.L_x_159:
[----:B------:R-:W-:Y:S05]  /*1f60*/  BSYNC.RECONVERGENT B1 ;  /* 0x0000000000017941 */ /* 0x000fea0003800200 */
.L_x_158:
[----:B------:R-:W-:Y:S04]  /*1f70*/  BSSY.RECONVERGENT B1, `(.L_x_160) ;  /* 0x0000007000017945 */ /* 0x000fe80003800200 */
[----:B------:R-:W-:Y:S05]  /*1f80*/  @!P1 BRA `(.L_x_161) ;  /* 0x0000000000149947 */ /* 0x000fea0003800000 */
[----:B012---:R-:W-:Y:S02]  /*1f90*/  IMAD R17, R3, 0x100, R0 ;  /* 0x0000010003117824 */ /* 0x007fe400078e0200 */
[----:B------:R-:W-:Y:S02]  /*1fa0*/  IMAD.MOV.U32 R15, RZ, RZ, RZ ;  /* 0x000000ffff0f7224 */ /* 0x000fe400078e00ff */
[----:B------:R-:W-:-:S04]  /*1fb0*/  VIADD R17, R17, 0x300 ;  /* 0x0000030011117836 */ /* 0x000fc80000000000 */
[----:B------:R-:W-:-:S05]  /*1fc0*/  IMAD.WIDE.U32 R16, R17, 0x8, R4 ;  /* 0x0000000811107825 */ /* 0x000fca00078e0004 */
[----:B------:R3:W-:Y:S02]  /*1fd0*/  REDG.E.ADD.64.STRONG.GPU desc[UR20][R16.64], R14 ;  /* 0x0000000e1000798e */ /* 0x0007e4000c12e514 */
.L_x_161:
[----:B------:R-:W-:Y:S05]  /*1fe0*/  BSYNC.RECONVERGENT B1 ;  /* 0x0000000000017941 */ /* 0x000fea0003800200 */
.L_x_160:
[----:B------:R-:W-:Y:S04]  /*1ff0*/  BSSY.RECONVERGENT B1, `(.L_x_162) ;  /* 0x0000007000017945 */ /* 0x000fe80003800200 */
[----:B------:R-:W-:Y:S05]  /*2000*/  @!P2 BRA `(.L_x_163) ;  /* 0x000000000014a947 */ /* 0x000fea0003800000 */
[----:B---3--:R-:W-:Y:S02]  /*2010*/  IMAD R15, R3, 0x100, R0 ;  /* 0x00000100030f7824 */ /* 0x008fe400078e0200 */
[----:B------:R-:W-:Y:S02]  /*2020*/  IMAD.MOV.U32 R13, RZ, RZ, RZ ;  /* 0x000000ffff0d7224 */ /* 0x000fe400078e00ff */
[----:B------:R-:W-:-:S04]  /*2030*/  VIADD R15, R15, 0x400 ;  /* 0x000004000f0f7836 */ /* 0x000fc80000000000 */
[----:B------:R-:W-:-:S05]  /*2040*/  IMAD.WIDE.U32 R14, R15, 0x8, R4 ;  /* 0x000000080f0e7825 */ /* 0x000fca00078e0004 */
[----:B------:R4:W-:Y:S02]  /*2050*/  REDG.E.ADD.64.STRONG.GPU desc[UR20][R14.64], R12 ;  /* 0x0000000c0e00798e */ /* 0x0009e4000c12e514 */
.L_x_163:
[----:B------:R-:W-:Y:S05]  /*2060*/  BSYNC.RECONVERGENT B1 ;  /* 0x0000000000017941 */ /* 0x000fea0003800200 */
.L_x_162:
[----:B------:R-:W-:Y:S04]  /*2070*/  BSSY.RECONVERGENT B1, `(.L_x_164) ;  /* 0x0000007000017945 */ /* 0x000fe80003800200 */
[----:B------:R-:W-:Y:S05]  /*2080*/  @!P3 BRA `(.L_x_165) ;  /* 0x000000000014b947 */ /* 0x000fea0003800000 */
[----:B----4-:R-:W-:Y:S02]  /*2090*/  IMAD R13, R3, 0x100, R0 ;  /* 0x00000100030d7824 */ /* 0x010fe400078e0200 */
[----:B------:R-:W-:Y:S02]  /*20a0*/  IMAD.MOV.U32 R7, RZ, RZ, RZ ;  /* 0x000000ffff077224 */ /* 0x000fe400078e00ff */
[----:B------:R-:W-:-:S04]  /*20b0*/  VIADD R13, R13, 0x500 ;  /* 0x000005000d0d7836 */ /* 0x000fc80000000000 */
[----:B------:R-:W-:-:S05]  /*20c0*/  IMAD.WIDE.U32 R12, R13, 0x8, R4 ;  /* 0x000000080d0c7825 */ /* 0x000fca00078e0004 */
[----:B------:R4:W-:Y:S02]  /*20d0*/  REDG.E.ADD.64.STRONG.GPU desc[UR20][R12.64], R6 ;  /* 0x000000060c00798e */ /* 0x0009e4000c12e514 */
.L_x_165:
[----:B------:R-:W-:Y:S05]  /*20e0*/  BSYNC.RECONVERGENT B1 ;  /* 0x0000000000017941 */ /* 0x000fea0003800200 */
.L_x_164:
[----:B------:R-:W-:Y:S04]  /*20f0*/  BSSY.RECONVERGENT B1, `(.L_x_166) ;  /* 0x0000007000017945 */ /* 0x000fe80003800200 */
[----:B------:R-:W-:Y:S05]  /*2100*/  @!P4 BRA `(.L_x_167) ;  /* 0x000000000014c947 */ /* 0x000fea0003800000 */
[----:B----4-:R-:W-:Y:S02]  /*2110*/  IMAD R7, R3, 0x100, R0 ;  /* 0x0000010003077824 */ /* 0x010fe400078e0200 */
[----:B------:R-:W-:Y:S02]  /*2120*/  IMAD.MOV.U32 R9, RZ, RZ, RZ ;  /* 0x000000ffff097224 */ /* 0x000fe400078e00ff */
[----:B------:R-:W-:-:S04]  /*2130*/  VIADD R7, R7, 0x600 ;  /* 0x0000060007077836 */ /* 0x000fc80000000000 */
[----:B------:R-:W-:-:S05]  /*2140*/  IMAD.WIDE.U32 R6, R7, 0x8, R4 ;  /* 0x0000000807067825 */ /* 0x000fca00078e0004 */
[----:B------:R4:W-:Y:S02]  /*2150*/  REDG.E.ADD.64.STRONG.GPU desc[UR20][R6.64], R8 ;  /* 0x000000080600798e */ /* 0x0009e4000c12e514 */
.L_x_167:
[----:B------:R-:W-:Y:S05]  /*2160*/  BSYNC.RECONVERGENT B1 ;  /* 0x0000000000017941 */ /* 0x000fea0003800200 */
.L_x_166:
[----:B------:R-:W-:Y:S04]  /*2170*/  BSSY.RECONVERGENT B1, `(.L_x_168) ;  /* 0x0000007000017945 */ /* 0x000fe80003800200 */
[----:B------:R-:W-:Y:S05]  /*2180*/  @!P5 BRA `(.L_x_169) ;  /* 0x000000000014d947 */ /* 0x000fea0003800000 */
[----:B----4-:R-:W-:Y:S02]  /*2190*/  IMAD R7, R3, 0x100, R0 ;  /* 0x0000010003077824 */ /* 0x010fe400078e0200 */
[----:B------:R-:W-:Y:S02]  /*21a0*/  IMAD.MOV.U32 R11, RZ, RZ, RZ ;  /* 0x000000ffff0b7224 */ /* 0x000fe400078e00ff */
[----:B------:R-:W-:-:S04]  /*21b0*/  VIADD R7, R7, 0x700 ;  /* 0x0000070007077836 */ /* 0x000fc80000000000 */
[----:B------:R-:W-:-:S05]  /*21c0*/  IMAD.WIDE.U32 R6, R7, 0x8, R4 ;  /* 0x0000000807067825 */ /* 0x000fca00078e0004 */
[----:B------:R4:W-:Y:S02]  /*21d0*/  REDG.E.ADD.64.STRONG.GPU desc[UR20][R6.64], R10 ;  /* 0x0000000a0600798e */ /* 0x0009e4000c12e514 */
.L_x_169:
[----:B------:R-:W-:Y:S05]  /*21e0*/  BSYNC.RECONVERGENT B1 ;  /* 0x0000000000017941 */ /* 0x000fea0003800200 */
.L_x_168:
[----:B------:R-:W-:-:S05]  /*21f0*/  VIADD R3, R3, 0x8 ;  /* 0x0000000803037836 */ /* 0x000fca0000000000 */
[----:B------:R-:W-:-:S13]  /*2200*/  ISETP.NE.AND P0, PT, R3, UR27, PT ;  /* 0x0000001b03007c0c */ /* 0x000fda000bf05270 */
[----:B------:R-:W-:Y:S05]  /*2210*/  @P0 BRA `(.L_x_170) ;  /* 0xfffffff800b00947 */ /* 0x000fea000383ffff */
[----:B------:R-:W-:-:S07]  /*2220*/  IMAD.U32 R5, RZ, RZ, UR27 ;  /* 0x0000001bff057e24 */ /* 0x000fce000f8e00ff */
.L_x_153:
[----:B------:R-:W-:Y:S02]  /*2230*/  UISETP.NE.AND UP0, UPT, UR24, URZ, UPT ;  /* 0x000000ff1800728c */ /* 0x000fe4000bf05270 */
[----:B----4-:R-:W-:Y:S02]  /*2240*/  IMAD.U32 R8, RZ, RZ, UR24 ;  /* 0x00000018ff087e24 */ /* 0x010fe4000f8e00ff */
[----:B------:R-:W-:Y:S02]  /*2250*/  IMAD.U32 R3, RZ, RZ, UR25 ;  /* 0x00000019ff037e24 */ /* 0x000fe4000f8e00ff */
[----:B------:R-:W-:Y:S02]  /*2260*/  VIADD R8, R8, 0xffffffff ;  /* 0xffffffff08087836 */ /* 0x000fe40000000000 */
[----:B------:R-:W-:Y:S01]  /*2270*/  VIADD R3, R3, 0xffffffff ;  /* 0xffffffff03037836 */ /* 0x000fe20000000000 */
[----:B------:R-:W-:Y:S06]  /*2280*/  BRA.U !UP0, `(.L_x_171) ;  /* 0x0000000508707547 */ /* 0x000fec000b800000 */
[----:B------:R-:W-:-:S13]  /*2290*/  ISETP.GE.U32.AND P0, PT, R8, 0x3, PT ;  /* 0x000000030800780c */ /* 0x000fda0003f06070 */
[----:B------:R-:W-:Y:S05]  /*22a0*/  @!P0 BRA `(.L_x_172) ;  /* 0x0000000000bc8947 */ /* 0x000fea0003800000 */
[----:B------:R-:W-:Y:S01]  /*22b0*/  IMAD R7, R5, 0x400, R2 ;  /* 0x0000040005077824 */ /* 0x000fe200078e0202 */
[----:B------:R-:W-:Y:S04]  /*22c0*/  BSSY.RECONVERGENT B1, `(.L_x_173) ;  /* 0x000000f000017945 */ /* 0x000fe80003800200 */
[----:B------:R-:W4:Y:S04]  /*22d0*/  LDS R12, [R7] ;  /* 0x00000000070c7984 */ /* 0x000f280000000800 */
[----:B------:R-:W5:Y:S04]  /*22e0*/  LDS R9, [R7+0x400] ;  /* 0x0004000007097984 */ /* 0x000f680000000800 */
[----:B------:R-:W0:Y:S04]  /*22f0*/  LDS R6, [R7+0x800] ;  /* 0x0008000007067984 */ /* 0x000e280000000800 */
[----:B-1----:R-:W1:Y:S01]  /*2300*/  LDS R4, [R7+0xc00] ;  /* 0x000c000007047984 */ /* 0x002e620000000800 */
[----:B----4-:R-:W-:-:S02]  /*2310*/  ISETP.NE.AND P0, PT, R12, RZ, PT ;  /* 0x000000ff0c00720c */ /* 0x010fc40003f05270 */
[----:B-----5:R-:W-:Y:S02]  /*2320*/  ISETP.NE.AND P1, PT, R9, RZ, PT ;  /* 0x000000ff0900720c */ /* 0x020fe40003f25270 */
[----:B0-----:R-:W-:Y:S02]  /*2330*/  ISETP.NE.AND P2, PT, R6, RZ, PT ;  /* 0x000000ff0600720c */ /* 0x001fe40003f45270 */
[----:B-1----:R-:W-:-:S07]  /*2340*/  ISETP.NE.AND P3, PT, R4, RZ, PT ;  /* 0x000000ff0400720c */ /* 0x002fce0003f65270 */
[----:B------:R-:W-:Y:S06]  /*2350*/  @!P0 BRA `(.L_x_174) ;  /* 0x0000000000148947 */ /* 0x000fec0003800000 */
[----:B------:R-:W0:Y:S01]  /*2360*/  LDC.64 R10, c[0x0][0x380] ;  /* 0x0000e000ff0a7b82 */ /* 0x000e220000000a00 */
[----:B------:R-:W-:Y:S02]  /*2370*/  IMAD R7, R5, 0x100, R0 ;  /* 0x0000010005077824 */ /* 0x000fe400078e0200 */
[----:B------:R-:W-:Y:S02]  /*2380*/  IMAD.MOV.U32 R13, RZ, RZ, RZ ;  /* 0x000000ffff0d7224 */ /* 0x000fe400078e00ff */
[----:B0-----:R-:W-:-:S05]  /*2390*/  IMAD.WIDE.U32 R10, R7, 0x8, R10 ;  /* 0x00000008070a7825 */ /* 0x001fca00078e000a */
[----:B------:R0:W-:Y:S02]  /*23a0*/  REDG.E.ADD.64.STRONG.GPU desc[UR20][R10.64], R12 ;  /* 0x0000000c0a00798e */ /* 0x0001e4000c12e514 */
.L_x_174:
[----:B------:R-:W-:Y:S05]  /*23b0*/  BSYNC.RECONVERGENT B1 ;  /* 0x0000000000017941 */ /* 0x000fea0003800200 */
.L_x_173:
[----:B------:R-:W-:Y:S04]  /*23c0*/  BSSY.RECONVERGENT B1, `(.L_x_175) ;  /* 0x0000009000017945 */ /* 0x000fe80003800200 */
[----:B------:R-:W-:Y:S05]  /*23d0*/  @!P1 BRA `(.L_x_176) ;  /* 0x00000000001c9947 */ /* 0x000fea0003800000 */
[----:B0-----:R-:W0:Y:S01]  /*23e0*/  LDC.64 R10, c[0x0][0x380] ;  /* 0x0000e000ff0a7b82 */ /* 0x001e220000000a00 */
[----:B------:R-:W-:Y:S02]  /*23f0*/  IMAD R7, R5, 0x100, R0 ;  /* 0x0000010005077824 */ /* 0x000fe400078e0200 */
[----:B------:R-:W-:Y:S02]  /*2400*/  IMAD.MOV.U32 R12, RZ, RZ, R9 ;  /* 0x000000ffff0c7224 */ /* 0x000fe400078e0009 */
[----:B------:R-:W-:Y:S02]  /*2410*/  VIADD R7, R7, 0x100 ;  /* 0x0000010007077836 */ /* 0x000fe40000000000 */
[----:B------:R-:W-:Y:S02]  /*2420*/  IMAD.MOV.U32 R13, RZ, RZ, RZ ;  /* 0x000000ffff0d7224 */ /* 0x000fe400078e00ff */
[----:B0-----:R-:W-:-:S05]  /*2430*/  IMAD.WIDE.U32 R10, R7, 0x8, R10 ;  /* 0x00000008070a7825 */ /* 0x001fca00078e000a */
[----:B------:R1:W-:Y:S02]  /*2440*/  REDG.E.ADD.64.STRONG.GPU desc[UR20][R10.64], R12 ;  /* 0x0000000c0a00798e */ /* 0x0003e4000c12e514 */
.L_x_176:
[----:B------:R-:W-:Y:S05]  /*2450*/  BSYNC.RECONVERGENT B1 ;  /* 0x0000000000017941 */ /* 0x000fea0003800200 */
.L_x_175:
[----:B------:R-:W-:Y:S04]  /*2460*/  BSSY.RECONVERGENT B1, `(.L_x_177) ;  /* 0x0000008000017945 */ /* 0x000fe80003800200 */
[----:B------:R-:W-:Y:S05]  /*2470*/  @!P2 BRA `(.L_x_178) ;  /* 0x000000000018a947 */ /* 0x000fea0003800000 */
[----:B01----:R-:W0:Y:S01]  /*2480*/  LDC.64 R10, c[0x0][0x380] ;  /* 0x0000e000ff0a7b82 */ /* 0x003e220000000a00 */
[----:B------:R-:W-:-:S04]  /*2490*/  IMAD R7, R5, 0x100, R0 ;  /* 0x0000010005077824 */ /* 0x000fc800078e0200 */
[----:B------:R-:W-:-:S04]  /*24a0*/  VIADD R7, R7, 0x200 ;  /* 0x0000020007077836 */ /* 0x000fc80000000000 */
[----:B0-----:R-:W-:-:S04]  /*24b0*/  IMAD.WIDE.U32 R10, R7, 0x8, R10 ;  /* 0x00000008070a7825 */ /* 0x001fc800078e000a */
[----:B------:R-:W-:-:S05]  /*24c0*/  IMAD.MOV.U32 R7, RZ, RZ, RZ ;  /* 0x000000ffff077224 */ /* 0x000fca00078e00ff */
[----:B------:R4:W-:Y:S02]  /*24d0*/  REDG.E.ADD.64.STRONG.GPU desc[UR20][R10.64], R6 ;  /* 0x000000060a00798e */ /* 0x0009e4000c12e514 */
.L_x_178:
[----:B------:R-:W-:Y:S05]  /*24e0*/  BSYNC.RECONVERGENT B1 ;  /* 0x0000000000017941 */ /* 0x000fea0003800200 */
.L_x_177:
[----:B------:R-:W-:Y:S04]  /*24f0*/  BSSY.RECONVERGENT B1, `(.L_x_179) ;  /* 0x0000009000017945 */ /* 0x000fe80003800200 */
[----:B------:R-:W-:Y:S05]  /*2500*/  @!P3 BRA `(.L_x_180) ;  /* 0x00000000001cb947 */ /* 0x000fea0003800000 */
[----:B----4-:R-:W4:Y:S01]  /*2510*/  LDC.64 R6, c[0x0][0x380] ;  /* 0x0000e000ff067b82 */ /* 0x010f220000000a00 */
[----:B------:R-:W-:Y:S02]  /*2520*/  IMAD R9, R5, 0x100, R0 ;  /* 0x0000010005097824 */ /* 0x000fe400078e0200 */
[----:B01----:R-:W-:Y:S02]  /*2530*/  IMAD.MOV.U32 R10, RZ, RZ, R4 ;  /* 0x000000ffff0a7224 */ /* 0x003fe400078e0004 */
[----:B------:R-:W-:Y:S02]  /*2540*/  VIADD R9, R9, 0x300 ;  /* 0x0000030009097836 */ /* 0x000fe40000000000 */
[----:B------:R-:W-:Y:S02]  /*2550*/  IMAD.MOV.U32 R11, RZ, RZ, RZ ;  /* 0x000000ffff0b7224 */ /* 0x000fe400078e00ff */
[----:B----4-:R-:W-:-:S05]  /*2560*/  IMAD.WIDE.U32 R6, R9, 0x8, R6 ;  /* 0x0000000809067825 */ /* 0x010fca00078e0006 */
[----:B------:R0:W-:Y:S02]  /*2570*/  REDG.E.ADD.64.STRONG.GPU desc[UR20][R6.64], R10 ;  /* 0x0000000a0600798e */ /* 0x0001e4000c12e514 */
.L_x_180:
[----:B------:R-:W-:Y:S05]  /*2580*/  BSYNC.RECONVERGENT B1 ;  /* 0x0000000000017941 */ /* 0x000fea0003800200 */
.L_x_179:
[----:B------:R-:W-:-:S07]  /*2590*/  VIADD R5, R5, 0x4 ;  /* 0x0000000405057836 */ /* 0x000fce0000000000 */
.L_x_172:
[----:B------:R-:W-:Y:S01]  /*25a0*/  UISETP.NE.AND UP0, UPT, UR25, URZ, UPT ;  /* 0x000000ff1900728c */ /* 0x000fe2000bf05270 */
[----:B------:R-:W-:Y:S08]  /*25b0*/  BSSY.RECONVERGENT B1, `(.L_x_171) ;  /* 0x0000029000017945 */ /* 0x000ff00003800200 */
[----:B------:R-:W-:Y:S05]  /*25c0*/  BRA.U !UP0, `(.L_x_181) ;  /* 0x00000001089c7547 */ /* 0x000fea000b800000 */
[----:B------:R-:W-:-:S13]  /*25d0*/  ISETP.NE.AND P0, PT, R3, RZ, PT ;  /* 0x000000ff0300720c */ /* 0x000fda0003f05270 */
[----:B------:R-:W-:Y:S05]  /*25e0*/  @!P0 BRA `(.L_x_182) ;  /* 0x0000000000648947 */ /* 0x000fea0003800000 */
[----:B0---4-:R-:W-:Y:S01]  /*25f0*/  IMAD R6, R5, 0x400, R2 ;  /* 0x0000040005067824 */ /* 0x011fe200078e0202 */
[----:B------:R-:W-:Y:S04]  /*2600*/  BSSY.RECONVERGENT B2, `(.L_x_183) ;  /* 0x000000c000027945 */ /* 0x000fe80003800200 */
[----:B-1----:R-:W0:Y:S04]  /*2610*/  LDS R4, [R6] ;  /* 0x0000000006047984 */ /* 0x002e280000000800 */
[----:B------:R-:W1:Y:S01]  /*2620*/  LDS R9, [R6+0x400] ;  /* 0x0004000006097984 */ /* 0x000e620000000800 */
[----:B0-----:R-:W-:-:S02]  /*2630*/  ISETP.NE.AND P0, PT, R4, RZ, PT ;  /* 0x000000ff0400720c */ /* 0x001fc40003f05270 */
[----:B-1----:R-:W-:-:S11]  /*2640*/  ISETP.NE.AND P1, PT, R9, RZ, PT ;  /* 0x000000ff0900720c */ /* 0x002fd60003f25270 */
[----:B------:R-:W-:Y:S05]  /*2650*/  @!P0 BRA `(.L_x_184) ;  /* 0x0000000000188947 */ /* 0x000fea0003800000 */
[----:B------:R-:W0:Y:S01]  /*2660*/  LDC.64 R6, c[0x0][0x380] ;  /* 0x0000e000ff067b82 */ /* 0x000e220000000a00 */
[----:B------:R-:W-:-:S04]  /*2670*/  IMAD R11, R5, 0x100, R0 ;  /* 0x00000100050b7824 */ /* 0x000fc800078e0200 */
[----:B0-----:R-:W-:-:S04]  /*2680*/  IMAD.WIDE.U32 R10, R11, 0x8, R6 ;  /* 0x000000080b0a7825 */ /* 0x001fc800078e0006 */
[----:B------:R-:W-:Y:S02]  /*2690*/  IMAD.MOV.U32 R6, RZ, RZ, R4 ;  /* 0x000000ffff067224 */ /* 0x000fe400078e0004 */
[----:B------:R-:W-:-:S05]  /*26a0*/  IMAD.MOV.U32 R7, RZ, RZ, RZ ;  /* 0x000000ffff077224 */ /* 0x000fca00078e00ff */
[----:B------:R0:W-:Y:S02]  /*26b0*/  REDG.E.ADD.64.STRONG.GPU desc[UR20][R10.64], R6 ;  /* 0x000000060a00798e */ /* 0x0001e4000c12e514 */
.L_x_184:
[----:B------:R-:W-:Y:S05]  /*26c0*/  BSYNC.RECONVERGENT B2 ;  /* 0x0000000000027941 */ /* 0x000fea0003800200 */
.L_x_183:
[----:B------:R-:W-:Y:S04]  /*26d0*/  BSSY.RECONVERGENT B2, `(.L_x_185) ;  /* 0x0000009000027945 */ /* 0x000fe80003800200 */
[----:B------:R-:W-:Y:S05]  /*26e0*/  @!P1 BRA `(.L_x_186) ;  /* 0x00000000001c9947 */ /* 0x000fea0003800000 */
[----:B0-----:R-:W0:Y:S01]  /*26f0*/  LDC.64 R6, c[0x0][0x380] ;  /* 0x0000e000ff067b82 */ /* 0x001e220000000a00 */
[----:B------:R-:W-:-:S04]  /*2700*/  IMAD R4, R5, 0x100, R0 ;  /* 0x0000010005047824 */ /* 0x000fc800078e0200 */
[----:B------:R-:W-:-:S04]  /*2710*/  VIADD R11, R4, 0x100 ;  /* 0x00000100040b7836 */ /* 0x000fc80000000000 */
[----:B0-----:R-:W-:-:S04]  /*2720*/  IMAD.WIDE.U32 R10, R11, 0x8, R6 ;  /* 0x000000080b0a7825 */ /* 0x001fc800078e0006 */
[----:B------:R-:W-:Y:S02]  /*2730*/  IMAD.MOV.U32 R6, RZ, RZ, R9 ;  /* 0x000000ffff067224 */ /* 0x000fe400078e0009 */
[----:B------:R-:W-:-:S05]  /*2740*/  IMAD.MOV.U32 R7, RZ, RZ, RZ ;  /* 0x000000ffff077224 */ /* 0x000fca00078e00ff */
[----:B------:R1:W-:Y:S02]  /*2750*/  REDG.E.ADD.64.STRONG.GPU desc[UR20][R10.64], R6 ;  /* 0x000000060a00798e */ /* 0x0003e4000c12e514 */
.L_x_186:
[----:B------:R-:W-:Y:S05]  /*2760*/  BSYNC.RECONVERGENT B2 ;  /* 0x0000000000027941 */ /* 0x000fea0003800200 */
.L_x_185:
[----:B------:R-:W-:-:S07]  /*2770*/  VIADD R5, R5, 0x2 ;  /* 0x0000000205057836 */ /* 0x000fce0000000000 */
.L_x_182:
[----:B------:R-:W-:-:S09]  /*2780*/  UISETP.NE.AND UP0, UPT, UR9, URZ, UPT ;  /* 0x000000ff0900728c */ /* 0x000fd2000bf05270 */
[----:B------:R-:W-:Y:S05]  /*2790*/  BRA.U !UP0, `(.L_x_181) ;  /* 0x0000000108287547 */ /* 0x000fea000b800000 */
[----:B-1----:R-:W-:-:S05]  /*27a0*/  IMAD R4, R5, 0x400, R2 ;  /* 0x0000040005047824 */ /* 0x002fca00078e0202 */
[----:B------:R-:W1:Y:S02]  /*27b0*/  LDS R9, [R4] ;  /* 0x0000000004097984 */ /* 0x000e640000000800 */
[----:B-1----:R-:W-:-:S13]  /*27c0*/  ISETP.NE.AND P0, PT, R9, RZ, PT ;  /* 0x000000ff0900720c */ /* 0x002fda0003f05270 */
[----:B------:R-:W-:Y:S05]  /*27d0*/  @!P0 BRA `(.L_x_181) ;  /* 0x0000000000188947 */ /* 0x000fea0003800000 */
[----:B0---4-:R-:W0:Y:S01]  /*27e0*/  LDC.64 R6, c[0x0][0x380] ;  /* 0x0000e000ff067b82 */ /* 0x011e220000000a00 */
[----:B------:R-:W-:-:S04]  /*27f0*/  IMAD R5, R5, 0x100, R0 ;  /* 0x0000010005057824 */ /* 0x000fc800078e0200 */
[----:B0-----:R-:W-:-:S04]  /*2800*/  IMAD.WIDE.U32 R4, R5, 0x8, R6 ;  /* 0x0000000805047825 */ /* 0x001fc800078e0006 */
[----:B------:R-:W-:Y:S02]  /*2810*/  IMAD.MOV.U32 R6, RZ, RZ, R9 ;  /* 0x000000ffff067224 */ /* 0x000fe400078e0009 */
[----:B------:R-:W-:-:S05]  /*2820*/  IMAD.MOV.U32 R7, RZ, RZ, RZ ;  /* 0x000000ffff077224 */ /* 0x000fca00078e00ff */
[----:B------:R0:W-:Y:S02]  /*2830*/  REDG.E.ADD.64.STRONG.GPU desc[UR20][R4.64], R6 ;  /* 0x000000060400798e */ /* 0x0001e4000c12e514 */
.L_x_181:
[----:B------:R-:W-:Y:S05]  /*2840*/  BSYNC.RECONVERGENT B1 ;  /* 0x0000000000017941 */ /* 0x000fea0003800200 */
.L_x_171:
[----:B------:R-:W-:-:S13]  /*2850*/  ISETP.GT.U32.AND P0, PT, R0, 0x7f, PT ;  /* 0x0000007f0000780c */ /* 0x000fda0003f04070 */
[----:B------:R-:W-:Y:S05]  /*2860*/  @P0 BRA `(.L_x_152) ;  /* 0x00000008008c0947 */ /* 0x000fea0003800000 */
[----:B------:R-:W-:Y:S01]  /*2870*/  UISETP.GE.U32.AND UP0, UPT, UR22, 0x7, UPT ;  /* 0x000000071600788c */ /* 0x000fe2000bf06070 */
[----:B0-----:R-:W-:-:S08]  /*2880*/  IMAD.MOV.U32 R5, RZ, RZ, RZ ;  /* 0x000000ffff057224 */ /* 0x001fd000078e00ff */
[----:B------:R-:W-:Y:S05]  /*2890*/  BRA.U !UP0, `(.L_x_187) ;  /* 0x0000000508147547 */ /* 0x000fea000b800000 */
[----:B-1----:R-:W0:Y:S01]  /*28a0*/  LDC.64 R4, c[0x0][0x380] ;  /* 0x0000e000ff047b82 */ /* 0x002e220000000a00 */
[----:B------:R-:W-:-:S07]  /*28b0*/  IMAD.MOV.U32 R9, RZ, RZ, RZ ;  /* 0x000000ffff097224 */ /* 0x000fce00078e00ff */
.L_x_204:
[C---:B0---4-:R-:W-:Y:S01]  /*28c0*/  IMAD R11, R9.reuse, 0x400, R2 ;  /* 0x00000400090b7824 */ /* 0x051fe200078e0202 */
[----:B------:R-:W-:Y:S01]  /*28d0*/  BSSY.RECONVERGENT B1, `(.L_x_188) ;  /* 0x0000011000017945 */ /* 0x000fe20003800200 */
[C---:B-123--:R-:W-:Y:S02]  /*28e0*/  IMAD R7, R9.reuse, 0x100, R0 ;  /* 0x0000010009077824 */ /* 0x04efe400078e0200 */
[----:B------:R-:W-:Y:S01]  /*28f0*/  VIADD R9, R9, 0x8 ;  /* 0x0000000809097836 */ /* 0x000fe20000000000 */
[----:B---3--:R-:W1:Y:S01]  /*2900*/  LDS R14, [R11+0x200] ;  /* 0x000200000b0e7984 */ /* 0x008e620000000800 */
[----:B0-----:R-:W-:-:S03]  /*2910*/  IMAD.WIDE.U32 R6, R7, 0x8, R4 ;  /* 0x0000000807067825 */ /* 0x001fc600078e0004 */
[----:B------:R-:W0:Y:S04]  /*2920*/  LDS R13, [R11+0x600] ;  /* 0x000600000b0d7984 */ /* 0x000e280000000800 */
[----:B--2---:R2:W3:Y:S04]  /*2930*/  LDS R17, [R11+0xa00] ;  /* 0x000a00000b117984 */ /* 0x0044e80000000800 */
[----:B------:R2:W4:Y:S04]  /*2940*/  LDS R18, [R11+0xe00] ;  /* 0x000e00000b127984 */ /* 0x0005280000000800 */
[----:B------:R2:W2:Y:S04]  /*2950*/  LDS R19, [R11+0x1200] ;  /* 0x001200000b137984 */ /* 0x0004a80000000800 */
[----:B------:R0:W2:Y:S04]  /*2960*/  LDS R16, [R11+0x1600] ;  /* 0x001600000b107984 */ /* 0x0000a80000000800 */
[----:B------:R0:W2:Y:S04]  /*2970*/  LDS R12, [R11+0x1a00] ;  /* 0x001a00000b0c7984 */ /* 0x0000a80000000800 */
[----:B------:R0:W2:Y:S01]  /*2980*/  LDS R10, [R11+0x1e00] ;  /* 0x001e00000b0a7984 */ /* 0x0000a20000000800 */
[----:B-1----:R-:W-:-:S02]  /*2990*/  ISETP.NE.AND P0, PT, R14, RZ, PT ;  /* 0x000000ff0e00720c */ /* 0x002fc40003f05270 */
[----:B0-----:R-:W-:-:S11]  /*29a0*/  ISETP.NE.AND P1, PT, R13, RZ, PT ;  /* 0x000000ff0d00720c */ /* 0x001fd60003f25270 */
[----:B---34-:R-:W-:Y:S05]  /*29b0*/  @!P0 BRA `(.L_x_189) ;  /* 0x0000000000088947 */ /* 0x018fea0003800000 */
[----:B------:R-:W-:-:S05]  /*29c0*/  IMAD.MOV.U32 R15, RZ, RZ, RZ ;  /* 0x000000ffff0f7224 */ /* 0x000fca00078e00ff */
[----:B------:R0:W-:Y:S02]  /*29d0*/  REDG.E.ADD.64.STRONG.GPU desc[UR20][R6.64+0x400], R14 ;  /* 0x0004000e0600798e */ /* 0x0001e4000c12e514 */
.L_x_189:
[----:B------:R-:W-:Y:S05]  /*29e0*/  BSYNC.RECONVERGENT B1 ;  /* 0x0000000000017941 */ /* 0x000fea0003800200 */
.L_x_188:
[----:B------:R-:W-:Y:S04]  /*29f0*/  BSSY.RECONVERGENT B1, `(.L_x_190) ;  /* 0x0000005000017945 */ /* 0x000fe80003800200 */
[----:B------:R-:W-:Y:S05]  /*2a00*/  @!P1 BRA `(.L_x_191) ;  /* 0x00000000000c9947 */ /* 0x000fea0003800000 */
[----:B0-----:R-:W-:Y:S02]  /*2a10*/  IMAD.MOV.U32 R14, RZ, RZ, R13 ;  /* 0x000000ffff0e7224 */ /* 0x001fe400078e000d */
[----:B------:R-:W-:-:S05]  /*2a20*/  IMAD.MOV.U32 R15, RZ, RZ, RZ ;  /* 0x000000ffff0f7224 */ /* 0x000fca00078e00ff */
[----:B------:R1:W-:Y:S02]  /*2a30*/  REDG.E.ADD.64.STRONG.GPU desc[UR20][R6.64+0xc00], R14 ;  /* 0x000c000e0600798e */ /* 0x0003e4000c12e514 */
.L_x_191:
[----:B------:R-:W-:Y:S05]  /*2a40*/  BSYNC.RECONVERGENT B1 ;  /* 0x0000000000017941 */ /* 0x000fea0003800200 */
.L_x_190:
[----:B------:R-:W-:Y:S01]  /*2a50*/  ISETP.NE.AND P6, PT, R17, RZ, PT ;  /* 0x000000ff1100720c */ /* 0x000fe20003fc5270 */
[----:B------:R-:W-:Y:S01]  /*2a60*/  BSSY.RECONVERGENT B1, `(.L_x_192) ;  /* 0x000000b000017945 */ /* 0x000fe20003800200 */
[----:B------:R-:W-:Y:S02]  /*2a70*/  ISETP.NE.AND P0, PT, R9, UR27, PT ;  /* 0x0000001b09007c0c */ /* 0x000fe4000bf05270 */
[----:B------:R-:W-:Y:S02]  /*2a80*/  ISETP.NE.AND P1, PT, R18, RZ, PT ;  /* 0x000000ff1200720c */ /* 0x000fe40003f25270 */
[----:B--2---:R-:W-:Y:S02]  /*2a90*/  ISETP.NE.AND P2, PT, R19, RZ, PT ;  /* 0x000000ff1300720c */ /* 0x004fe40003f45270 */
[----:B------:R-:W-:Y:S02]  /*2aa0*/  ISETP.NE.AND P3, PT, R16, RZ, PT ;  /* 0x000000ff1000720c */ /* 0x000fe40003f65270 */
[----:B------:R-:W-:-:S02]  /*2ab0*/  ISETP.NE.AND P4, PT, R12, RZ, PT ;  /* 0x000000ff0c00720c */ /* 0x000fc40003f85270 */
[----:B------:R-:W-:Y:S01]  /*2ac0*/  ISETP.NE.AND P5, PT, R10, RZ, PT ;  /* 0x000000ff0a00720c */ /* 0x000fe20003fa5270 */
[----:B------:R-:W-:-:S12]  /*2ad0*/  @!P6 BRA `(.L_x_193) ;  /* 0x00000000000ce947 */ /* 0x000fd80003800000 */
[----:B01----:R-:W-:Y:S02]  /*2ae0*/  IMAD.MOV.U32 R14, RZ, RZ, R17 ;  /* 0x000000ffff0e7224 */ /* 0x003fe400078e0011 */
[----:B------:R-:W-:-:S05]  /*2af0*/  IMAD.MOV.U32 R15, RZ, RZ, RZ ;  /* 0x000000ffff0f7224 */ /* 0x000fca00078e00ff */
[----:B------:R2:W-:Y:S02]  /*2b00*/  REDG.E.ADD.64.STRONG.GPU desc[UR20][R6.64+0x1400], R14 ;  /* 0x0014000e0600798e */ /* 0x0005e4000c12e514 */
.L_x_193:
[----:B------:R-:W-:Y:S05]  /*2b10*/  BSYNC.RECONVERGENT B1 ;  /* 0x0000000000017941 */ /* 0x000fea0003800200 */
.L_x_192:
[----:B------:R-:W-:Y:S04]  /*2b20*/  BSSY.RECONVERGENT B1, `(.L_x_194) ;  /* 0x0000005000017945 */ /* 0x000fe80003800200 */
[----:B------:R-:W-:Y:S05]  /*2b30*/  @!P1 BRA `(.L_x_195) ;  /* 0x00000000000c9947 */ /* 0x000fea0003800000 */
[----:B012---:R-:W-:Y:S02]  /*2b40*/  IMAD.MOV.U32 R14, RZ, RZ, R18 ;  /* 0x000000ffff0e7224 */ /* 0x007fe400078e0012 */
[----:B------:R-:W-:-:S05]  /*2b50*/  IMAD.MOV.U32 R15, RZ, RZ, RZ ;  /* 0x000000ffff0f7224 */ /* 0x000fca00078e00ff */
[----:B------:R3:W-:Y:S02]  /*2b60*/  REDG.E.ADD.64.STRONG.GPU desc[UR20][R6.64+0x1c00], R14 ;  /* 0x001c000e0600798e */ /* 0x0007e4000c12e514 */
.L_x_195:
[----:B------:R-:W-:Y:S05]  /*2b70*/  BSYNC.RECONVERGENT B1 ;  /* 0x0000000000017941 */ /* 0x000fea0003800200 */
.L_x_194:
[----:B------:R-:W-:Y:S04]  /*2b80*/  BSSY.RECONVERGENT B1, `(.L_x_196) ;  /* 0x0000005000017945 */ /* 0x000fe80003800200 */
[----:B------:R-:W-:Y:S05]  /*2b90*/  @!P2 BRA `(.L_x_197) ;  /* 0x00000000000ca947 */ /* 0x000fea0003800000 */
[----:B0123--:R-:W-:Y:S02]  /*2ba0*/  IMAD.MOV.U32 R14, RZ, RZ, R19 ;  /* 0x000000ffff0e7224 */ /* 0x00ffe400078e0013 */
[----:B------:R-:W-:-:S05]  /*2bb0*/  IMAD.MOV.U32 R15, RZ, RZ, RZ ;  /* 0x000000ffff0f7224 */ /* 0x000fca00078e00ff */
[----:B------:R4:W-:Y:S02]  /*2bc0*/  REDG.E.ADD.64.STRONG.GPU desc[UR20][R6.64+0x2400], R14 ;  /* 0x0024000e0600798e */ /* 0x0009e4000c12e514 */
.L_x_197:
[----:B------:R-:W-:Y:S05]  /*2bd0*/  BSYNC.RECONVERGENT B1 ;  /* 0x0000000000017941 */ /* 0x000fea0003800200 */
.L_x_196:
[----:B------:R-:W-:Y:S04]  /*2be0*/  BSSY.RECONVERGENT B1, `(.L_x_198) ;  /* 0x0000004000017945 */ /* 0x000fe80003800200 */
[----:B------:R-:W-:Y:S05]  /*2bf0*/  @!P3 BRA `(.L_x_199) ;  /* 0x000000000008b947 */ /* 0x000fea0003800000 */
[----:B------:R-:W-:-:S05]  /*2c00*/  IMAD.MOV.U32 R17, RZ, RZ, RZ ;  /* 0x000000ffff117224 */ /* 0x000fca00078e00ff */
[----:B------:R0:W-:Y:S02]  /*2c10*/  REDG.E.ADD.64.STRONG.GPU desc[UR20][R6.64+0x2c00], R16 ;  /* 0x002c00100600798e */ /* 0x0001e4000c12e514 */
.L_x_199:
[----:B------:R-:W-:Y:S05]  /*2c20*/  BSYNC.RECONVERGENT B1 ;  /* 0x0000000000017941 */ /* 0x000fea0003800200 */
.L_x_198:
[----:B------:R-:W-:Y:S04]  /*2c30*/  BSSY.RECONVERGENT B1, `(.L_x_200) ;  /* 0x0000004000017945 */ /* 0x000fe80003800200 */
[----:B------:R-:W-:Y:S05]  /*2c40*/  @!P4 BRA `(.L_x_201) ;  /* 0x000000000008c947 */ /* 0x000fea0003800000 */
[----:B------:R-:W-:-:S05]  /*2c50*/  IMAD.MOV.U32 R13, RZ, RZ, RZ ;  /* 0x000000ffff0d7224 */ /* 0x000fca00078e00ff */
[----:B------:R0:W-:Y:S02]  /*2c60*/  REDG.E.ADD.64.STRONG.GPU desc[UR20][R6.64+0x3400], R12 ;  /* 0x0034000c0600798e */ /* 0x0001e4000c12e514 */
.L_x_201:
[----:B------:R-:W-:Y:S05]  /*2c70*/  BSYNC.RECONVERGENT B1 ;  /* 0x0000000000017941 */ /* 0x000fea0003800200 */
.L_x_200:
[----:B------:R-:W-:Y:S04]  /*2c80*/  BSSY.RECONVERGENT B1, `(.L_x_202) ;  /* 0x0000004000017945 */ /* 0x000fe80003800200 */
[----:B------:R-:W-:Y:S05]  /*2c90*/  @!P5 BRA `(.L_x_203) ;  /* 0x000000000008d947 */ /* 0x000fea0003800000 */
[----:B------:R-:W-:-:S05]  /*2ca0*/  IMAD.MOV.U32 R11, RZ, RZ, RZ ;  /* 0x000000ffff0b7224 */ /* 0x000fca00078e00ff */
[----:B------:R0:W-:Y:S02]  /*2cb0*/  REDG.E.ADD.64.STRONG.GPU desc[UR20][R6.64+0x3c00], R10 ;  /* 0x003c000a0600798e */ /* 0x0001e4000c12e514 */
.L_x_203:
[----:B------:R-:W-:Y:S05]  /*2cc0*/  BSYNC.RECONVERGENT B1 ;  /* 0x0000000000017941 */ /* 0x000fea0003800200 */
.L_x_202:
[----:B------:R-:W-:Y:S05]  /*2cd0*/  @P0 BRA `(.L_x_204) ;  /* 0xfffffff800f80947 */ /* 0x000fea000383ffff */
[----:B------:R-:W-:-:S07]  /*2ce0*/  IMAD.U32 R5, RZ, RZ, UR27 ;  /* 0x0000001bff057e24 */ /* 0x000fce000f8e00ff */
.L_x_187:
[----:B------:R-:W-:-:S09]  /*2cf0*/  UISETP.NE.AND UP0, UPT, UR24, URZ, UPT ;  /* 0x000000ff1800728c */ /* 0x000fd2000bf05270 */
[----:B------:R-:W-:Y:S05]  /*2d00*/  BRA.U !UP0, `(.L_x_152) ;  /* 0x0000000508647547 */ /* 0x000fea000b800000 */
[----:B------:R-:W-:-:S13]  /*2d10*/  ISETP.GE.U32.AND P0, PT, R8, 0x3, PT ;  /* 0x000000030800780c */ /* 0x000fda0003f06070 */
[----:B------:R-:W-:Y:S05]  /*2d20*/  @!P0 BRA `(.L_x_205) ;  /* 0x0000000000bc8947 */ /* 0x000fea0003800000 */
[----:B01234-:R-:W-:Y:S01]  /*2d30*/  IMAD R7, R5, 0x400, R2 ;  /* 0x0000040005077824 */ /* 0x01ffe200078e0202 */
[----:B------:R-:W-:Y:S04]  /*2d40*/  BSSY.RECONVERGENT B1, `(.L_x_206) ;  /* 0x000000f000017945 */ /* 0x000fe80003800200 */
[----:B------:R-:W0:Y:S04]  /*2d50*/  LDS R10, [R7+0x200] ;  /* 0x00020000070a7984 */ /* 0x000e280000000800 */
[----:B------:R-:W1:Y:S04]  /*2d60*/  LDS R12, [R7+0x600] ;  /* 0x00060000070c7984 */ /* 0x000e680000000800 */
[----:B------:R-:W2:Y:S04]  /*2d70*/  LDS R6, [R7+0xa00] ;  /* 0x000a000007067984 */ /* 0x000ea80000000800 */
[----:B------:R-:W3:Y:S01]  /*2d80*/  LDS R4, [R7+0xe00] ;  /* 0x000e000007047984 */ /* 0x000ee20000000800 */
[----:B0-----:R-:W-:-:S02]  /*2d90*/  ISETP.NE.AND P0, PT, R10, RZ, PT ;  /* 0x000000ff0a00720c */ /* 0x001fc40003f05270 */
[----:B-1----:R-:W-:Y:S02]  /*2da0*/  ISETP.NE.AND P1, PT, R12, RZ, PT ;  /* 0x000000ff0c00720c */ /* 0x002fe40003f25270 */
[----:B--2---:R-:W-:Y:S02]  /*2db0*/  ISETP.NE.AND P2, PT, R6, RZ, PT ;  /* 0x000000ff0600720c */ /* 0x004fe40003f45270 */
[----:B---3--:R-:W-:-:S07]  /*2dc0*/  ISETP.NE.AND P3, PT, R4, RZ, PT ;  /* 0x000000ff0400720c */ /* 0x008fce0003f65270 */
[----:B------:R-:W-:Y:S06]  /*2dd0*/  @!P0 BRA `(.L_x_207) ;  /* 0x0000000000148947 */ /* 0x000fec0003800000 */
[----:B------:R-:W0:Y:S01]  /*2de0*/  LDC.64 R8, c[0x0][0x380] ;  /* 0x0000e000ff087b82 */ /* 0x000e220000000a00 */
[----:B------:R-:W-:Y:S02]  /*2df0*/  IMAD R7, R5, 0x100, R0 ;  /* 0x0000010005077824 */ /* 0x000fe400078e0200 */
[----:B------:R-:W-:Y:S02]  /*2e00*/  IMAD.MOV.U32 R11, RZ, RZ, RZ ;  /* 0x000000ffff0b7224 */ /* 0x000fe400078e00ff */
[----:B0-----:R-:W-:-:S05]  /*2e10*/  IMAD.WIDE.U32 R8, R7, 0x8, R8 ;  /* 0x0000000807087825 */ /* 0x001fca00078e0008 */
[----:B------:R0:W-:Y:S02]  /*2e20*/  REDG.E.ADD.64.STRONG.GPU desc[UR20][R8.64+0x400], R10 ;  /* 0x0004000a0800798e */ /* 0x0001e4000c12e514 */
.L_x_207:
[----:B------:R-:W-:Y:S05]  /*2e30*/  BSYNC.RECONVERGENT B1 ;  /* 0x0000000000017941 */ /* 0x000fea0003800200 */
.L_x_206:
        /* <DEDUP_REMOVED lines=9> */
.L_x_209:
[----:B------:R-:W-:Y:S05]  /*2ed0*/  BSYNC.RECONVERGENT B1 ;  /* 0x0000000000017941 */ /* 0x000fea0003800200 */
.L_x_208:
        /* <DEDUP_REMOVED lines=8> */
.L_x_211:
[----:B------:R-:W-:Y:S05]  /*2f60*/  BSYNC.RECONVERGENT B1 ;  /* 0x0000000000017941 */ /* 0x000fea0003800200 */
.L_x_210:
[----:B------:R-:W-:Y:S04]  /*2f70*/  BSSY.RECONVERGENT B1, `(.L_x_212) ;  /* 0x0000009000017945 */ /* 0x000fe80003800200 */
[----:B------:R-:W-:Y:S05]  /*2f80*/  @!P3 BRA `(.L_x_213) ;  /* 0x00000000001cb947 */ /* 0x000fea0003800000 */
[----:B--2---:R-:W2:Y:S01]  /*2f90*/  LDC.64 R6, c[0x0][0x380] ;  /* 0x0000e000ff067b82 */ /* 0x004ea20000000a00 */
[----:B01----:R-:W-:Y:S02]  /*2fa0*/  IMAD R9, R5, 0x100, R0 ;  /* 0x0000010005097824 */ /* 0x003fe400078e0200 */
[----:B------:R-:W-:Y:S02]  /*2fb0*/  IMAD.MOV.U32 R8, RZ, RZ, R4 ;  /* 0x000000ffff087224 */ /* 0x000fe400078e0004 */
[----:B------:R-:W-:-:S04]  /*2fc0*/  VIADD R9, R9, 0x300 ;  /* 0x0000030009097836 */ /* 0x000fc80000000000 */
[----:B--2---:R-:W-:-:S04]  /*2fd0*/  IMAD.WIDE.U32 R6, R9, 0x8, R6 ;  /* 0x0000000809067825 */ /* 0x004fc800078e0006 */
[----:B------:R-:W-:-:S05]  /*2fe0*/  IMAD.MOV.U32 R9, RZ, RZ, RZ ;  /* 0x000000ffff097224 */ /* 0x000fca00078e00ff */
[----:B------:R3:W-:Y:S02]  /*2ff0*/  REDG.E.ADD.64.STRONG.GPU desc[UR20][R6.64+0x400], R8 ;  /* 0x000400080600798e */ /* 0x0007e4000c12e514 */
.L_x_213:
[----:B------:R-:W-:Y:S05]  /*3000*/  BSYNC.RECONVERGENT B1 ;  /* 0x0000000000017941 */ /* 0x000fea0003800200 */
.L_x_212:
[----:B------:R-:W-:-:S07]  /*3010*/  VIADD R5, R5, 0x4 ;  /* 0x0000000405057836 */ /* 0x000fce0000000000 */
.L_x_205:
[----:B------:R-:W-:-:S09]  /*3020*/  UISETP.NE.AND UP0, UPT, UR25, URZ, UPT ;  /* 0x000000ff1900728c */ /* 0x000fd2000bf05270 */
[----:B------:R-:W-:Y:S05]  /*3030*/  BRA.U !UP0, `(.L_x_152) ;  /* 0x0000000108987547 */ /* 0x000fea000b800000 */
[----:B------:R-:W-:-:S13]  /*3040*/  ISETP.NE.AND P0, PT, R3, RZ, PT ;  /* 0x000000ff0300720c */ /* 0x000fda0003f05270 */
[----:B------:R-:W-:Y:S05]  /*3050*/  @!P0 BRA `(.L_x_214) ;  /* 0x0000000000648947 */ /* 0x000fea0003800000 */
[----:B01234-:R-:W-:Y:S01]  /*3060*/  IMAD R6, R5, 0x400, R2 ;  /* 0x0000040005067824 */ /* 0x01ffe200078e0202 */
[----:B------:R-:W-:Y:S04]  /*3070*/  BSSY.RECONVERGENT B1, `(.L_x_215) ;  /* 0x000000c000017945 */ /* 0x000fe80003800200 */
[----:B------:R-:W0:Y:S04]  /*3080*/  LDS R3, [R6+0x200] ;  /* 0x0002000006037984 */ /* 0x000e280000000800 */
        /* <DEDUP_REMOVED lines=10> */
.L_x_216:
[----:B------:R-:W-:Y:S05]  /*3130*/  BSYNC.RECONVERGENT B1 ;  /* 0x0000000000017941 */ /* 0x000fea0003800200 */
.L_x_215:
        /* <DEDUP_REMOVED lines=9> */
.L_x_218:
[----:B------:R-:W-:Y:S05]  /*31d0*/  BSYNC.RECONVERGENT B1 ;  /* 0x0000000000017941 */ /* 0x000fea0003800200 */
.L_x_217:
[----:B------:R-:W-:-:S07]  /*31e0*/  VIADD R5, R5, 0x2 ;  /* 0x0000000205057836 */ /* 0x000fce0000000000 */
.L_x_214:
[----:B------:R-:W-:-:S09]  /*31f0*/  UISETP.NE.AND UP0, UPT, UR9, URZ, UPT ;  /* 0x000000ff0900728c */ /* 0x000fd2000bf05270 */
[----:B------:R-:W-:Y:S05]  /*3200*/  BRA.U !UP0, `(.L_x_152) ;  /* 0x0000000108247547 */ /* 0x000fea000b800000 */
[----:B------:R-:W-:-:S05]  /*3210*/  IMAD R2, R5, 0x400, R2 ;  /* 0x0000040005027824 */ /* 0x000fca00078e0202 */
[----:B-1----:R-:W1:Y:S02]  /*3220*/  LDS R4, [R2+0x200] ;  /* 0x0002000002047984 */ /* 0x002e640000000800 */
[----:B-1----:R-:W-:-:S13]  /*3230*/  ISETP.NE.AND P0, PT, R4, RZ, PT ;  /* 0x000000ff0400720c */ /* 0x002fda0003f05270 */
[----:B------:R-:W-:Y:S05]  /*3240*/  @!P0 BRA `(.L_x_152) ;  /* 0x0000000000148947 */ /* 0x000fea0003800000 */
[----:B------:R-:W1:Y:S01]  /*3250*/  LDC.64 R2, c[0x0][0x380] ;  /* 0x0000e000ff027b82 */ /* 0x000e620000000a00 */
[----:B------:R-:W-:-:S04]  /*3260*/  IMAD R5, R5, 0x100, R0 ;  /* 0x0000010005057824 */ /* 0x000fc800078e0200 */
[----:B-1----:R-:W-:-:S04]  /*3270*/  IMAD.WIDE.U32 R2, R5, 0x8, R2 ;  /* 0x0000000805027825 */ /* 0x002fc800078e0002 */
[----:B------:R-:W-:-:S05]  /*3280*/  IMAD.MOV.U32 R5, RZ, RZ, RZ ;  /* 0x000000ffff057224 */ /* 0x000fca00078e00ff */
[----:B------:R1:W-:Y:S02]  /*3290*/  REDG.E.ADD.64.STRONG.GPU desc[UR20][R2.64+0x400], R4 ;  /* 0x000400040200798e */ /* 0x0003e4000c12e514 */
.L_x_152:
[----:B------:R-:W-:Y:S05]  /*32a0*/  BSYNC.RECONVERGENT B0 ;  /* 0x0000000000007941 */ /* 0x000fea0003800200 */
.L_x_151:
[----:B------:R-:W-:Y:S01]  /*32b0*/  BAR.SYNC.DEFER_BLOCKING 0x0 ;  /* 0x0000000000007b1d */ /* 0x000fe20000010000 */
[----:B------:R-:W-:-:S04]  /*32c0*/  UIADD3 UR6, UP0, UPT, UR6, 0x1, URZ ;  /* 0x0000000106067890 */ /* 0x000fc8000ff1e0ff */
[----:B------:R-:W-:Y:S02]  /*32d0*/  UIADD3.X UR7, UPT, UPT, URZ, UR7, URZ, UP0, !UPT ;  /* 0x00000007ff077290 */ /* 0x000fe400087fe4ff */
[----:B------:R-:W-:-:S04]  /*32e0*/  UISETP.NE.U32.AND UP0, UPT, UR6, UR11, UPT ;  /* 0x0000000b0600728c */ /* 0x000fc8000bf05070 */
[----:B------:R-:W-:-:S09]  /*32f0*/  UISETP.NE.AND.EX UP0, UPT, UR7, UR12, UPT, UP0 ;  /* 0x0000000c0700728c */ /* 0x000fd2000bf05300 */
[----:B------:R-:W-:Y:S05]  /*3300*/  BRA.U UP0, `(.L_x_219) ;  /* 0xffffffcd00d47547 */ /* 0x000fea000b83ffff */
[----:B------:R-:W-:Y:S05]  /*3310*/  EXIT ;  /* 0x000000000000794d */ /* 0x000fea0003800000 */
.L_x_220:
        /* <DEDUP_REMOVED lines=14> */
.L_x_697:


//--------------------- .text._ZN3cub18CUB_300001_SM_10006detail10radix_sort31DeviceRadixSortSingleTileKernelINS1_5radix10policy_hubIffyE10Policy1000ELNS0_9SortOrderE0EffyNS1_21identity_decomposer_tEEEvPKT1_PSA_PKT2_PSE_T3_iiT4_ --------------------------
	.section	.text._ZN3cub18CUB_300001_SM_10006detail10radix_sort31DeviceRadixSortSingleTileKernelINS1_5radix10policy_hubIffyE10Policy1000ELNS0_9SortOrderE0EffyNS1_21identity_decomposer_tEEEvPKT1_PSA_PKT2_PSE_T3_iiT4_,"ax",@progbits
	.align	128
        .global         _ZN3cub18CUB_300001_SM_10006detail10radix_sort31DeviceRadixSortSingleTileKernelINS1_5radix10policy_hubIffyE10Policy1000ELNS0_9SortOrderE0EffyNS1_21identity_decomposer_tEEEvPKT1_PSA_PKT2_PSE_T3_iiT4_
        .type           _ZN3cub18CUB_300001_SM_10006detail10radix_sort31DeviceRadixSortSingleTileKernelINS1_5radix10policy_hubIffyE10Policy1000ELNS0_9SortOrderE0EffyNS1_21identity_decomposer_tEEEvPKT1_PSA_PKT2_PSE_T3_iiT4_,@function
        .size           _ZN3cub18CUB_300001_SM_10006detail10radix_sort31DeviceRadixSortSingleTileKernelINS1_5radix10policy_hubIffyE10Policy1000ELNS0_9SortOrderE0EffyNS1_21identity_decomposer_tEEEvPKT1_PSA_PKT2_PSE_T3_iiT4_,(.L_x_698 - _ZN3cub18CUB_300001_SM_10006detail10radix_sort31DeviceRadixSortSingleTileKernelINS1_5radix10policy_hubIffyE10Policy1000ELNS0_9SortOrderE0EffyNS1_21identity_decomposer_tEEEvPKT1_PSA_PKT2_PSE_T3_iiT4_)
        .other          _ZN3cub18CUB_300001_SM_10006detail10radix_sort31DeviceRadixSortSingleTileKernelINS1_5radix10policy_hubIffyE10Policy1000ELNS0_9SortOrderE0EffyNS1_21identity_decomposer_tEEEvPKT1_PSA_PKT2_PSE_T3_iiT4_,@"STO_CUDA_ENTRY STV_DEFAULT"
_ZN3cub18CUB_300001_SM_10006detail10radix_sort31DeviceRadixSortSingleTileKernelINS1_5radix10policy_hubIffyE10Policy1000ELNS0_9SortOrderE0EffyNS1_21identity_decomposer_tEEEvPKT1_PSA_PKT2_PSE_T3_iiT4_:
.text._ZN3cub18CUB_300001_SM_10006detail10radix_sort31DeviceRadixSortSingleTileKernelINS1_5radix10policy_hubIffyE10Policy1000ELNS0_9SortOrderE0EffyNS1_21identity_decomposer_tEEEvPKT1_PSA_PKT2_PSE_T3_iiT4_:
[----:B------:R-:W-:Y:S01]  /*0000*/  LDC R1, c[0x0][0x37c] ;  /* 0x0000df00ff017b82 */ /* 0x000fe20000000800 */
[----:B------:R-:W0:Y:S01]  /*0010*/  S2R R0, SR_TID.X ;  /* 0x0000000000007919 */ /* 0x000e220000002100 */
[----:B------:R-:W1:Y:S01]  /*0020*/  LDCU UR4, c[0x0][0x3a0] ;  /* 0x00007400ff0477ac */ /* 0x000e620008000800 */
[----:B------:R-:W-:Y:S02]  /*0030*/  IMAD.MOV.U32 R35, RZ, RZ, 0x7fffffff ;  /* 0x7fffffffff237424 */ /* 0x000fe400078e00ff */
[----:B------:R-:W-:Y:S01]  /*0040*/  IMAD.MOV.U32 R36, RZ, RZ, 0x7fffffff ;  /* 0x7fffffffff247424 */ /* 0x000fe200078e00ff */
[----:B------:R-:W2:Y:S01]  /*0050*/  LDCU.64 UR8, c[0x0][0x358] ;  /* 0x00006b00ff0877ac */ /* 0x000ea20008000a00 */
[----:B------:R-:W-:Y:S02]  /*0060*/  IMAD.MOV.U32 R37, RZ, RZ, 0x7fffffff ;  /* 0x7fffffffff257424 */ /* 0x000fe400078e00ff */
[----:B------:R-:W-:Y:S02]  /*0070*/  IMAD.MOV.U32 R38, RZ, RZ, 0x7fffffff ;  /* 0x7fffffffff267424 */ /* 0x000fe400078e00ff */
[----:B------:R-:W-:-:S02]  /*0080*/  IMAD.MOV.U32 R39, RZ, RZ, 0x7fffffff ;  /* 0x7fffffffff277424 */ /* 0x000fc400078e00ff */
[----:B------:R-:W-:Y:S02]  /*0090*/  IMAD.MOV.U32 R29, RZ, RZ, 0x7fffffff ;  /* 0x7fffffffff1d7424 */ /* 0x000fe400078e00ff */
[----:B------:R-:W-:Y:S02]  /*00a0*/  IMAD.MOV.U32 R30, RZ, RZ, 0x7fffffff ;  /* 0x7fffffffff1e7424 */ /* 0x000fe400078e00ff */
[----:B------:R-:W-:Y:S02]  /*00b0*/  IMAD.MOV.U32 R31, RZ, RZ, 0x7fffffff ;  /* 0x7fffffffff1f7424 */ /* 0x000fe400078e00ff */
        /* <DEDUP_REMOVED lines=10> */
[----:B------:R-:W-:Y:S01]  /*0160*/  IMAD.MOV.U32 R49, RZ, RZ, 0x7fffffff ;  /* 0x7fffffffff317424 */ /* 0x000fe200078e00ff */
[----:B------:R-:W3:Y:S01]  /*0170*/  S2UR UR6, SR_CgaCtaId ;  /* 0x00000000000679c3 */ /* 0x000ee20000008800 */
[----:B0-----:R-:W-:Y:S01]  /*0180*/  IMAD R9, R0, 0x13, RZ ;  /* 0x0000001300097824 */ /* 0x001fe200078e02ff */
[----:B------:R-:W0:Y:S03]  /*0190*/  LDCU UR10, c[0x0][0x3ac] ;  /* 0x00007580ff0a77ac */ /* 0x000e260008000800 */
[C---:B------:R-:W-:Y:S01]  /*01a0*/  VIADD R4, R9.reuse, 0x1 ;  /* 0x0000000109047836 */ /* 0x040fe20000000000 */
[C---:B-1----:R-:W-:Y:S01]  /*01b0*/  ISETP.GE.AND P6, PT, R9.reuse, UR4, PT ;  /* 0x0000000409007c0c */ /* 0x042fe2000bfc6270 */
[----:B------:R-:W-:-:S02]  /*01c0*/  VIADD R5, R9, 0x2 ;  /* 0x0000000209057836 */ /* 0x000fc40000000000 */
[C---:B------:R-:W-:Y:S01]  /*01d0*/  VIADD R7, R9.reuse, 0x6 ;  /* 0x0000000609077836 */ /* 0x040fe20000000000 */
[----:B------:R-:W-:Y:S01]  /*01e0*/  ISETP.GE.AND P5, PT, R4, UR4, PT ;  /* 0x0000000404007c0c */ /* 0x000fe2000bfa6270 */
[----:B------:R-:W-:Y:S01]  /*01f0*/  VIADD R4, R9, 0x4 ;  /* 0x0000000409047836 */ /* 0x000fe20000000000 */
[----:B------:R-:W-:Y:S01]  /*0200*/  ISETP.GE.AND P4, PT, R5, UR4, PT ;  /* 0x0000000405007c0c */ /* 0x000fe2000bf86270 */
[----:B------:R-:W-:Y:S01]  /*0210*/  VIADD R5, R9, 0x5 ;  /* 0x0000000509057836 */ /* 0x000fe20000000000 */
[----:B------:R-:W-:Y:S01]  /*0220*/  ISETP.GE.AND P0, PT, R7, UR4, PT ;  /* 0x0000000407007c0c */ /* 0x000fe2000bf06270 */
[C---:B------:R-:W-:Y:S01]  /*0230*/  VIADD R51, R9.reuse, 0x7 ;  /* 0x0000000709337836 */ /* 0x040fe20000000000 */
[----:B------:R-:W-:Y:S01]  /*0240*/  ISETP.GE.AND P2, PT, R4, UR4, PT ;  /* 0x0000000404007c0c */ /* 0x000fe2000bf46270 */
[----:B------:R-:W-:Y:S01]  /*0250*/  VIADD R52, R9, 0x8 ;  /* 0x0000000809347836 */ /* 0x000fe20000000000 */
[----:B------:R-:W-:Y:S01]  /*0260*/  ISETP.GE.AND P1, PT, R5, UR4, PT ;  /* 0x0000000405007c0c */ /* 0x000fe2000bf26270 */
[C---:B------:R-:W-:Y:S01]  /*0270*/  VIADD R53, R9.reuse, 0x9 ;  /* 0x0000000909357836 */ /* 0x040fe20000000000 */
[----:B------:R-:W1:Y:S01]  /*0280*/  LDC.64 R4, c[0x0][0x380] ;  /* 0x0000e000ff047b82 */ /* 0x000e620000000a00 */
[----:B------:R-:W-:Y:S01]  /*0290*/  P2R R50, PR, RZ, 0x1 ;  /* 0x00000001ff327803 */ /* 0x000fe20000000000 */
[C---:B------:R-:W-:Y:S01]  /*02a0*/  VIADD R54, R9.reuse, 0xa ;  /* 0x0000000a09367836 */ /* 0x040fe20000000000 */
[----:B------:R-:W-:Y:S01]  /*02b0*/  P2R R45, PR, RZ, 0x4 ;  /* 0x00000004ff2d7803 */ /* 0x000fe20000000000 */
[C---:B------:R-:W-:Y:S01]  /*02c0*/  VIADD R6, R9.reuse, 0x3 ;  /* 0x0000000309067836 */ /* 0x040fe20000000000 */
[----:B------:R-:W-:Y:S01]  /*02d0*/  P2R R47, PR, RZ, 0x2 ;  /* 0x00000002ff2f7803 */ /* 0x000fe20000000000 */
[C---:B------:R-:W-:Y:S01]  /*02e0*/  VIADD R55, R9.reuse, 0xb ;  /* 0x0000000b09377836 */ /* 0x040fe20000000000 */
[----:B------:R-:W-:Y:S01]  /*02f0*/  P2R R8, PR, RZ, 0x20 ;  /* 0x00000020ff087803 */ /* 0x000fe20000000000 */
[C---:B------:R-:W-:Y:S01]  /*0300*/  VIADD R56, R9.reuse, 0xc ;  /* 0x0000000c09387836 */ /* 0x040fe20000000000 */
[----:B------:R-:W-:Y:S01]  /*0310*/  ISETP.GE.AND P3, PT, R6, UR4, PT ;  /* 0x0000000406007c0c */ /* 0x000fe2000bf66270 */
[C---:B------:R-:W-:Y:S01]  /*0320*/  VIADD R57, R9.reuse, 0xd ;  /* 0x0000000d09397836 */ /* 0x040fe20000000000 */
[----:B------:R-:W-:Y:S01]  /*0330*/  P2R R10, PR, RZ, 0x10 ;  /* 0x00000010ff0a7803 */ /* 0x000fe20000000000 */
[C---:B------:R-:W-:Y:S01]  /*0340*/  VIADD R58, R9.reuse, 0xe ;  /* 0x0000000e093a7836 */ /* 0x040fe20000000000 */
[----:B------:R-:W-:Y:S01]  /*0350*/  P2R R11, PR, RZ, 0x8 ;  /* 0x00000008ff0b7803 */ /* 0x000fe20000000000 */
[C---:B------:R-:W-:Y:S01]  /*0360*/  VIADD R59, R9.reuse, 0xf ;  /* 0x0000000f093b7836 */ /* 0x040fe20000000000 */
[----:B------:R-:W4:Y:S01]  /*0370*/  LDC.64 R6, c[0x0][0x390] ;  /* 0x0000e400ff067b82 */ /* 0x000f220000000a00 */
[----:B------:R-:W-:-:S02]  /*0380*/  VIADD R60, R9, 0x10 ;  /* 0x00000010093c7836 */ /* 0x000fc40000000000 */
[C---:B------:R-:W-:Y:S02]  /*0390*/  VIADD R61, R9.reuse, 0x11 ;  /* 0x00000011093d7836 */ /* 0x040fe40000000000 */
[C---:B------:R-:W-:Y:S02]  /*03a0*/  VIADD R62, R9.reuse, 0x12 ;  /* 0x00000012093e7836 */ /* 0x040fe40000000000 */
[----:B-1----:R-:W-:-:S05]  /*03b0*/  IMAD.WIDE.U32 R4, R9, 0x4, R4 ;  /* 0x0000000409047825 */ /* 0x002fca00078e0004 */
[----:B--2---:R-:W2:Y:S01]  /*03c0*/  @!P0 LDG.E R35, desc[UR8][R4.64+0x18] ;  /* 0x0000180804238981 */ /* 0x004ea2000c1e1900 */
[----:B------:R-:W-:-:S03]  /*03d0*/  ISETP.GE.AND P0, PT, R51, UR4, PT ;  /* 0x0000000433007c0c */ /* 0x000fc6000bf06270 */
[----:B------:R-:W3:Y:S01]  /*03e0*/  @!P6 LDG.E R29, desc[UR8][R4.64] ;  /* 0x00000008041de981 */ /* 0x000ee2000c1e1900 */
[----:B------:R-:W-:-:S03]  /*03f0*/  P2R R51, PR, RZ, 0x1 ;  /* 0x00000001ff337803 */ /* 0x000fc60000000000 */
[----:B------:R-:W2:Y:S01]  /*0400*/  @!P5 LDG.E R30, desc[UR8][R4.64+0x4] ;  /* 0x00000408041ed981 */ /* 0x000ea2000c1e1900 */
[----:B----4-:R-:W-:-:S03]  /*0410*/  IMAD.WIDE.U32 R6, R9, 0x4, R6 ;  /* 0x0000000409067825 */ /* 0x010fc600078e0006 */
[----:B------:R-:W4:Y:S04]  /*0420*/  @!P4 LDG.E R31, desc[UR8][R4.64+0x8] ;  /* 0x00000808041fc981 */ /* 0x000f28000c1e1900 */
[----:B------:R-:W4:Y:S01]  /*0430*/  @!P0 LDG.E R36, desc[UR8][R4.64+0x1c] ;  /* 0x00001c0804248981 */ /* 0x000f22000c1e1900 */
[----:B------:R-:W-:-:S03]  /*0440*/  ISETP.GE.AND P0, PT, R52, UR4, PT ;  /* 0x0000000434007c0c */ /* 0x000fc6000bf06270 */
[----:B------:R-:W4:Y:S01]  /*0450*/  @!P3 LDG.E R32, desc[UR8][R4.64+0xc] ;  /* 0x00000c080420b981 */ /* 0x000f22000c1e1900 */
[----:B------:R-:W-:-:S03]  /*0460*/  P2R R52, PR, RZ, 0x1 ;  /* 0x00000001ff347803 */ /* 0x000fc60000000000 */
[----:B------:R-:W4:Y:S04]  /*0470*/  @!P2 LDG.E R33, desc[UR8][R4.64+0x10] ;  /* 0x000010080421a981 */ /* 0x000f28000c1e1900 */
[----:B------:R-:W4:Y:S04]  /*0480*/  @!P1 LDG.E R34, desc[UR8][R4.64+0x14] ;  /* 0x0000140804229981 */ /* 0x000f28000c1e1900 */
[----:B------:R-:W4:Y:S01]  /*0490*/  @!P0 LDG.E R37, desc[UR8][R4.64+0x20] ;  /* 0x0000200804258981 */ /* 0x000f22000c1e1900 */
[----:B------:R-:W-:-:S04]  /*04a0*/  ISETP.GE.AND P0, PT, R53, UR4, PT ;  /* 0x0000000435007c0c */ /* 0x000fc8000bf06270 */
[----:B------:R-:W-:-:S09]  /*04b0*/  P2R R53, PR, RZ, 0x1 ;  /* 0x00000001ff357803 */ /* 0x000fd20000000000 */
[----:B------:R-:W4:Y:S01]  /*04c0*/  @!P0 LDG.E R38, desc[UR8][R4.64+0x24] ;  /* 0x0000240804268981 */ /* 0x000f22000c1e1900 */
[----:B------:R-:W-:-:S04]  /*04d0*/  ISETP.GE.AND P0, PT, R54, UR4, PT ;  /* 0x0000000436007c0c */ /* 0x000fc8000bf06270 */
[----:B------:R-:W-:-:S09]  /*04e0*/  P2R R54, PR, RZ, 0x1 ;  /* 0x00000001ff367803 */ /* 0x000fd20000000000 */
[----:B------:R-:W4:Y:S01]  /*04f0*/  @!P0 LDG.E R39, desc[UR8][R4.64+0x28] ;  /* 0x0000280804278981 */ /* 0x000f22000c1e1900 */
[----:B------:R-:W-:Y:S02]  /*0500*/  ISETP.GE.AND P0, PT, R55, UR4, PT ;  /* 0x0000000437007c0c */ /* 0x000fe4000bf06270 */
[----:B------:R-:W-:Y:S02]  /*0510*/  ISETP.GE.AND P1, PT, R57, UR4, PT ;  /* 0x0000000439007c0c */ /* 0x000fe4000bf26270 */
[----:B------:R-:W-:Y:S02]  /*0520*/  P2R R55, PR, RZ, 0x1 ;  /* 0x00000001ff377803 */ /* 0x000fe40000000000 */
[----:B------:R-:W-:Y:S02]  /*0530*/  ISETP.GE.AND P2, PT, R58, UR4, PT ;  /* 0x000000043a007c0c */ /* 0x000fe4000bf46270 */
[----:B------:R-:W-:-:S05]  /*0540*/  ISETP.GE.AND P3, PT, R59, UR4, PT ;  /* 0x000000043b007c0c */ /* 0x000fca000bf66270 */
[----:B------:R-:W4:Y:S01]  /*0550*/  @!P0 LDG.E R40, desc[UR8][R4.64+0x2c] ;  /* 0x00002c0804288981 */ /* 0x000f22000c1e1900 */
[----:B------:R-:W-:Y:S02]  /*0560*/  ISETP.GE.AND P0, PT, R56, UR4, PT ;  /* 0x0000000438007c0c */ /* 0x000fe4000bf06270 */
[----:B------:R-:W-:Y:S01]  /*0570*/  ISETP.GE.AND P4, PT, R60, UR4, PT ;  /* 0x000000043c007c0c */ /* 0x000fe2000bf86270 */
[----:B------:R-:W4:Y:S01]  /*0580*/  @!P1 LDG.E R42, desc[UR8][R4.64+0x34] ;  /* 0x00003408042a9981 */ /* 0x000f22000c1e1900 */
[----:B------:R-:W-:Y:S02]  /*0590*/  ISETP.GE.AND P5, PT, R61, UR4, PT ;  /* 0x000000043d007c0c */ /* 0x000fe4000bfa6270 */
[----:B------:R-:W-:Y:S01]  /*05a0*/  ISETP.GE.AND P6, PT, R62, UR4, PT ;  /* 0x000000043e007c0c */ /* 0x000fe2000bfc6270 */
[----:B------:R-:W4:Y:S04]  /*05b0*/  @!P2 LDG.E R43, desc[UR8][R4.64+0x38] ;  /* 0x00003808042ba981 */ /* 0x000f28000c1e1900 */
[----:B------:R-:W4:Y:S04]  /*05c0*/  @!P3 LDG.E R44, desc[UR8][R4.64+0x3c] ;  /* 0x00003c08042cb981 */ /* 0x000f28000c1e1900 */
[----:B------:R-:W4:Y:S04]  /*05d0*/  @!P0 LDG.E R41, desc[UR8][R4.64+0x30] ;  /* 0x0000300804298981 */ /* 0x000f28000c1e1900 */
[----:B------:R-:W4:Y:S04]  /*05e0*/  @!P4 LDG.E R46, desc[UR8][R4.64+0x40] ;  /* 0x00004008042ec981 */ /* 0x000f28000c1e1900 */
[----:B------:R-:W4:Y:S04]  /*05f0*/  @!P5 LDG.E R48, desc[UR8][R4.64+0x44] ;  /* 0x000044080430d981 */ /* 0x000f28000c1e1900 */
[----:B------:R1:W4:Y:S01]  /*0600*/  @!P6 LDG.E R49, desc[UR8][R4.64+0x48] ;  /* 0x000048080431e981 */ /* 0x000322000c1e1900 */
[----:B------:R-:W-:Y:S01]  /*0610*/  P2R R56, PR, RZ, 0x1 ;  /* 0x00000001ff387803 */ /* 0x000fe20000000000 */
[----:B------:R-:W-:Y:S01]  /*0620*/  BAR.SYNC.DEFER_BLOCKING 0x0 ;  /* 0x0000000000007b1d */ /* 0x000fe20000010000 */
[----:B------:R-:W-:-:S04]  /*0630*/  ISETP.NE.AND P0, PT, R55, RZ, PT ;  /* 0x000000ff3700720c */ /* 0x000fc80003f05270 */
[----:B------:R-:W-:Y:S02]  /*0640*/  P2R R55, PR, RZ, 0x1 ;  /* 0x00000001ff377803 */ /* 0x000fe40000000000 */
[----:B------:R-:W-:-:S04]  /*0650*/  ISETP.NE.AND P0, PT, R54, RZ, PT ;  /* 0x000000ff3600720c */ /* 0x000fc80003f05270 */
[----:B------:R-:W-:Y:S02]  /*0660*/  P2R R54, PR, RZ, 0x1 ;  /* 0x00000001ff367803 */ /* 0x000fe40000000000 */
[----:B------:R-:W-:-:S04]  /*0670*/  ISETP.NE.AND P0, PT, R53, RZ, PT ;  /* 0x000000ff3500720c */ /* 0x000fc80003f05270 */
[----:B------:R-:W-:Y:S02]  /*0680*/  P2R R53, PR, RZ, 0x1 ;  /* 0x00000001ff357803 */ /* 0x000fe40000000000 */
[----:B------:R-:W-:-:S04]  /*0690*/  ISETP.NE.AND P0, PT, R52, RZ, PT ;  /* 0x000000ff3400720c */ /* 0x000fc80003f05270 */
[----:B------:R-:W-:Y:S01]  /*06a0*/  P2R R52, PR, RZ, 0x1 ;  /* 0x00000001ff347803 */ /* 0x000fe20000000000 */
[----:B------:R-:W5:Y:S01]  /*06b0*/  @!P1 LDG.E R23, desc[UR8][R6.64+0x34] ;  /* 0x0000340806179981 */ /* 0x000f62000c1e1900 */
[----:B------:R-:W-:-:S03]  /*06c0*/  ISETP.NE.AND P0, PT, R51, RZ, PT ;  /* 0x000000ff3300720c */ /* 0x000fc60003f05270 */
[----:B------:R-:W5:Y:S01]  /*06d0*/  @!P2 LDG.E R24, desc[UR8][R6.64+0x38] ;  /* 0x000038080618a981 */ /* 0x000f62000c1e1900 */
[----:B------:R-:W-:Y:S02]  /*06e0*/  P2R R51, PR, RZ, 0x1 ;  /* 0x00000001ff337803 */ /* 0x000fe40000000000 */
[----:B------:R-:W-:Y:S01]  /*06f0*/  ISETP.NE.AND P0, PT, R50, RZ, PT ;  /* 0x000000ff3200720c */ /* 0x000fe20003f05270 */
[----:B------:R-:W5:Y:S03]  /*0700*/  @!P3 LDG.E R25, desc[UR8][R6.64+0x3c] ;  /* 0x00003c080619b981 */ /* 0x000f66000c1e1900 */
[----:B------:R-:W-:Y:S01]  /*0710*/  P2R R50, PR, RZ, 0x1 ;  /* 0x00000001ff327803 */ /* 0x000fe20000000000 */
[----:B------:R-:W5:Y:S01]  /*0720*/  @!P4 LDG.E R26, desc[UR8][R6.64+0x40] ;  /* 0x00004008061ac981 */ /* 0x000f62000c1e1900 */
[----:B------:R-:W-:-:S03]  /*0730*/  ISETP.NE.AND P0, PT, R47, RZ, PT ;  /* 0x000000ff2f00720c */ /* 0x000fc60003f05270 */
[----:B------:R-:W5:Y:S01]  /*0740*/  @!P5 LDG.E R27, desc[UR8][R6.64+0x44] ;  /* 0x00004408061bd981 */ /* 0x000f62000c1e1900 */
[----:B------:R-:W-:Y:S02]  /*0750*/  P2R R47, PR, RZ, 0x1 ;  /* 0x00000001ff2f7803 */ /* 0x000fe40000000000 */
[----:B------:R-:W-:Y:S01]  /*0760*/  ISETP.NE.AND P0, PT, R45, RZ, PT ;  /* 0x000000ff2d00720c */ /* 0x000fe20003f05270 */
[----:B------:R-:W5:Y:S03]  /*0770*/  @!P6 LDG.E R28, desc[UR8][R6.64+0x48] ;  /* 0x00004808061ce981 */ /* 0x000f66000c1e1900 */
[----:B------:R-:W-:Y:S02]  /*0780*/  P2R R45, PR, RZ, 0x1 ;  /* 0x00000001ff2d7803 */ /* 0x000fe40000000000 */
[----:B------:R-:W-:-:S04]  /*0790*/  ISETP.NE.AND P0, PT, R11, RZ, PT ;  /* 0x000000ff0b00720c */ /* 0x000fc80003f05270 */
[----:B------:R-:W-:Y:S02]  /*07a0*/  P2R R11, PR, RZ, 0x1 ;  /* 0x00000001ff0b7803 */ /* 0x000fe40000000000 */
[----:B------:R-:W-:-:S04]  /*07b0*/  ISETP.NE.AND P0, PT, R10, RZ, PT ;  /* 0x000000ff0a00720c */ /* 0x000fc80003f05270 */
[----:B------:R-:W-:Y:S02]  /*07c0*/  P2R R10, PR, RZ, 0x1 ;  /* 0x00000001ff0a7803 */ /* 0x000fe40000000000 */
[----:B------:R-:W-:-:S04]  /*07d0*/  ISETP.NE.AND P0, PT, R8, RZ, PT ;  /* 0x000000ff0800720c */ /* 0x000fc80003f05270 */
[----:B------:R-:W-:Y:S02]  /*07e0*/  P2R R8, PR, RZ, 0x1 ;  /* 0x00000001ff087803 */ /* 0x000fe40000000000 */
[----:B------:R-:W-:Y:S01]  /*07f0*/  ISETP.GE.AND P0, PT, R9, UR4, PT ;  /* 0x0000000409007c0c */ /* 0x000fe2000bf06270 */
[----:B------:R-:W0:-:S12]  /*0800*/  LDCU.64 UR4, c[0x0][0x3a8] ;  /* 0x00007500ff0477ac */ /* 0x000e180008000a00 */
[----:B------:R-:W5:Y:S01]  /*0810*/  @!P0 LDG.E R2, desc[UR8][R6.64] ;  /* 0x0000000806028981 */ /* 0x000f62000c1e1900 */
[----:B------:R-:W-:-:S13]  /*0820*/  ISETP.NE.AND P0, PT, R8, RZ, PT ;  /* 0x000000ff0800720c */ /* 0x000fda0003f05270 */
        /* <DEDUP_REMOVED lines=21> */
[----:B------:R-:W-:Y:S01]  /*0980*/  ISETP.NE.AND P0, PT, R56, RZ, PT ;  /* 0x000000ff3800720c */ /* 0x000fe20003f05270 */
[----:B------:R-:W-:Y:S01]  /*0990*/  IMAD.MOV.U32 R8, RZ, RZ, -0x1 ;  /* 0xffffffffff087424 */ /* 0x000fe200078e00ff */
[----:B--2---:R-:W-:-:S04]  /*09a0*/  ISETP.GT.AND P1, PT, R30, -0x1, PT ;  /* 0xffffffff1e00780c */ /* 0x004fc80003f24270 */
[----:B-1----:R-:W-:-:S07]  /*09b0*/  SEL R5, R8, 0x80000000, !P1 ;  /* 0x8000000008057807 */ /* 0x002fce0004800000 */
[----:B------:R1:W5:Y:S01]  /*09c0*/  @!P0 LDG.E R22, desc[UR8][R6.64+0x30] ;  /* 0x0000300806168981 */ /* 0x000362000c1e1900 */
[----:B---3--:R-:W-:Y:S02]  /*09d0*/  ISETP.GT.AND P0, PT, R29, -0x1, PT ;  /* 0xffffffff1d00780c */ /* 0x008fe40003f04270 */
[----:B----4-:R-:W-:Y:S02]  /*09e0*/  ISETP.GT.AND P1, PT, R32, -0x1, PT ;  /* 0xffffffff2000780c */ /* 0x010fe40003f24270 */
[----:B------:R-:W-:Y:S02]  /*09f0*/  SEL R4, R8, 0x80000000, !P0 ;  /* 0x8000000008047807 */ /* 0x000fe40004000000 */
[----:B------:R-:W-:Y:S02]  /*0a00*/  ISETP.GT.AND P0, PT, R31, -0x1, PT ;  /* 0xffffffff1f00780c */ /* 0x000fe40003f04270 */
[----:B------:R-:W-:Y:S02]  /*0a10*/  LOP3.LUT R29, R4, R29, RZ, 0x3c, !PT ;  /* 0x0000001d041d7212 */ /* 0x000fe400078e3cff */
[----:B------:R-:W-:-:S02]  /*0a20*/  LOP3.LUT R30, R5, R30, RZ, 0x3c, !PT ;  /* 0x0000001e051e7212 */ /* 0x000fc400078e3cff */
[C---:B------:R-:W-:Y:S02]  /*0a30*/  SEL R4, R8.reuse, 0x80000000, !P0 ;  /* 0x8000000008047807 */ /* 0x040fe40004000000 */
[----:B------:R-:W-:Y:S02]  /*0a40*/  SEL R5, R8, 0x80000000, !P1 ;  /* 0x8000000008057807 */ /* 0x000fe40004800000 */
[----:B------:R-:W-:Y:S02]  /*0a50*/  ISETP.GT.AND P2, PT, R33, -0x1, PT ;  /* 0xffffffff2100780c */ /* 0x000fe40003f44270 */
[----:B------:R-:W-:Y:S02]  /*0a60*/  ISETP.GT.AND P3, PT, R34, -0x1, PT ;  /* 0xffffffff2200780c */ /* 0x000fe40003f64270 */
[----:B------:R-:W-:Y:S02]  /*0a70*/  ISETP.GT.AND P0, PT, R35, -0x1, PT ;  /* 0xffffffff2300780c */ /* 0x000fe40003f04270 */
[----:B------:R-:W-:-:S02]  /*0a80*/  ISETP.GT.AND P1, PT, R36, -0x1, PT ;  /* 0xffffffff2400780c */ /* 0x000fc40003f24270 */
[----:B------:R-:W-:Y:S02]  /*0a90*/  LOP3.LUT R31, R4, R31, RZ, 0x3c, !PT ;  /* 0x0000001f041f7212 */ /* 0x000fe400078e3cff */
[----:B------:R-:W-:Y:S01]  /*0aa0*/  LOP3.LUT R32, R5, R32, RZ, 0x3c, !PT ;  /* 0x0000002005207212 */ /* 0x000fe200078e3cff */
[----:B0-----:R-:W-:Y:S01]  /*0ab0*/  UIADD3 UR7, UPT, UPT, UR4, 0x6, URZ ;  /* 0x0000000604077890 */ /* 0x001fe2000fffe0ff */
[C---:B-1----:R-:W-:Y:S01]  /*0ac0*/  SEL R6, R8.reuse, 0x80000000, !P2 ;  /* 0x8000000008067807 */ /* 0x042fe20005000000 */
[----:B------:R-:W-:Y:S01]  /*0ad0*/  UIADD3 UR5, UPT, UPT, -UR4, UR5, URZ ;  /* 0x0000000504057290 */ /* 0x000fe2000fffe1ff */
[C---:B------:R-:W-:Y:S02]  /*0ae0*/  SEL R7, R8.reuse, 0x80000000, !P3 ;  /* 0x8000000008077807 */ /* 0x040fe40005800000 */
[C---:B------:R-:W-:Y:S02]  /*0af0*/  SEL R4, R8.reuse, 0x80000000, !P0 ;  /* 0x8000000008047807 */ /* 0x040fe40004000000 */
[----:B------:R-:W-:Y:S01]  /*0b00*/  SEL R5, R8, 0x80000000, !P1 ;  /* 0x8000000008057807 */ /* 0x000fe20004800000 */
[----:B------:R-:W-:Y:S01]  /*0b10*/  UMOV UR4, 0x400 ;  /* 0x0000040000047882 */ /* 0x000fe20000000000 */
[----:B------:R-:W-:-:S02]  /*0b20*/  ISETP.GT.AND P2, PT, R37, -0x1, PT ;  /* 0xffffffff2500780c */ /* 0x000fc40003f44270 */
[----:B------:R-:W-:Y:S02]  /*0b30*/  ISETP.GT.AND P3, PT, R38, -0x1, PT ;  /* 0xffffffff2600780c */ /* 0x000fe40003f64270 */
[----:B------:R-:W-:Y:S01]  /*0b40*/  ISETP.GT.AND P0, PT, R39, -0x1, PT ;  /* 0xffffffff2700780c */ /* 0x000fe20003f04270 */
[----:B------:R-:W-:Y:S01]  /*0b50*/  BAR.SYNC.DEFER_BLOCKING 0x0 ;  /* 0x0000000000007b1d */ /* 0x000fe20000010000 */
[----:B------:R-:W-:Y:S01]  /*0b60*/  ISETP.GT.AND P1, PT, R40, -0x1, PT ;  /* 0xffffffff2800780c */ /* 0x000fe20003f24270 */
[----:B------:R-:W-:Y:S01]  /*0b70*/  ULEA UR4, UR6, UR4, 0x18 ;  /* 0x0000000406047291 */ /* 0x000fe2000f8ec0ff */
[----:B------:R-:W-:Y:S02]  /*0b80*/  LOP3.LUT R33, R6, R33, RZ, 0x3c, !PT ;  /* 0x0000002106217212 */ /* 0x000fe400078e3cff */
[----:B------:R-:W-:Y:S02]  /*0b90*/  LOP3.LUT R34, R7, R34, RZ, 0x3c, !PT ;  /* 0x0000002207227212 */ /* 0x000fe400078e3cff */
[----:B------:R-:W-:-:S02]  /*0ba0*/  LOP3.LUT R35, R4, R35, RZ, 0x3c, !PT ;  /* 0x0000002304237212 */ /* 0x000fc400078e3cff */
[----:B------:R-:W-:Y:S02]  /*0bb0*/  LOP3.LUT R36, R5, R36, RZ, 0x3c, !PT ;  /* 0x0000002405247212 */ /* 0x000fe400078e3cff */
[C---:B------:R-:W-:Y:S02]  /*0bc0*/  SEL R6, R8.reuse, 0x80000000, !P2 ;  /* 0x8000000008067807 */ /* 0x040fe40005000000 */
[C---:B------:R-:W-:Y:S02]  /*0bd0*/  SEL R7, R8.reuse, 0x80000000, !P3 ;  /* 0x8000000008077807 */ /* 0x040fe40005800000 */
[C---:B------:R-:W-:Y:S02]  /*0be0*/  SEL R4, R8.reuse, 0x80000000, !P0 ;  /* 0x8000000008047807 */ /* 0x040fe40004000000 */
[----:B------:R-:W-:Y:S02]  /*0bf0*/  SEL R5, R8, 0x80000000, !P1 ;  /* 0x8000000008057807 */ /* 0x000fe40004800000 */
[----:B------:R-:W-:-:S02]  /*0c00*/  ISETP.GT.AND P2, PT, R41, -0x1, PT ;  /* 0xffffffff2900780c */ /* 0x000fc40003f44270 */
[----:B------:R-:W-:Y:S02]  /*0c10*/  ISETP.GT.AND P3, PT, R42, -0x1, PT ;  /* 0xffffffff2a00780c */ /* 0x000fe40003f64270 */
[----:B------:R-:W-:Y:S02]  /*0c20*/  ISETP.GT.AND P0, PT, R43, -0x1, PT ;  /* 0xffffffff2b00780c */ /* 0x000fe40003f04270 */
[----:B------:R-:W-:Y:S02]  /*0c30*/  ISETP.GT.AND P1, PT, R44, -0x1, PT ;  /* 0xffffffff2c00780c */ /* 0x000fe40003f24270 */
        /* <DEDUP_REMOVED lines=8> */
[----:B------:R-:W-:-:S02]  /*0cc0*/  LEA R45, R0, UR4, 0x2 ;  /* 0x00000004002d7c11 */ /* 0x000fc4000f8e10ff */
[----:B------:R-:W-:Y:S02]  /*0cd0*/  ISETP.GT.AND P0, PT, R46, -0x1, PT ;  /* 0xffffffff2e00780c */ /* 0x000fe40003f04270 */
[----:B------:R-:W-:Y:S02]  /*0ce0*/  ISETP.GT.AND P1, PT, R48, -0x1, PT ;  /* 0xffffffff3000780c */ /* 0x000fe40003f24270 */
[----:B------:R-:W-:Y:S01]  /*0cf0*/  ISETP.GT.AND P2, PT, R49, -0x1, PT ;  /* 0xffffffff3100780c */ /* 0x000fe20003f44270 */
[----:B------:R-:W-:Y:S01]  /*0d00*/  IMAD R47, R0, 0x80, R45 ;  /* 0x00000080002f7824 */ /* 0x000fe200078e022d */
[----:B------:R-:W-:Y:S02]  /*0d10*/  LOP3.LUT R42, R7, R42, RZ, 0x3c, !PT ;  /* 0x0000002a072a7212 */ /* 0x000fe400078e3cff */
[----:B------:R-:W-:Y:S02]  /*0d20*/  LOP3.LUT R43, R4, R43, RZ, 0x3c, !PT ;  /* 0x0000002b042b7212 */ /* 0x000fe400078e3cff */
[----:B------:R-:W-:-:S02]  /*0d30*/  LOP3.LUT R44, R5, R44, RZ, 0x3c, !PT ;  /* 0x0000002c052c7212 */ /* 0x000fc400078e3cff */
[----:B------:R-:W-:Y:S02]  /*0d40*/  SHF.R.U32.HI R123, RZ, 0x5, R0 ;  /* 0x00000005ff7b7819 */ /* 0x000fe40000011600 */
[C---:B------:R-:W-:Y:S02]  /*0d50*/  SEL R5, R8.reuse, 0x80000000, !P0 ;  /* 0x8000000008057807 */ /* 0x040fe40004000000 */
[C---:B------:R-:W-:Y:S02]  /*0d60*/  SEL R7, R8.reuse, 0x80000000, !P1 ;  /* 0x8000000008077807 */ /* 0x040fe40004800000 */
[----:B------:R-:W-:Y:S01]  /*0d70*/  SEL R4, R8, 0x80000000, !P2 ;  /* 0x8000000008047807 */ /* 0x000fe20005000000 */
[----:B------:R-:W-:Y:S01]  /*0d80*/  IMAD R51, R0, -0x38, R47 ;  /* 0xffffffc800337824 */ /* 0x000fe200078e022f */
[----:B------:R-:W-:Y:S02]  /*0d90*/  LOP3.LUT R41, R6, R41, RZ, 0x3c, !PT ;  /* 0x0000002906297212 */ /* 0x000fe400078e3cff */
[----:B------:R-:W-:-:S02]  /*0da0*/  LOP3.LUT R46, R5, R46, RZ, 0x3c, !PT ;  /* 0x0000002e052e7212 */ /* 0x000fc400078e3cff */
[----:B------:R-:W-:Y:S02]  /*0db0*/  LOP3.LUT R48, R7, R48, RZ, 0x3c, !PT ;  /* 0x0000003007307212 */ /* 0x000fe400078e3cff */
[----:B------:R-:W-:Y:S02]  /*0dc0*/  LOP3.LUT R49, R4, R49, RZ, 0x3c, !PT ;  /* 0x0000003104317212 */ /* 0x000fe400078e3cff */
[----:B------:R-:W-:-:S07]  /*0dd0*/  LEA R50, R123, UR4, 0x2 ;  /* 0x000000047b327c11 */ /* 0x000fce000f8e10ff */
.L_x_222:
[----:B------:R-:W-:Y:S01]  /*0de0*/  UISETP.LT.AND UP0, UPT, UR5, 0x6, UPT ;  /* 0x000000060500788c */ /* 0x000fe2000bf01270 */
[C---:B------:R-:W-:Y:S01]  /*0df0*/  ISETP.NE.AND P0, PT, R29.reuse, 0x7fffffff, PT ;  /* 0x7fffffff1d00780c */ /* 0x040fe20003f05270 */
[----:B------:R-:W-:Y:S01]  /*0e00*/  UIADD3 UR6, UPT, UPT, UR7, -0x6, URZ ;  /* 0xfffffffa07067890 */ /* 0x000fe2000fffe0ff */
[----:B------:R-:W-:Y:S01]  /*0e10*/  STS [R45], RZ ;  /* 0x000000ff2d007388 */ /* 0x000fe20000000800 */
[----:B------:R-:W-:Y:S01]  /*0e20*/  USEL UR4, UR5, 0x6, UP0 ;  /* 0x0000000605047887 */ /* 0x000fe20008000000 */
[----:B0-----:R-:W-:Y:S01]  /*0e30*/  SEL R4, R29, 0x80000000, P0 ;  /* 0x800000001d047807 */ /* 0x001fe20000000000 */
[----:B------:R-:W-:Y:S01]  /*0e40*/  UISETP.GE.AND UP0, UPT, UR7, UR10, UPT ;  /* 0x0000000a0700728c */ /* 0x000fe2000bf06270 */
[----:B------:R-:W-:Y:S01]  /*0e50*/  STS [R45+0x400], RZ ;  /* 0x000400ff2d007388 */ /* 0x000fe20000000800 */
[----:B------:R-:W-:Y:S01]  /*0e60*/  UBMSK UR4, URZ, UR4 ;  /* 0x00000004ff04729b */ /* 0x000fe20008000000 */
[----:B------:R-:W-:Y:S02]  /*0e70*/  SHF.R.U32.HI R4, RZ, UR6, R4 ;  /* 0x00000006ff047c19 */ /* 0x000fe40008011604 */
[----:B------:R-:W-:Y:S01]  /*0e80*/  STS [R45+0x800], RZ ;  /* 0x000800ff2d007388 */ /* 0x000fe20000000800 */
[----:B------:R-:W-:-:S02]  /*0e90*/  ISETP.NE.AND P0, PT, R30, 0x7fffffff, PT ;  /* 0x7fffffff1e00780c */ /* 0x000fc40003f05270 */
[----:B------:R-:W-:Y:S01]  /*0ea0*/  LOP3.LUT R4, R4, UR4, RZ, 0xc0, !PT ;  /* 0x0000000404047c12 */ /* 0x000fe2000f8ec0ff */
[----:B------:R-:W-:Y:S01]  /*0eb0*/  STS [R45+0xc00], RZ ;  /* 0x000c00ff2d007388 */ /* 0x000fe20000000800 */
[C---:B------:R-:W-:Y:S02]  /*0ec0*/  ISETP.NE.AND P2, PT, R123.reuse, 0x6, PT ;  /* 0x000000067b00780c */ /* 0x040fe40003f45270 */
[----:B------:R-:W-:Y:S01]  /*0ed0*/  ISETP.NE.AND P3, PT, R123, 0x7, PT ;  /* 0x000000077b00780c */ /* 0x000fe20003f65270 */
[----:B------:R-:W-:Y:S01]  /*0ee0*/  IMAD.SHL.U32 R5, R4, 0x400, RZ ;  /* 0x0000040004057824 */ /* 0x000fe200078e00ff */
[----:B------:R-:W-:Y:S01]  /*0ef0*/  SHF.R.U32.HI R4, RZ, 0x4, R4 ;  /* 0x00000004ff047819 */ /* 0x000fe20000011604 */
[----:B------:R-:W-:Y:S03]  /*0f00*/  STS [R45+0x1000], RZ ;  /* 0x001000ff2d007388 */ /* 0x000fe60000000800 */
[----:B------:R-:W-:Y:S01]  /*0f10*/  LOP3.LUT R54, R5, 0x7c00, RZ, 0xc0, !PT ;  /* 0x00007c0005367812 */ /* 0x000fe200078ec0ff */
[----:B------:R-:W-:Y:S01]  /*0f20*/  STS [R45+0x1400], RZ ;  /* 0x001400ff2d007388 */ /* 0x000fe20000000800 */
[----:B------:R-:W-:-:S03]  /*0f30*/  LOP3.LUT R4, R4, 0xffffffe, RZ, 0xc0, !PT ;  /* 0x0ffffffe04047812 */ /* 0x000fc600078ec0ff */
[----:B------:R-:W-:Y:S01]  /*0f40*/  STS [R45+0x1800], RZ ;  /* 0x001800ff2d007388 */ /* 0x000fe20000000800 */
[----:B------:R-:W-:Y:S02]  /*0f50*/  IADD3 R54, PT, PT, R4, R45, R54 ;  /* 0x0000002d04367210 */ /* 0x000fe40007ffe036 */
[----:B------:R-:W-:Y:S01]  /*0f60*/  SEL R4, R30, 0x80000000, P0 ;  /* 0x800000001e047807 */ /* 0x000fe20000000000 */
[----:B------:R-:W-:Y:S01]  /*0f70*/  STS [R45+0x1c00], RZ ;  /* 0x001c00ff2d007388 */ /* 0x000fe20000000800 */
[----:B------:R-:W-:Y:S02]  /*0f80*/  ISETP.NE.AND P0, PT, R31, 0x7fffffff, PT ;  /* 0x7fffffff1f00780c */ /* 0x000fe40003f05270 */
[----:B------:R-:W-:Y:S01]  /*0f90*/  SHF.R.U32.HI R4, RZ, UR6, R4 ;  /* 0x00000006ff047c19 */ /* 0x000fe20008011604 */
[----:B------:R-:W-:Y:S03]  /*0fa0*/  STS [R45+0x2000], RZ ;  /* 0x002000ff2d007388 */ /* 0x000fe60000000800 */
[----:B------:R-:W-:Y:S01]  /*0fb0*/  LOP3.LUT R4, R4, UR4, RZ, 0xc0, !PT ;  /* 0x0000000404047c12 */ /* 0x000fe2000f8ec0ff */
[----:B------:R-:W-:Y:S03]  /*0fc0*/  STS [R45+0x2400], RZ ;  /* 0x002400ff2d007388 */ /* 0x000fe60000000800 */
[----:B------:R-:W-:Y:S01]  /*0fd0*/  SHF.R.U32.HI R6, RZ, 0x4, R4 ;  /* 0x00000004ff067819 */ /* 0x000fe20000011604 */
[----:B------:R-:W-:Y:S01]  /*0fe0*/  STS [R45+0x2800], RZ ;  /* 0x002800ff2d007388 */ /* 0x000fe20000000800 */
[----:B------:R-:W-:-:S02]  /*0ff0*/  IMAD.SHL.U32 R5, R4, 0x400, RZ ;  /* 0x0000040004057824 */ /* 0x000fc400078e00ff */
[----:B------:R-:W-:Y:S01]  /*1000*/  LOP3.LUT R6, R6, 0xffffffe, RZ, 0xc0, !PT ;  /* 0x0ffffffe06067812 */ /* 0x000fe200078ec0ff */
[----:B------:R-:W-:Y:S02]  /*1010*/  STS [R45+0x2c00], RZ ;  /* 0x002c00ff2d007388 */ /* 0x000fe40000000800 */
[----:B------:R-:W-:Y:S02]  /*1020*/  LOP3.LUT R4, R5, 0x7c00, RZ, 0xc0, !PT ;  /* 0x00007c0005047812 */ /* 0x000fe400078ec0ff */
[----:B------:R-:W-:Y:S02]  /*1030*/  STS [R45+0x3000], RZ ;  /* 0x003000ff2d007388 */ /* 0x000fe40000000800 */
[----:B------:R-:W-:Y:S02]  /*1040*/  IADD3 R55, PT, PT, R6, R45, R4 ;  /* 0x0000002d06377210 */ /* 0x000fe40007ffe004 */
[----:B------:R-:W-:Y:S01]  /*1050*/  STS [R45+0x3400], RZ ;  /* 0x003400ff2d007388 */ /* 0x000fe20000000800 */
[----:B------:R-:W-:-:S02]  /*1060*/  SEL R4, R31, 0x80000000, P0 ;  /* 0x800000001f047807 */ /* 0x000fc40000000000 */
[----:B------:R-:W-:Y:S01]  /*1070*/  ISETP.NE.AND P0, PT, R32, 0x7fffffff, PT ;  /* 0x7fffffff2000780c */ /* 0x000fe20003f05270 */
[----:B------:R-:W-:Y:S01]  /*1080*/  STS [R45+0x3800], RZ ;  /* 0x003800ff2d007388 */ /* 0x000fe20000000800 */
[----:B------:R-:W-:-:S03]  /*1090*/  SHF.R.U32.HI R4, RZ, UR6, R4 ;  /* 0x00000006ff047c19 */ /* 0x000fc60008011604 */
[----:B------:R-:W-:Y:S01]  /*10a0*/  STS [R45+0x3c00], RZ ;  /* 0x003c00ff2d007388 */ /* 0x000fe20000000800 */
[----:B------:R-:W-:-:S03]  /*10b0*/  LOP3.LUT R4, R4, UR4, RZ, 0xc0, !PT ;  /* 0x0000000404047c12 */ /* 0x000fc6000f8ec0ff */
[----:B------:R-:W-:Y:S02]  /*10c0*/  STS [R45+0x4000], RZ ;  /* 0x004000ff2d007388 */ /* 0x000fe40000000800 */
[----:B------:R-:W-:Y:S01]  /*10d0*/  IMAD.SHL.U32 R6, R4, 0x400, RZ ;  /* 0x0000040004067824 */ /* 0x000fe200078e00ff */
[----:B------:R-:W-:Y:S01]  /*10e0*/  SHF.R.U32.HI R4, RZ, 0x4, R4 ;  /* 0x00000004ff047819 */ /* 0x000fe20000011604 */
[----:B------:R-:W-:Y:S03]  /*10f0*/  STS [R45+0x4400], RZ ;  /* 0x004400ff2d007388 */ /* 0x000fe60000000800 */
[----:B------:R-:W-:Y:S01]  /*1100*/  LOP3.LUT R6, R6, 0x7c00, RZ, 0xc0, !PT ;  /* 0x00007c0006067812 */ /* 0x000fe200078ec0ff */
[----:B------:R-:W-:Y:S01]  /*1110*/  STS [R45+0x4800], RZ ;  /* 0x004800ff2d007388 */ /* 0x000fe20000000800 */
[----:B------:R-:W-:-:S03]  /*1120*/  LOP3.LUT R57, R4, 0xffffffe, RZ, 0xc0, !PT ;  /* 0x0ffffffe04397812 */ /* 0x000fc600078ec0ff */
[----:B------:R-:W-:Y:S01]  /*1130*/  STS [R45+0x4c00], RZ ;  /* 0x004c00ff2d007388 */ /* 0x000fe20000000800 */
[----:B------:R-:W-:-:S03]  /*1140*/  IADD3 R57, PT, PT, R57, R45, R6 ;  /* 0x0000002d39397210 */ /* 0x000fc60007ffe006 */
[----:B------:R-:W-:Y:S04]  /*1150*/  STS [R45+0x5000], RZ ;  /* 0x005000ff2d007388 */ /* 0x000fe80000000800 */
        /* <DEDUP_REMOVED lines=12> */
[----:B------:R-:W0:Y:S01]  /*1220*/  LDS.U16 R52, [R54] ;  /* 0x0000000036347984 */ /* 0x000e220000000400 */
[----:B------:R-:W1:Y:S02]  /*1230*/  S2R R127, SR_LANEID ;  /* 0x00000000007f7919 */ /* 0x000e640000000000 */
[----:B-1----:R-:W-:Y:S01]  /*1240*/  ISETP.NE.AND P1, PT, R127, 0x1f, PT ;  /* 0x0000001f7f00780c */ /* 0x002fe20003f25270 */
[----:B0-----:R-:W-:-:S05]  /*1250*/  VIADD R5, R52, 0x1 ;  /* 0x0000000134057836 */ /* 0x001fca0000000000 */
[----:B------:R0:W-:Y:S04]  /*1260*/  STS.U16 [R54], R5 ;  /* 0x0000000536007388 */ /* 0x0001e80000000400 */
[----:B------:R-:W1:Y:S01]  /*1270*/  LDS.U16 R56, [R55] ;  /* 0x0000000037387984 */ /* 0x000e620000000400 */
[----:B0-----:R-:W-:Y:S02]  /*1280*/  SEL R5, R32, 0x80000000, P0 ;  /* 0x8000000020057807 */ /* 0x001fe40000000000 */
[----:B------:R-:W-:Y:S02]  /*1290*/  ISETP.NE.AND P0, PT, R33, 0x7fffffff, PT ;  /* 0x7fffffff2100780c */ /* 0x000fe40003f05270 */
[----:B------:R-:W-:-:S04]  /*12a0*/  SHF.R.U32.HI R5, RZ, UR6, R5 ;  /* 0x00000006ff057c19 */ /* 0x000fc80008011605 */
[----:B------:R-:W-:-:S05]  /*12b0*/  LOP3.LUT R5, R5, UR4, RZ, 0xc0, !PT ;  /* 0x0000000405057c12 */ /* 0x000fca000f8ec0ff */
[----:B------:R-:W-:Y:S01]  /*12c0*/  IMAD.SHL.U32 R6, R5, 0x400, RZ ;  /* 0x0000040005067824 */ /* 0x000fe200078e00ff */
[----:B------:R-:W-:-:S04]  /*12d0*/  SHF.R.U32.HI R5, RZ, 0x4, R5 ;  /* 0x00000004ff057819 */ /* 0x000fc80000011605 */
[----:B------:R-:W-:Y:S02]  /*12e0*/  LOP3.LUT R8, R6, 0x7c00, RZ, 0xc0, !PT ;  /* 0x00007c0006087812 */ /* 0x000fe400078ec0ff */
[----:B------:R-:W-:-:S04]  /*12f0*/  LOP3.LUT R5, R5, 0xffffffe, RZ, 0xc0, !PT ;  /* 0x0ffffffe05057812 */ /* 0x000fc800078ec0ff */
[----:B------:R-:W-:Y:S01]  /*1300*/  IADD3 R59, PT, PT, R5, R45, R8 ;  /* 0x0000002d053b7210 */ /* 0x000fe20007ffe008 */
[----:B-1----:R-:W-:-:S05]  /*1310*/  VIADD R4, R56, 0x1 ;  /* 0x0000000138047836 */ /* 0x002fca0000000000 */
        /* <DEDUP_REMOVED lines=9> */
[----:B------:R-:W-:Y:S02]  /*13b0*/  LOP3.LUT R61, R4, 0xffffffe, RZ, 0xc0, !PT ;  /* 0x0ffffffe043d7812 */ /* 0x000fe400078ec0ff */
[----:B------:R-:W-:Y:S02]  /*13c0*/  SEL R5, R34, 0x80000000, P0 ;  /* 0x8000000022057807 */ /* 0x000fe40000000000 */
[----:B------:R-:W-:Y:S02]  /*13d0*/  IADD3 R61, PT, PT, R61, R45, R8 ;  /* 0x0000002d3d3d7210 */ /* 0x000fe40007ffe008 */
[----:B------:R-:W-:Y:S02]  /*13e0*/  SHF.R.U32.HI R5, RZ, UR6, R5 ;  /* 0x00000006ff057c19 */ /* 0x000fe40008011605 */
[----:B------:R-:W-:-:S02]  /*13f0*/  ISETP.NE.AND P0, PT, R35, 0x7fffffff, PT ;  /* 0x7fffffff2300780c */ /* 0x000fc40003f05270 */
[----:B------:R-:W-:Y:S01]  /*1400*/  LOP3.LUT R5, R5, UR4, RZ, 0xc0, !PT ;  /* 0x0000000405057c12 */ /* 0x000fe2000f8ec0ff */
[----:B-1----:R-:W-:-:S05]  /*1410*/  VIADD R6, R58, 0x1 ;  /* 0x000000013a067836 */ /* 0x002fca0000000000 */
[----:B------:R0:W-:Y:S04]  /*1420*/  STS.U16 [R57], R6 ;  /* 0x0000000639007388 */ /* 0x0001e80000000400 */
[----:B------:R-:W1:Y:S01]  /*1430*/  LDS.U16 R60, [R59] ;  /* 0x000000003b3c7984 */ /* 0x000e620000000400 */
[----:B0-----:R-:W-:Y:S01]  /*1440*/  IMAD.SHL.U32 R6, R5, 0x400, RZ ;  /* 0x0000040005067824 */ /* 0x001fe200078e00ff */
        /* <DEDUP_REMOVED lines=151> */
[----:B0-----:R-:W-:-:S04]  /*1dc0*/  SEL R4, R49, 0x80000000, P0 ;  /* 0x8000000031047807 */ /* 0x001fc80000000000 */
[----:B------:R-:W-:Y:S01]  /*1dd0*/  SHF.R.U32.HI R4, RZ, UR6, R4 ;  /* 0x00000006ff047c19 */ /* 0x000fe20008011604 */
[----:B------:R-:W0:Y:S03]  /*1de0*/  S2UR UR6, SR_CgaCtaId ;  /* 0x00000000000679c3 */ /* 0x000e260000008800 */
[----:B------:R-:W-:Y:S01]  /*1df0*/  LOP3.LUT R4, R4, UR4, RZ, 0xc0, !PT ;  /* 0x0000000404047c12 */ /* 0x000fe2000f8ec0ff */
[----:B------:R-:W-:-:S04]  /*1e00*/  UMOV UR4, 0x400 ;  /* 0x0000040000047882 */ /* 0x000fc80000000000 */
[----:B------:R-:W-:Y:S01]  /*1e10*/  IMAD.SHL.U32 R5, R4, 0x400, RZ ;  /* 0x0000040004057824 */ /* 0x000fe200078e00ff */
[----:B------:R-:W-:-:S04]  /*1e20*/  SHF.R.U32.HI R4, RZ, 0x4, R4 ;  /* 0x00000004ff047819 */ /* 0x000fc80000011604 */
[----:B------:R-:W-:Y:S02]  /*1e30*/  LOP3.LUT R8, R5, 0x7c00, RZ, 0xc0, !PT ;  /* 0x00007c0005087812 */ /* 0x000fe400078ec0ff */
[----:B------:R-:W-:-:S04]  /*1e40*/  LOP3.LUT R89, R4, 0xffffffe, RZ, 0xc0, !PT ;  /* 0x0ffffffe04597812 */ /* 0x000fc800078ec0ff */
[----:B------:R-:W-:Y:S01]  /*1e50*/  IADD3 R89, PT, PT, R89, R45, R8 ;  /* 0x0000002d59597210 */ /* 0x000fe20007ffe008 */
[----:B0-----:R-:W-:Y:S01]  /*1e60*/  ULEA UR4, UR6, UR4, 0x18 ;  /* 0x0000000406047291 */ /* 0x001fe2000f8ec0ff */
[----:B-1----:R-:W-:-:S05]  /*1e70*/  VIADD R6, R86, 0x1 ;  /* 0x0000000156067836 */ /* 0x002fca0000000000 */
[----:B------:R-:W-:Y:S04]  /*1e80*/  STS.U16 [R85], R6 ;  /* 0x0000000655007388 */ /* 0x000fe80000000400 */
[----:B------:R-:W0:Y:S02]  /*1e90*/  LDS.U16 R88, [R87] ;  /* 0x0000000057587984 */ /* 0x000e240000000400 */
[----:B0-----:R-:W-:-:S05]  /*1ea0*/  VIADD R4, R88, 0x1 ;  /* 0x0000000158047836 */ /* 0x001fca0000000000 */
[----:B------:R-:W-:Y:S04]  /*1eb0*/  STS.U16 [R87], R4 ;  /* 0x0000000457007388 */ /* 0x000fe80000000400 */
[----:B------:R-:W0:Y:S02]  /*1ec0*/  LDS.U16 R90, [R89] ;  /* 0x00000000595a7984 */ /* 0x000e240000000400 */
[----:B0-----:R-:W-:-:S05]  /*1ed0*/  VIADD R6, R90, 0x1 ;  /* 0x000000015a067836 */ /* 0x001fca0000000000 */
[----:B------:R-:W-:Y:S01]  /*1ee0*/  STS.U16 [R89], R6 ;  /* 0x0000000659007388 */ /* 0x000fe20000000400 */
[----:B------:R-:W-:Y:S06]  /*1ef0*/  BAR.SYNC.DEFER_BLOCKING 0x0 ;  /* 0x0000000000007b1d */ /* 0x000fec0000010000 */
[----:B------:R-:W-:Y:S04]  /*1f00*/  LDS R91, [R47] ;  /* 0x000000002f5b7984 */ /* 0x000fe80000000800 */
[----:B------:R-:W0:Y:S04]  /*1f10*/  LDS R92, [R47+0x4] ;  /* 0x000004002f5c7984 */ /* 0x000e280000000800 */
[----:B------:R-:W1:Y:S04]  /*1f20*/  LDS R93, [R47+0x8] ;  /* 0x000008002f5d7984 */ /* 0x000e680000000800 */
[----:B------:R-:W2:Y:S04]  /*1f30*/  LDS R94, [R47+0xc] ;  /* 0x00000c002f5e7984 */ /* 0x000ea80000000800 */
[----:B------:R-:W3:Y:S04]  /*1f40*/  LDS R95, [R47+0x10] ;  /* 0x000010002f5f7984 */ /* 0x000ee80000000800 */
[----:B------:R-:W4:Y:S04]  /*1f50*/  LDS R96, [R47+0x14] ;  /* 0x000014002f607984 */ /* 0x000f280000000800 */
[----:B------:R-:W4:Y:S04]  /*1f60*/  LDS R97, [R47+0x18] ;  /* 0x000018002f617984 */ /* 0x000f280000000800 */
[----:B------:R-:W4:Y:S04]  /*1f70*/  LDS R98, [R47+0x1c] ;  /* 0x00001c002f627984 */ /* 0x000f280000000800 */
[----:B------:R-:W4:Y:S04]  /*1f80*/  LDS R99, [R47+0x20] ;  /* 0x000020002f637984 */ /* 0x000f280000000800 */
[----:B------:R-:W4:Y:S04]  /*1f90*/  LDS R100, [R47+0x24] ;  /* 0x000024002f647984 */ /* 0x000f280000000800 */
[----:B------:R-:W4:Y:S04]  /*1fa0*/  LDS R101, [R47+0x28] ;  /* 0x000028002f657984 */ /* 0x000f280000000800 */
[----:B------:R-:W4:Y:S01]  /*1fb0*/  LDS R102, [R47+0x2c] ;  /* 0x00002c002f667984 */ /* 0x000f220000000800 */
[----:B0-----:R-:W-:-:S03]  /*1fc0*/  IMAD.IADD R92, R91, 0x1, R92 ;  /* 0x000000015b5c7824 */ /* 0x001fc600078e025c */
[----:B------:R-:W0:Y:S01]  /*1fd0*/  LDS R103, [R47+0x30] ;  /* 0x000030002f677984 */ /* 0x000e220000000800 */
[----:B-1----:R-:W-:-:S03]  /*1fe0*/  IMAD.IADD R93, R93, 0x1, R92 ;  /* 0x000000015d5d7824 */ /* 0x002fc600078e025c */
[----:B------:R-:W1:Y:S01]  /*1ff0*/  LDS R104, [R47+0x34] ;  /* 0x000034002f687984 */ /* 0x000e620000000800 */
[----:B--2---:R-:W-:-:S03]  /*2000*/  IMAD.IADD R94, R94, 0x1, R93 ;  /* 0x000000015e5e7824 */ /* 0x004fc600078e025d */
[----:B------:R-:W2:Y:S01]  /*2010*/  LDS R105, [R47+0x38] ;  /* 0x000038002f697984 */ /* 0x000ea20000000800 */
[----:B---3--:R-:W-:-:S03]  /*2020*/  IMAD.IADD R95, R95, 0x1, R94 ;  /* 0x000000015f5f7824 */ /* 0x008fc600078e025e */
[----:B------:R-:W3:Y:S01]  /*2030*/  LDS R106, [R47+0x3c] ;  /* 0x00003c002f6a7984 */ /* 0x000ee20000000800 */
[----:B----4-:R-:W-:-:S03]  /*2040*/  IMAD.IADD R96, R96, 0x1, R95 ;  /* 0x0000000160607824 */ /* 0x010fc600078e025f */
[----:B------:R-:W4:Y:S01]  /*2050*/  LDS R107, [R47+0x40] ;  /* 0x000040002f6b7984 */ /* 0x000f220000000800 */
[----:B------:R-:W-:-:S03]  /*2060*/  IMAD.IADD R97, R97, 0x1, R96 ;  /* 0x0000000161617824 */ /* 0x000fc600078e0260 */
        /* <DEDUP_REMOVED lines=31> */
[----:B------:R-:W-:-:S04]  /*2260*/  IMAD.IADD R113, R113, 0x1, R112 ;  /* 0x0000000171717824 */ /* 0x000fc800078e0270 */
[----:B0-----:R-:W-:-:S04]  /*2270*/  IMAD.IADD R114, R114, 0x1, R113 ;  /* 0x0000000172727824 */ /* 0x001fc800078e0271 */
[----:B-1----:R-:W-:-:S04]  /*2280*/  IMAD.IADD R115, R115, 0x1, R114 ;  /* 0x0000000173737824 */ /* 0x002fc800078e0272 */
[----:B--2---:R-:W-:-:S04]  /*2290*/  IMAD.IADD R116, R116, 0x1, R115 ;  /* 0x0000000174747824 */ /* 0x004fc800078e0273 */
[----:B---3--:R-:W-:-:S04]  /*22a0*/  IMAD.IADD R117, R117, 0x1, R116 ;  /* 0x0000000175757824 */ /* 0x008fc800078e0274 */
[----:B----4-:R-:W-:-:S04]  /*22b0*/  IMAD.IADD R118, R118, 0x1, R117 ;  /* 0x0000000176767824 */ /* 0x010fc800078e0275 */
[----:B------:R-:W-:-:S04]  /*22c0*/  IMAD.IADD R119, R119, 0x1, R118 ;  /* 0x0000000177777824 */ /* 0x000fc800078e0276 */
[----:B------:R-:W-:-:S04]  /*22d0*/  IMAD.IADD R120, R120, 0x1, R119 ;  /* 0x0000000178787824 */ /* 0x000fc800078e0277 */
[----:B------:R-:W-:-:S04]  /*22e0*/  IMAD.IADD R121, R121, 0x1, R120 ;  /* 0x0000000179797824 */ /* 0x000fc800078e0278 */
[----:B------:R-:W-:-:S04]  /*22f0*/  IMAD.IADD R122, R122, 0x1, R121 ;  /* 0x000000017a7a7824 */ /* 0x000fc800078e0279 */
[----:B------:R-:W-:-:S05]  /*2300*/  IMAD.IADD R124, R5, 0x1, R122 ;  /* 0x00000001057c7824 */ /* 0x000fca00078e027a */
        /* <DEDUP_REMOVED lines=8> */
[----:B------:R-:W0:Y:S02]  /*2390*/  SHFL.UP P0, R125, R126, 0x10, RZ ;  /* 0x060000007e7d7989 */ /* 0x000e2400000000ff */
[----:B0-----:R-:W-:Y:S01]  /*23a0*/  @P0 IMAD.IADD R125, R126, 0x1, R125 ;  /* 0x000000017e7d0824 */ /* 0x001fe200078e027d */
[----:B------:R-:W-:-:S03]  /*23b0*/  ISETP.NE.AND P0, PT, R123, 0x1, PT ;  /* 0x000000017b00780c */ /* 0x000fc60003f05270 */
[----:B------:R-:W-:Y:S01]  /*23c0*/  IMAD.IADD R124, R125, 0x1, -R124 ;  /* 0x000000017d7c7824 */ /* 0x000fe200078e0a7c */
[----:B------:R-:W-:Y:S01]  /*23d0*/  @!P1 STS [R50+0x8400], R125 ;  /* 0x0084007d32009388 */ /* 0x000fe20000000800 */
[----:B------:R-:W-:Y:S01]  /*23e0*/  BAR.SYNC.DEFER_BLOCKING 0x0 ;  /* 0x0000000000007b1d */ /* 0x000fe20000010000 */
[----:B------:R-:W-:-:S05]  /*23f0*/  ISETP.NE.AND P1, PT, R123, 0x4, PT ;  /* 0x000000047b00780c */ /* 0x000fca0003f25270 */
[----:B------:R-:W0:Y:S04]  /*2400*/  LDS.128 R4, [UR4+0x8400] ;  /* 0x00840004ff047984 */ /* 0x000e280008000c00 */
[----:B------:R-:W1:Y:S01]  /*2410*/  LDS.128 R8, [UR4+0x8410] ;  /* 0x00841004ff087984 */ /* 0x000e620008000c00 */
[C---:B0-----:R-:W-:Y:S01]  /*2420*/  SEL R53, R4.reuse, R53, !P0 ;  /* 0x0000003504357207 */ /* 0x041fe20004000000 */
[----:B------:R-:W-:Y:S01]  /*2430*/  IMAD.IADD R5, R4, 0x1, R5 ;  /* 0x0000000104057824 */ /* 0x000fe200078e0205 */
[----:B------:R-:W-:-:S03]  /*2440*/  ISETP.NE.AND P0, PT, R123, 0x2, PT ;  /* 0x000000027b00780c */ /* 0x000fc60003f05270 */
[----:B------:R-:W-:Y:S01]  /*2450*/  IMAD.IADD R6, R6, 0x1, R5 ;  /* 0x0000000106067824 */ /* 0x000fe200078e0205 */
[----:B------:R-:W-:Y:S02]  /*2460*/  SEL R53, R5, R53, !P0 ;  /* 0x0000003505357207 */ /* 0x000fe40004000000 */
[----:B------:R-:W-:Y:S01]  /*2470*/  ISETP.NE.AND P0, PT, R123, 0x3, PT ;  /* 0x000000037b00780c */ /* 0x000fe20003f05270 */
[----:B------:R-:W-:-:S03]  /*2480*/  IMAD.IADD R7, R7, 0x1, R6 ;  /* 0x0000000107077824 */ /* 0x000fc600078e0206 */
[----:B------:R-:W-:Y:S01]  /*2490*/  SEL R53, R6, R53, !P0 ;  /* 0x0000003506357207 */ /* 0x000fe20004000000 */
[----:B-1----:R-:W-:Y:S01]  /*24a0*/  IMAD.IADD R8, R7, 0x1, R8 ;  /* 0x0000000107087824 */ /* 0x002fe200078e0208 */
[----:B------:R-:W-:Y:S02]  /*24b0*/  ISETP.NE.AND P0, PT, R123, 0x5, PT ;  /* 0x000000057b00780c */ /* 0x000fe40003f05270 */
[----:B------:R-:W-:Y:S01]  /*24c0*/  SEL R53, R7, R53, !P1 ;  /* 0x0000003507357207 */ /* 0x000fe20004800000 */
[----:B------:R-:W-:Y:S01]  /*24d0*/  IMAD.IADD R9, R9, 0x1, R8 ;  /* 0x0000000109097824 */ /* 0x000fe200078e0208 */
[----:B------:R-:W-:Y:S02]  /*24e0*/  ISETP.NE.AND P1, PT, R127, RZ, PT ;  /* 0x000000ff7f00720c */ /* 0x000fe40003f25270 */
[----:B------:R-:W-:Y:S01]  /*24f0*/  SEL R53, R8, R53, !P0 ;  /* 0x0000003508357207 */ /* 0x000fe20004000000 */
[----:B------:R-:W-:Y:S01]  /*2500*/  IMAD.IADD R10, R10, 0x1, R9 ;  /* 0x000000010a0a7824 */ /* 0x000fe200078e0209 */
[----:B------:R-:W-:-:S02]  /*2510*/  ISETP.GT.U32.AND P0, PT, R0, 0x1f, PT ;  /* 0x0000001f0000780c */ /* 0x000fc40003f04070 */
[----:B------:R-:W-:Y:S01]  /*2520*/  SEL R53, R9, R53, !P2 ;  /* 0x0000003509357207 */ /* 0x000fe20005000000 */
[----:B------:R-:W-:Y:S01]  /*2530*/  IMAD.IADD R11, R11, 0x1, R10 ;  /* 0x000000010b0b7824 */ /* 0x000fe200078e020a */
[----:B------:R-:W-:Y:S02]  /*2540*/  ISETP.GT.U32.OR P2, PT, R0, 0x1f, P1 ;  /* 0x0000001f0000780c */ /* 0x000fe40000f44470 */
[----:B------:R-:W-:Y:S02]  /*2550*/  SEL R4, R124, RZ, P1 ;  /* 0x000000ff7c047207 */ /* 0x000fe40000800000 */
[----:B------:R-:W-:-:S05]  /*2560*/  SEL R53, R10, R53, !P3 ;  /* 0x000000350a357207 */ /* 0x000fca0005800000 */
[----:B------:R-:W-:Y:S01]  /*2570*/  @P0 IMAD.IADD R124, R53, 0x1, R4 ;  /* 0x00000001357c0824 */ /* 0x000fe200078e0204 */
[----:B------:R-:W-:-:S03]  /*2580*/  ISETP.NE.AND P0, PT, R0, RZ, PT ;  /* 0x000000ff0000720c */ /* 0x000fc60003f05270 */
[----:B------:R-:W-:-:S05]  /*2590*/  @!P2 IMAD.U32 R124, R11, 0x10000, RZ ;  /* 0x000100000b7ca824 */ /* 0x000fca00078e00ff */
[----:B------:R-:W-:Y:S01]  /*25a0*/  @!P2 STS [UR4+0x8428], R124 ;  /* 0x0084287cff00a988 */ /* 0x000fe20008000804 */
[----:B------:R-:W-:Y:S06]  /*25b0*/  BAR.SYNC.DEFER_BLOCKING 0x0 ;  /* 0x0000000000007b1d */ /* 0x000fec0000010000 */
[----:B------:R-:W0:Y:S02]  /*25c0*/  LDS R4, [UR4+0x8428] ;  /* 0x00842804ff047984 */ /* 0x000e240008000800 */
[----:B0-----:R-:W-:-:S05]  /*25d0*/  SEL R5, R4, RZ, P0 ;  /* 0x000000ff04057207 */ /* 0x001fca0000000000 */
[----:B------:R-:W-:-:S04]  /*25e0*/  IMAD.IADD R4, R5, 0x1, R124 ;  /* 0x0000000105047824 */ /* 0x000fc800078e027c */
[--C-:B------:R-:W-:Y:S01]  /*25f0*/  IMAD.IADD R6, R91, 0x1, R4.reuse ;  /* 0x000000015b067824 */ /* 0x100fe200078e0204 */
[----:B------:R-:W-:Y:S01]  /*2600*/  STS [R47], R4 ;  /* 0x000000042f007388 */ /* 0x000fe20000000800 */
[--C-:B------:R-:W-:Y:S02]  /*2610*/  IMAD.IADD R92, R92, 0x1, R4.reuse ;  /* 0x000000015c5c7824 */ /* 0x100fe400078e0204 */
[--C-:B------:R-:W-:Y:S01]  /*2620*/  IMAD.IADD R8, R93, 0x1, R4.reuse ;  /* 0x000000015d087824 */ /* 0x100fe200078e0204 */
[----:B------:R-:W-:Y:S01]  /*2630*/  STS [R47+0x4], R6 ;  /* 0x000004062f007388 */ /* 0x000fe20000000800 */
[--C-:B------:R-:W-:Y:S02]  /*2640*/  IMAD.IADD R94, R94, 0x1, R4.reuse ;  /* 0x000000015e5e7824 */ /* 0x100fe400078e0204 */
[--C-:B------:R-:W-:Y:S01]  /*2650*/  IMAD.IADD R10, R95, 0x1, R4.reuse ;  /* 0x000000015f0a7824 */ /* 0x100fe200078e0204 */
[----:B------:R-:W-:Y:S01]  /*2660*/  STS [R47+0x8], R92 ;  /* 0x0000085c2f007388 */ /* 0x000fe20000000800 */
[----:B------:R-:W-:-:S02]  /*2670*/  IMAD.IADD R96, R96, 0x1, R4 ;  /* 0x0000000160607824 */ /* 0x000fc400078e0204 */
[--C-:B------:R-:W-:Y:S01]  /*2680*/  IMAD.IADD R124, R97, 0x1, R4.reuse ;  /* 0x00000001617c7824 */ /* 0x100fe200078e0204 */
[----:B------:R-:W-:Y:S01]  /*2690*/  STS [R47+0xc], R8 ;  /* 0x00000c082f007388 */ /* 0x000fe20000000800 */
        /* <DEDUP_REMOVED lines=36> */
[----:B------:R-:W-:-:S03]  /*28e0*/  IMAD.IADD R122, R122, 0x1, R4 ;  /* 0x000000017a7a7824 */ /* 0x000fc600078e0204 */
[----:B------:R-:W-:Y:S04]  /*28f0*/  STS [R47+0x40], R106 ;  /* 0x0000406a2f007388 */ /* 0x000fe80000000800 */
        /* <DEDUP_REMOVED lines=15> */
[----:B------:R-:W-:Y:S01]  /*29f0*/  STS [R47+0x80], R122 ;  /* 0x0000807a2f007388 */ /* 0x000fe20000000800 */
[----:B------:R-:W-:Y:S06]  /*2a00*/  BAR.SYNC.DEFER_BLOCKING 0x0 ;  /* 0x0000000000007b1d */ /* 0x000fec0000010000 */
[----:B------:R-:W0:Y:S04]  /*2a10*/  LDS.U16 R5, [R54] ;  /* 0x0000000036057984 */ /* 0x000e280000000400 */
[----:B------:R-:W1:Y:S04]  /*2a20*/  LDS.U16 R55, [R55] ;  /* 0x0000000037377984 */ /* 0x000e680000000400 */
[----:B------:R-:W2:Y:S04]  /*2a30*/  LDS.U16 R57, [R57] ;  /* 0x0000000039397984 */ /* 0x000ea80000000400 */
[----:B------:R-:W3:Y:S04]  /*2a40*/  LDS.U16 R59, [R59] ;  /* 0x000000003b3b7984 */ /* 0x000ee80000000400 */
[----:B------:R-:W4:Y:S04]  /*2a50*/  LDS.U16 R61, [R61] ;  /* 0x000000003d3d7984 */ /* 0x000f280000000400 */
[----:B------:R-:W4:Y:S04]  /*2a60*/  LDS.U16 R63, [R63] ;  /* 0x000000003f3f7984 */ /* 0x000f280000000400 */
[----:B------:R-:W4:Y:S04]  /*2a70*/  LDS.U16 R65, [R65] ;  /* 0x0000000041417984 */ /* 0x000f280000000400 */
[----:B------:R-:W4:Y:S04]  /*2a80*/  LDS.U16 R67, [R67] ;  /* 0x0000000043437984 */ /* 0x000f280000000400 */
[----:B------:R-:W4:Y:S04]  /*2a90*/  LDS.U16 R69, [R69] ;  /* 0x0000000045457984 */ /* 0x000f280000000400 */
[----:B------:R-:W4:Y:S04]  /*2aa0*/  LDS.U16 R71, [R71] ;  /* 0x0000000047477984 */ /* 0x000f280000000400 */
[----:B------:R-:W4:Y:S01]  /*2ab0*/  LDS.U16 R73, [R73] ;  /* 0x0000000049497984 */ /* 0x000f220000000400 */
[----:B0-----:R-:W-:-:S03]  /*2ac0*/  IMAD.IADD R5, R52, 0x1, R5 ;  /* 0x0000000134057824 */ /* 0x001fc600078e0205 */
[----:B------:R-:W0:Y:S01]  /*2ad0*/  LDS.U16 R75, [R75] ;  /* 0x000000004b4b7984 */ /* 0x000e220000000400 */
[----:B-1----:R-:W-:-:S03]  /*2ae0*/  IMAD.IADD R55, R56, 0x1, R55 ;  /* 0x0000000138377824 */ /* 0x002fc600078e0237 */
[----:B------:R-:W1:Y:S01]  /*2af0*/  LDS.U16 R77, [R77] ;  /* 0x000000004d4d7984 */ /* 0x000e620000000400 */
[----:B--2---:R-:W-:-:S03]  /*2b00*/  IMAD.IADD R57, R58, 0x1, R57 ;  /* 0x000000013a397824 */ /* 0x004fc600078e0239 */
[----:B------:R-:W2:Y:S01]  /*2b10*/  LDS.U16 R79, [R79] ;  /* 0x000000004f4f7984 */ /* 0x000ea20000000400 */
[----:B---3--:R-:W-:-:S03]  /*2b20*/  IMAD.IADD R59, R60, 0x1, R59 ;  /* 0x000000013c3b7824 */ /* 0x008fc600078e023b */
[----:B------:R-:W3:Y:S01]  /*2b30*/  LDS.U16 R81, [R81] ;  /* 0x0000000051517984 */ /* 0x000ee20000000400 */
[----:B----4-:R-:W-:-:S03]  /*2b40*/  IMAD.IADD R61, R62, 0x1, R61 ;  /* 0x000000013e3d7824 */ /* 0x010fc600078e023d */
[----:B------:R-:W4:Y:S01]  /*2b50*/  LDS.U16 R83, [R83] ;  /* 0x0000000053537984 */ /* 0x000f220000000400 */
[----:B------:R-:W-:-:S03]  /*2b60*/  IMAD.IADD R63, R64, 0x1, R63 ;  /* 0x00000001403f7824 */ /* 0x000fc600078e023f */
[----:B------:R-:W4:Y:S01]  /*2b70*/  LDS.U16 R85, [R85] ;  /* 0x0000000055557984 */ /* 0x000f220000000400 */
[----:B------:R-:W-:-:S03]  /*2b80*/  IMAD.IADD R65, R66, 0x1, R65 ;  /* 0x0000000142417824 */ /* 0x000fc600078e0241 */
[----:B------:R-:W4:Y:S01]  /*2b90*/  LDS.U16 R87, [R87] ;  /* 0x0000000057577984 */ /* 0x000f220000000400 */
[----:B------:R-:W-:-:S03]  /*2ba0*/  IMAD.IADD R67, R68, 0x1, R67 ;  /* 0x0000000144437824 */ /* 0x000fc600078e0243 */
[----:B------:R-:W4:Y:S01]  /*2bb0*/  LDS.U16 R89, [R89] ;  /* 0x0000000059597984 */ /* 0x000f220000000400 */
[----:B------:R-:W-:Y:S02]  /*2bc0*/  IMAD.IADD R69, R70, 0x1, R69 ;  /* 0x0000000146457824 */ /* 0x000fe400078e0245 */
[----:B------:R-:W-:Y:S02]  /*2bd0*/  IMAD.IADD R71, R72, 0x1, R71 ;  /* 0x0000000148477824 */ /* 0x000fe400078e0247 */
[----:B------:R-:W-:Y:S02]  /*2be0*/  IMAD.IADD R73, R74, 0x1, R73 ;  /* 0x000000014a497824 */ /* 0x000fe400078e0249 */
[----:B0-----:R-:W-:Y:S02]  /*2bf0*/  IMAD.IADD R75, R76, 0x1, R75 ;  /* 0x000000014c4b7824 */ /* 0x001fe400078e024b */
[----:B-1----:R-:W-:Y:S02]  /*2c00*/  IMAD.IADD R77, R78, 0x1, R77 ;  /* 0x000000014e4d7824 */ /* 0x002fe400078e024d */
[----:B--2---:R-:W-:-:S02]  /*2c10*/  IMAD.IADD R79, R80, 0x1, R79 ;  /* 0x00000001504f7824 */ /* 0x004fc400078e024f */
[----:B---3--:R-:W-:Y:S02]  /*2c20*/  IMAD.IADD R81, R82, 0x1, R81 ;  /* 0x0000000152517824 */ /* 0x008fe400078e0251 */
[----:B----4-:R-:W-:Y:S02]  /*2c30*/  IMAD.IADD R83, R84, 0x1, R83 ;  /* 0x0000000154537824 */ /* 0x010fe400078e0253 */
[----:B------:R-:W-:Y:S02]  /*2c40*/  IMAD.IADD R85, R86, 0x1, R85 ;  /* 0x0000000156557824 */ /* 0x000fe400078e0255 */
[----:B------:R-:W-:Y:S02]  /*2c50*/  IMAD.IADD R87, R88, 0x1, R87 ;  /* 0x0000000158577824 */ /* 0x000fe400078e0257 */
[----:B------:R-:W-:Y:S01]  /*2c60*/  IMAD.IADD R89, R90, 0x1, R89 ;  /* 0x000000015a597824 */ /* 0x000fe200078e0259 */
[----:B------:R-:W-:Y:S06]  /*2c70*/  BAR.SYNC.DEFER_BLOCKING 0x0 ;  /* 0x0000000000007b1d */ /* 0x000fec0000010000 */
[----:B------:R-:W-:Y:S05]  /*2c80*/  BRA.U UP0, `(.L_x_221) ;  /* 0x0000000500987547 */ /* 0x000fea000b800000 */
[----:B------:R-:W-:Y:S01]  /*2c90*/  LEA R4, R5, UR4, 0x2 ;  /* 0x0000000405047c11 */ /* 0x000fe2000f8e10ff */
[----:B------:R-:W-:Y:S01]  /*2ca0*/  UIADD3 UR7, UPT, UPT, UR7, 0x6, URZ ;  /* 0x0000000607077890 */ /* 0x000fe2000fffe0ff */
[----:B------:R-:W-:Y:S01]  /*2cb0*/  LEA R5, R55, UR4, 0x2 ;  /* 0x0000000437057c11 */ /* 0x000fe2000f8e10ff */
[----:B------:R-:W-:Y:S01]  /*2cc0*/  UIADD3 UR5, UPT, UPT, UR5, -0x6, URZ ;  /* 0xfffffffa05057890 */ /* 0x000fe2000fffe0ff */
[----:B------:R-:W-:Y:S01]  /*2cd0*/  LEA R6, R57, UR4, 0x2 ;  /* 0x0000000439067c11 */ /* 0x000fe2000f8e10ff */
[----:B------:R0:W-:Y:S01]  /*2ce0*/  STS [R4], R29 ;  /* 0x0000001d04007388 */ /* 0x0001e20000000800 */
[----:B------:R-:W-:Y:S02]  /*2cf0*/  LEA R7, R59, UR4, 0x2 ;  /* 0x000000043b077c11 */ /* 0x000fe4000f8e10ff */
[----:B------:R-:W-:Y:S01]  /*2d00*/  LEA R8, R61, UR4, 0x2 ;  /* 0x000000043d087c11 */ /* 0x000fe2000f8e10ff */
[----:B------:R0:W-:Y:S01]  /*2d10*/  STS [R5], R30 ;  /* 0x0000001e05007388 */ /* 0x0001e20000000800 */
[----:B------:R-:W-:-:S02]  /*2d20*/  LEA R9, R63, UR4, 0x2 ;  /* 0x000000043f097c11 */ /* 0x000fc4000f8e10ff */
[----:B------:R-:W-:Y:S01]  /*2d30*/  LEA R10, R65, UR4, 0x2 ;  /* 0x00000004410a7c11 */ /* 0x000fe2000f8e10ff */
[----:B------:R0:W-:Y:S01]  /*2d40*/  STS [R6], R31 ;  /* 0x0000001f06007388 */ /* 0x0001e20000000800 */
[----:B------:R-:W-:Y:S02]  /*2d50*/  LEA R11, R67, UR4, 0x2 ;  /* 0x00000004430b7c11 */ /* 0x000fe4000f8e10ff */
        /* <DEDUP_REMOVED lines=16> */
[----:B------:R0:W-:Y:S04]  /*2e60*/  STS [R52], R37 ;  /* 0x0000002534007388 */ /* 0x0001e80000000800 */
        /* <DEDUP_REMOVED lines=9> */
[----:B------:R0:W-:Y:S01]  /*2f00*/  STS [R63], R49 ;  /* 0x000000313f007388 */ /* 0x0001e20000000800 */
[----:B------:R-:W-:Y:S06]  /*2f10*/  BAR.SYNC.DEFER_BLOCKING 0x0 ;  /* 0x0000000000007b1d */ /* 0x000fec0000010000 */
[----:B------:R0:W1:Y:S04]  /*2f20*/  LDS R29, [R51] ;  /* 0x00000000331d7984 */ /* 0x0000680000000800 */
[----:B------:R0:W2:Y:S04]  /*2f30*/  LDS R30, [R51+0x4] ;  /* 0x00000400331e7984 */ /* 0x0000a80000000800 */
[----:B------:R0:W3:Y:S04]  /*2f40*/  LDS R31, [R51+0x8] ;  /* 0x00000800331f7984 */ /* 0x0000e80000000800 */
[----:B------:R0:W4:Y:S04]  /*2f50*/  LDS R32, [R51+0xc] ;  /* 0x00000c0033207984 */ /* 0x0001280000000800 */
[----:B------:R0:W0:Y:S04]  /*2f60*/  LDS R33, [R51+0x10] ;  /* 0x0000100033217984 */ /* 0x0000280000000800 */
        /* <DEDUP_REMOVED lines=13> */
[----:B------:R0:W0:Y:S01]  /*3040*/  LDS R49, [R51+0x48] ;  /* 0x0000480033317984 */ /* 0x0000220000000800 */
[----:B------:R-:W-:Y:S06]  /*3050*/  BAR.SYNC.DEFER_BLOCKING 0x0 ;  /* 0x0000000000007b1d */ /* 0x000fec0000010000 */
[----:B-----5:R0:W-:Y:S04]  /*3060*/  STS [R4], R2 ;  /* 0x0000000204007388 */ /* 0x0201e80000000800 */
        /* <DEDUP_REMOVED lines=19> */
[----:B------:R0:W0:Y:S04]  /*31a0*/  LDS R2, [R51] ;  /* 0x0000000033027984 */ /* 0x0000280000000800 */
        /* <DEDUP_REMOVED lines=19> */
[----:B-1234-:R-:W-:Y:S05]  /*32e0*/  BRA `(.L_x_222) ;  /* 0xffffffd800bc7947 */ /* 0x01efea000383ffff */
.L_x_221:
[----:B------:R-:W-:Y:S01]  /*32f0*/  LEA R5, R5, UR4, 0x2 ;  /* 0x0000000405057c11 */ /* 0x000fe2000f8e10ff */
[----:B------:R-:W-:Y:S01]  /*3300*/  IMAD R51, R0, -0x48, R51 ;  /* 0xffffffb800337824 */ /* 0x000fe200078e0233 */
[----:B------:R-:W-:Y:S01]  /*3310*/  LEA R55, R55, UR4, 0x2 ;  /* 0x0000000437377c11 */ /* 0x000fe2000f8e10ff */
[----:B------:R-:W0:Y:S01]  /*3320*/  LDCU.64 UR6, c[0x0][0x3a0] ;  /* 0x00007400ff0677ac */ /* 0x000e220008000a00 */
[----:B------:R-:W-:Y:S01]  /*3330*/  LEA R57, R57, UR4, 0x2 ;  /* 0x0000000439397c11 */ /* 0x000fe2000f8e10ff */
[----:B------:R-:W-:Y:S01]  /*3340*/  STS [R5], R29 ;  /* 0x0000001d05007388 */ /* 0x000fe20000000800 */
[----:B------:R-:W-:Y:S02]  /*3350*/  LEA R59, R59, UR4, 0x2 ;  /* 0x000000043b3b7c11 */ /* 0x000fe4000f8e10ff */
[----:B------:R-:W-:Y:S01]  /*3360*/  LEA R61, R61, UR4, 0x2 ;  /* 0x000000043d3d7c11 */ /* 0x000fe2000f8e10ff */
[----:B------:R-:W-:Y:S01]  /*3370*/  STS [R55], R30 ;  /* 0x0000001e37007388 */ /* 0x000fe20000000800 */
[----:B------:R-:W-:-:S02]  /*3380*/  LEA R63, R63, UR4, 0x2 ;  /* 0x000000043f3f7c11 */ /* 0x000fc4000f8e10ff */
[----:B------:R-:W-:Y:S01]  /*3390*/  LEA R65, R65, UR4, 0x2 ;  /* 0x0000000441417c11 */ /* 0x000fe2000f8e10ff */
[----:B------:R-:W-:Y:S01]  /*33a0*/  STS [R57], R31 ;  /* 0x0000001f39007388 */ /* 0x000fe20000000800 */
[----:B------:R-:W-:Y:S02]  /*33b0*/  LEA R67, R67, UR4, 0x2 ;  /* 0x0000000443437c11 */ /* 0x000fe4000f8e10ff */
[----:B------:R-:W-:Y:S01]  /*33c0*/  LEA R69, R69, UR4, 0x2 ;  /* 0x0000000445457c11 */ /* 0x000fe2000f8e10ff */
[----:B------:R-:W-:Y:S01]  /*33d0*/  STS [R59], R32 ;  /* 0x000000203b007388 */ /* 0x000fe20000000800 */
[----:B------:R-:W-:Y:S02]  /*33e0*/  LEA R71, R71, UR4, 0x2 ;  /* 0x0000000447477c11 */ /* 0x000fe4000f8e10ff */
[----:B------:R-:W-:Y:S01]  /*33f0*/  LEA R73, R73, UR4, 0x2 ;  /* 0x0000000449497c11 */ /* 0x000fe2000f8e10ff */
[----:B------:R-:W-:Y:S01]  /*3400*/  STS [R61], R33 ;  /* 0x000000213d007388 */ /* 0x000fe20000000800 */
[----:B------:R-:W-:Y:S01]  /*3410*/  LEA R75, R75, UR4, 0x2 ;  /* 0x000000044b4b7c11 */ /* 0x000fe2000f8e10ff */
[----:B0-----:R-:W-:Y:S01]  /*3420*/  IMAD.U32 R4, RZ, RZ, UR7 ;  /* 0x00000007ff047e24 */ /* 0x001fe2000f8e00ff */
        /* <DEDUP_REMOVED lines=11> */
[----:B------:R-:W-:-:S03]  /*34e0*/  ISETP.LT.U32.AND P4, PT, R0, UR6, PT ;  /* 0x0000000600007c0c */ /* 0x000fc6000bf81070 */
[----:B------:R-:W-:Y:S01]  /*34f0*/  STS [R71], R38 ;  /* 0x0000002647007388 */ /* 0x000fe20000000800 */
[----:B------:R-:W-:Y:S01]  /*3500*/  ISETP.GT.U32.AND.EX P4, PT, R4, RZ, PT, P4 ;  /* 0x000000ff0400720c */ /* 0x000fe20003f84140 */
[----:B------:R-:W-:Y:S02]  /*3510*/  VIADD R4, R0, 0x100 ;  /* 0x0000010000047836 */ /* 0x000fe40000000000 */
[----:B------:R-:W-:Y:S03]  /*3520*/  STS [R73], R39 ;  /* 0x0000002749007388 */ /* 0x000fe60000000800 */
[----:B------:R-:W-:Y:S01]  /*3530*/  ISETP.LT.U32.AND P2, PT, R4, UR6, PT ;  /* 0x0000000604007c0c */ /* 0x000fe2000bf41070 */
[----:B------:R-:W-:Y:S04]  /*3540*/  STS [R75], R40 ;  /* 0x000000284b007388 */ /* 0x000fe80000000800 */
[----:B------:R-:W-:Y:S04]  /*3550*/  STS [R77], R41 ;  /* 0x000000294d007388 */ /* 0x000fe80000000800 */
[----:B------:R-:W-:Y:S04]  /*3560*/  STS [R79], R42 ;  /* 0x0000002a4f007388 */ /* 0x000fe80000000800 */
[----:B------:R-:W-:Y:S04]  /*3570*/  STS [R81], R43 ;  /* 0x0000002b51007388 */ /* 0x000fe80000000800 */
[----:B------:R-:W-:Y:S04]  /*3580*/  STS [R83], R44 ;  /* 0x0000002c53007388 */ /* 0x000fe80000000800 */
[----:B------:R-:W-:Y:S04]  /*3590*/  STS [R85], R46 ;  /* 0x0000002e55007388 */ /* 0x000fe80000000800 */
[----:B------:R-:W-:Y:S04]  /*35a0*/  STS [R87], R48 ;  /* 0x0000003057007388 */ /* 0x000fe80000000800 */
[----:B------:R-:W-:Y:S01]  /*35b0*/  STS [R89], R49 ;  /* 0x0000003159007388 */ /* 0x000fe20000000800 */
[----:B------:R-:W-:Y:S06]  /*35c0*/  BAR.SYNC.DEFER_BLOCKING 0x0 ;  /* 0x0000000000007b1d */ /* 0x000fec0000010000 */
[----:B------:R-:W0:Y:S04]  /*35d0*/  LDS R30, [R51] ;  /* 0x00000000331e7984 */ /* 0x000e280000000800 */
[----:B------:R-:W1:Y:S04]  /*35e0*/  LDS R31, [R51+0x400] ;  /* 0x00040000331f7984 */ /* 0x000e680000000800 */
[----:B------:R-:W-:Y:S04]  /*35f0*/  LDS R32, [R51+0x800] ;  /* 0x0008000033207984 */ /* 0x000fe80000000800 */
[----:B------:R-:W-:Y:S04]  /*3600*/  LDS R33, [R51+0xc00] ;  /* 0x000c000033217984 */ /* 0x000fe80000000800 */
[----:B------:R-:W-:Y:S04]  /*3610*/  LDS R34, [R51+0x1000] ;  /* 0x0010000033227984 */ /* 0x000fe80000000800 */
[----:B------:R-:W-:Y:S04]  /*3620*/  LDS R35, [R51+0x1400] ;  /* 0x0014000033237984 */ /* 0x000fe80000000800 */
[----:B------:R-:W-:Y:S04]  /*3630*/  LDS R36, [R51+0x1800] ;  /* 0x0018000033247984 */ /* 0x000fe80000000800 */
[----:B------:R-:W-:Y:S04]  /*3640*/  LDS R37, [R51+0x1c00] ;  /* 0x001c000033257984 */ /* 0x000fe80000000800 */
[----:B------:R-:W-:Y:S04]  /*3650*/  LDS R38, [R51+0x2000] ;  /* 0x0020000033267984 */ /* 0x000fe80000000800 */
[----:B------:R-:W-:Y:S04]  /*3660*/  LDS R39, [R51+0x2400] ;  /* 0x0024000033277984 */ /* 0x000fe80000000800 */
[----:B------:R-:W-:Y:S01]  /*3670*/  LDS R40, [R51+0x2800] ;  /* 0x0028000033287984 */ /* 0x000fe20000000800 */
[----:B0-----:R-:W-:-:S03]  /*3680*/  @P4 ISETP.GT.AND P1, PT, R30, -0x1, PT ;  /* 0xffffffff1e00480c */ /* 0x001fc60003f24270 */
        /* <DEDUP_REMOVED lines=8> */
[----:B------:R-:W-:Y:S06]  /*3710*/  BAR.SYNC.DEFER_BLOCKING 0x0 ;  /* 0x0000000000007b1d */ /* 0x000fec0000010000 */
[----:B-----5:R0:W-:Y:S04]  /*3720*/  STS [R5], R2 ;  /* 0x0000000205007388 */ /* 0x0201e80000000800 */
[----:B------:R2:W-:Y:S04]  /*3730*/  STS [R55], R3 ;  /* 0x0000000337007388 */ /* 0x0005e80000000800 */
[----:B------:R3:W-:Y:S01]  /*3740*/  STS [R57], R12 ;  /* 0x0000000c39007388 */ /* 0x0007e20000000800 */
[----:B0-----:R-:W0:Y:S03]  /*3750*/  LDC.64 R4, c[0x0][0x398] ;  /* 0x0000e600ff047b82 */ /* 0x001e260000000a00 */
[----:B------:R-:W-:Y:S04]  /*3760*/  STS [R59], R13 ;  /* 0x0000000d3b007388 */ /* 0x000fe80000000800 */
[----:B------:R4:W-:Y:S01]  /*3770*/  STS [R61], R14 ;  /* 0x0000000e3d007388 */ /* 0x0009e20000000800 */
[----:B--2---:R-:W2:Y:S01]  /*3780*/  LDC.64 R2, c[0x0][0x388] ;  /* 0x0000e200ff027b82 */ /* 0x004ea20000000a00 */
[----:B---3--:R-:W-:-:S02]  /*3790*/  VIADD R12, R0, 0x200 ;  /* 0x00000200000c7836 */ /* 0x008fc40000000000 */
[----:B------:R3:W-:Y:S04]  /*37a0*/  STS [R63], R15 ;  /* 0x0000000f3f007388 */ /* 0x0007e80000000800 */
[----:B------:R1:W-:Y:S01]  /*37b0*/  STS [R65], R16 ;  /* 0x0000001041007388 */ /* 0x0003e20000000800 */
[----:B------:R-:W-:Y:S01]  /*37c0*/  ISETP.LT.U32.AND P3, PT, R12, UR6, PT ;  /* 0x000000060c007c0c */ /* 0x000fe2000bf61070 */
[C---:B----4-:R-:W-:Y:S02]  /*37d0*/  VIADD R14, R0.reuse, 0x300 ;  /* 0x00000300000e7836 */ /* 0x050fe40000000000 */
[----:B------:R4:W-:Y:S01]  /*37e0*/  STS [R67], R17 ;  /* 0x0000001143007388 */ /* 0x0009e20000000800 */
[C---:B------:R-:W-:Y:S01]  /*37f0*/  VIADD R12, R0.reuse, 0x500 ;  /* 0x00000500000c7836 */ /* 0x040fe20000000000 */
[----:B---3--:R-:W-:-:S02]  /*3800*/  LOP3.LUT R15, R0, 0x400, RZ, 0xfc, !PT ;  /* 0x00000400000f7812 */ /* 0x008fc400078efcff */
[----:B------:R-:W-:Y:S01]  /*3810*/  STS [R69], R18 ;  /* 0x0000001245007388 */ /* 0x000fe20000000800 */
[----:B------:R-:W-:Y:S01]  /*3820*/  ISETP.LT.U32.AND P0, PT, R14, UR6, PT ;  /* 0x000000060e007c0c */ /* 0x000fe2000bf01070 */
[----:B-1----:R-:W-:Y:S01]  /*3830*/  IMAD.U32 R16, RZ, RZ, UR7 ;  /* 0x00000007ff107e24 */ /* 0x002fe2000f8e00ff */
[----:B------:R-:W-:Y:S01]  /*3840*/  ISETP.LT.U32.AND P5, PT, R15, UR6, PT ;  /* 0x000000060f007c0c */ /* 0x000fe2000bfa1070 */
[----:B------:R-:W-:Y:S01]  /*3850*/  STS [R71], R19 ;  /* 0x0000001347007388 */ /* 0x000fe20000000800 */
[----:B------:R-:W-:Y:S01]  /*3860*/  IMAD.U32 R15, RZ, RZ, UR7 ;  /* 0x00000007ff0f7e24 */ /* 0x000fe2000f8e00ff */
[----:B------:R-:W-:Y:S01]  /*3870*/  ISETP.LT.U32.AND P6, PT, R12, UR6, PT ;  /* 0x000000060c007c0c */ /* 0x000fe2000bfc1070 */
[----:B----4-:R-:W-:Y:S01]  /*3880*/  @P4 IMAD.MOV.U32 R17, RZ, RZ, -0x1 ;  /* 0xffffffffff114424 */ /* 0x010fe200078e00ff */
[----:B------:R-:W-:Y:S01]  /*3890*/  STS [R73], R20 ;  /* 0x0000001449007388 */ /* 0x000fe20000000800 */
[----:B------:R-:W-:Y:S01]  /*38a0*/  ISETP.GT.U32.AND.EX P2, PT, R16, RZ, PT, P2 ;  /* 0x000000ff1000720c */ /* 0x000fe20003f44120 */
[----:B------:R-:W-:Y:S01]  /*38b0*/  IMAD.U32 R14, RZ, RZ, UR7 ;  /* 0x00000007ff0e7e24 */ /* 0x000fe2000f8e00ff */
[----:B------:R-:W-:Y:S01]  /*38c0*/  ISETP.GT.U32.AND.EX P0, PT, R15, RZ, PT, P0 ;  /* 0x000000ff0f00720c */ /* 0x000fe20003f04100 */
[----:B------:R1:W-:Y:S01]  /*38d0*/  STS [R75], R21 ;  /* 0x000000154b007388 */ /* 0x0003e20000000800 */
[----:B------:R-:W-:Y:S01]  /*38e0*/  @P4 SEL R17, R17, 0x80000000, P1 ;  /* 0x8000000011114807 */ /* 0x000fe20000800000 */
[----:B--2---:R-:W-:Y:S01]  /*38f0*/  IMAD.WIDE.U32 R2, R0, 0x4, R2 ;  /* 0x0000000400027825 */ /* 0x004fe200078e0002 */
[----:B------:R-:W-:Y:S01]  /*3900*/  ISETP.GT.U32.AND.EX P3, PT, R14, RZ, PT, P3 ;  /* 0x000000ff0e00720c */ /* 0x000fe20003f64130 */
[----:B------:R-:W-:Y:S01]  /*3910*/  STS [R77], R22 ;  /* 0x000000164d007388 */ /* 0x000fe20000000800 */
[----:B------:R-:W-:Y:S01]  /*3920*/  ISETP.GT.U32.AND.EX P5, PT, R16, RZ, PT, P5 ;  /* 0x000000ff1000720c */ /* 0x000fe20003fa4150 */
[----:B0-----:R-:W-:Y:S01]  /*3930*/  IMAD.WIDE.U32 R4, R0, 0x4, R4 ;  /* 0x0000000400047825 */ /* 0x001fe200078e0004 */
[----:B------:R-:W-:Y:S01]  /*3940*/  ISETP.GT.U32.AND.EX P6, PT, R16, RZ, PT, P6 ;  /* 0x000000ff1000720c */ /* 0x000fe20003fc4160 */
[----:B------:R0:W-:Y:S01]  /*3950*/  STS [R79], R23 ;  /* 0x000000174f007388 */ /* 0x0001e20000000800 */
[----:B-1----:R-:W-:Y:S01]  /*3960*/  @P4 LOP3.LUT R21, R17, R30, RZ, 0x3c, !PT ;  /* 0x0000001e11154212 */ /* 0x002fe200078e3cff */
[----:B------:R-:W-:-:S02]  /*3970*/  @P2 IMAD.MOV.U32 R12, RZ, RZ, -0x1 ;  /* 0xffffffffff0c2424 */ /* 0x000fc400078e00ff */
[----:B------:R-:W-:Y:S01]  /*3980*/  STS [R81], R24 ;  /* 0x0000001851007388 */ /* 0x000fe20000000800 */
[----:B------:R-:W-:Y:S01]  /*3990*/  @P2 ISETP.GT.AND P1, PT, R31, -0x1, PT ;  /* 0xffffffff1f00280c */ /* 0x000fe20003f24270 */
[----:B------:R-:W-:Y:S02]  /*39a0*/  VIADD R14, R0, 0x600 ;  /* 0x00000600000e7836 */ /* 0x000fe40000000000 */
[----:B------:R1:W-:Y:S01]  /*39b0*/  STS [R83], R25 ;  /* 0x0000001953007388 */ /* 0x0003e20000000800 */
[----:B------:R-:W-:Y:S01]  /*39c0*/  @P2 SEL R12, R12, 0x80000000, P1 ;  /* 0x800000000c0c2807 */ /* 0x000fe20000800000 */
[----:B0-----:R-:W-:Y:S01]  /*39d0*/  @P3 IMAD.MOV.U32 R23, RZ, RZ, -0x1 ;  /* 0xffffffffff173424 */ /* 0x001fe200078e00ff */
[----:B------:R-:W-:Y:S01]  /*39e0*/  ISETP.LT.U32.AND P1, PT, R14, UR6, PT ;  /* 0x000000060e007c0c */ /* 0x000fe2000bf21070 */
[----:B------:R-:W-:Y:S01]  /*39f0*/  STS [R85], R26 ;  /* 0x0000001a55007388 */ /* 0x000fe20000000800 */
[----:B------:R-:W-:Y:S01]  /*3a00*/  @P2 LOP3.LUT R31, R12, R31, RZ, 0x3c, !PT ;  /* 0x0000001f0c1f2212 */ /* 0x000fe200078e3cff */
[C---:B------:R-:W-:Y:S01]  /*3a10*/  VIADD R12, R0.reuse, 0x700 ;  /* 0x00000700000c7836 */ /* 0x040fe20000000000 */
[----:B------:R-:W-:Y:S01]  /*3a20*/  LOP3.LUT R14, R0, 0x800, RZ, 0xfc, !PT ;  /* 0x00000800000e7812 */ /* 0x000fe200078efcff */
[----:B------:R-:W-:Y:S01]  /*3a30*/  STS [R87], R27 ;  /* 0x0000001b57007388 */ /* 0x000fe20000000800 */
[----:B------:R-:W-:-:S02]  /*3a40*/  IMAD.U32 R18, RZ, RZ, UR7 ;  /* 0x00000007ff127e24 */ /* 0x000fc4000f8e00ff */
[----:B-1----:R-:W-:Y:S01]  /*3a50*/  @P5 IMAD.MOV.U32 R25, RZ, RZ, -0x1 ;  /* 0xffffffffff195424 */ /* 0x002fe200078e00ff */
[----:B------:R-:W-:Y:S01]  /*3a60*/  STS [R89], R28 ;  /* 0x0000001c59007388 */ /* 0x000fe20000000800 */
[----:B------:R-:W-:Y:S01]  /*3a70*/  IMAD.U32 R20, RZ, RZ, UR7 ;  /* 0x00000007ff147e24 */ /* 0x000fe2000f8e00ff */
[----:B------:R-:W-:Y:S01]  /*3a80*/  BAR.SYNC.DEFER_BLOCKING 0x0 ;  /* 0x0000000000007b1d */ /* 0x000fe20000010000 */
[----:B------:R-:W-:Y:S01]  /*3a90*/  ISETP.GT.U32.AND.EX P1, PT, R18, RZ, PT, P1 ;  /* 0x000000ff1200720c */ /* 0x000fe20003f24110 */
[----:B------:R-:W-:-:S12]  /*3aa0*/  VIADD R16, R0, 0xb00 ;  /* 0x00000b0000107836 */ /* 0x000fd80000000000 */
[----:B------:R-:W-:Y:S01]  /*3ab0*/  @P1 IMAD.MOV.U32 R18, RZ, RZ, -0x1 ;  /* 0xffffffffff121424 */ /* 0x000fe200078e00ff */
[----:B------:R-:W0:Y:S04]  /*3ac0*/  @P4 LDS R43, [R51] ;  /* 0x00000000332b4984 */ /* 0x000e280000000800 */
[----:B------:R-:W1:Y:S04]  /*3ad0*/  LDS R13, [R51+0x400] ;  /* 0x00040000330d7984 */ /* 0x000e680000000800 */
[----:B------:R-:W2:Y:S04]  /*3ae0*/  LDS R15, [R51+0x800] ;  /* 0x00080000330f7984 */ /* 0x000ea80000000800 */
[----:B------:R-:W3:Y:S04]  /*3af0*/  LDS R17, [R51+0xc00] ;  /* 0x000c000033117984 */ /* 0x000ee80000000800 */
[----:B------:R-:W4:Y:S04]  /*3b00*/  LDS R19, [R51+0x1000] ;  /* 0x0010000033137984 */ /* 0x000f280000000800 */
[----:B------:R-:W-:Y:S04]  /*3b10*/  @P4 STG.E desc[UR8][R2.64], R21 ;  /* 0x0000001502004986 */ /* 0x000fe8000c101908 */
[----:B------:R-:W4:Y:S04]  /*3b20*/  LDS R21, [R51+0x1400] ;  /* 0x0014000033157984 */ /* 0x000f280000000800 */
[----:B0-----:R-:W-:Y:S01]  /*3b30*/  @P4 STG.E desc[UR8][R4.64], R43 ;  /* 0x0000002b04004986 */ /* 0x001fe2000c101908 */
[----:B------:R-:W-:-:S03]  /*3b40*/  @P3 ISETP.GT.AND P4, PT, R32, -0x1, PT ;  /* 0xffffffff2000380c */ /* 0x000fc60003f84270 */
[----:B------:R-:W-:Y:S01]  /*3b50*/  @P2 STG.E desc[UR8][R2.64+0x400], R31 ;  /* 0x0004001f02002986 */ /* 0x000fe2000c101908 */
[----:B------:R-:W-:Y:S02]  /*3b60*/  @P3 SEL R23, R23, 0x80000000, P4 ;  /* 0x8000000017173807 */ /* 0x000fe40002000000 */
[----:B------:R-:W-:Y:S01]  /*3b70*/  @P0 ISETP.GT.AND P4, PT, R33, -0x1, PT ;  /* 0xffffffff2100080c */ /* 0x000fe20003f84270 */
[----:B-1----:R-:W-:Y:S01]  /*3b80*/  @P2 STG.E desc[UR8][R4.64+0x400], R13 ;  /* 0x0004000d04002986 */ /* 0x002fe2000c101908 */
[----:B------:R-:W-:Y:S01]  /*3b90*/  ISETP.LT.U32.AND P2, PT, R12, UR6, PT ;  /* 0x000000060c007c0c */ /* 0x000fe2000bf41070 */
[----:B------:R-:W-:Y:S01]  /*3ba0*/  @P0 IMAD.MOV.U32 R12, RZ, RZ, -0x1 ;  /* 0xffffffffff0c0424 */ /* 0x000fe200078e00ff */
[----:B------:R-:W-:Y:S01]  /*3bb0*/  @P3 LOP3.LUT R23, R23, R32, RZ, 0x3c, !PT ;  /* 0x0000002017173212 */ /* 0x000fe200078e3cff */
[----:B------:R-:W0:Y:S01]  /*3bc0*/  LDS R13, [R51+0x1800] ;  /* 0x00180000330d7984 */ /* 0x000e220000000800 */
[----:B------:R-:W-:Y:S02]  /*3bd0*/  ISETP.GT.U32.AND.EX P2, PT, R20, RZ, PT, P2 ;  /* 0x000000ff1400720c */ /* 0x000fe40003f44120 */
[----:B------:R-:W-:Y:S01]  /*3be0*/  @P0 SEL R12, R12, 0x80000000, P4 ;  /* 0x800000000c0c0807 */ /* 0x000fe20002000000 */
[----:B------:R-:W-:Y:S01]  /*3bf0*/  @P3 STG.E desc[UR8][R2.64+0x800], R23 ;  /* 0x0008001702003986 */ /* 0x000fe2000c101908 */
[----:B------:R-:W-:-:S02]  /*3c00*/  @P5 ISETP.GT.AND P4, PT, R34, -0x1, PT ;  /* 0xffffffff2200580c */ /* 0x000fc40003f84270 */
[----:B------:R-:W-:Y:S01]  /*3c10*/  @P0 LOP3.LUT R33, R12, R33, RZ, 0x3c, !PT ;  /* 0x000000210c210212 */ /* 0x000fe200078e3cff */
[----:B------:R-:W-:Y:S01]  /*3c20*/  VIADD R12, R0, 0x900 ;  /* 0x00000900000c7836 */ /* 0x000fe20000000000 */
[----:B------:R-:W-:Y:S01]  /*3c30*/  @P5 SEL R25, R25, 0x80000000, P4 ;  /* 0x8000000019195807 */ /* 0x000fe20002000000 */
[----:B--2---:R-:W-:Y:S01]  /*3c40*/  @P3 STG.E desc[UR8][R4.64+0x800], R15 ;  /* 0x0008000f04003986 */ /* 0x004fe2000c101908 */
[----:B------:R-:W-:Y:S01]  /*3c50*/  ISETP.LT.U32.AND P4, PT, R14, UR6, PT ;  /* 0x000000060e007c0c */ /* 0x000fe2000bf81070 */
[----:B------:R-:W-:Y:S01]  /*3c60*/  VIADD R14, R0, 0xa00 ;  /* 0x00000a00000e7836 */ /* 0x000fe20000000000 */
[----:B------:R-:W-:Y:S01]  /*3c70*/  @P5 LOP3.LUT R25, R25, R34, RZ, 0x3c, !PT ;  /* 0x0000002219195212 */ /* 0x000fe200078e3cff */
[----:B------:R-:W-:Y:S01]  /*3c80*/  @P0 STG.E desc[UR8][R2.64+0xc00], R33 ;  /* 0x000c002102000986 */ /* 0x000fe2000c101908 */
[----:B------:R-:W-:Y:S01]  /*3c90*/  ISETP.LT.U32.AND P3, PT, R12, UR6, PT ;  /* 0x000000060c007c0c */ /* 0x000fe2000bf61070 */
[----:B------:R-:W-:Y:S02]  /*3ca0*/  @P6 IMAD.MOV.U32 R12, RZ, RZ, -0x1 ;  /* 0xffffffffff0c6424 */ /* 0x000fe400078e00ff */
[----:B---3--:R-:W-:Y:S01]  /*3cb0*/  @P0 STG.E desc[UR8][R4.64+0xc00], R17 ;  /* 0x000c001104000986 */ /* 0x008fe2000c101908 */
[----:B------:R-:W-:-:S03]  /*3cc0*/  @P1 ISETP.GT.AND P0, PT, R36, -0x1, PT ;  /* 0xffffffff2400180c */ /* 0x000fc60003f04270 */
[----:B------:R-:W-:Y:S04]  /*3cd0*/  @P5 STG.E desc[UR8][R2.64+0x1000], R25 ;  /* 0x0010001902005986 */ /* 0x000fe8000c101908 */
[----:B----4-:R1:W-:Y:S01]  /*3ce0*/  @P5 STG.E desc[UR8][R4.64+0x1000], R19 ;  /* 0x0010001304005986 */ /* 0x0103e2000c101908 */
[----:B------:R-:W-:-:S03]  /*3cf0*/  @P6 ISETP.GT.AND P5, PT, R35, -0x1, PT ;  /* 0xffffffff2300680c */ /* 0x000fc60003fa4270 */
[----:B------:R-:W2:Y:S01]  /*3d00*/  LDS R15, [R51+0x1c00] ;  /* 0x001c0000330f7984 */ /* 0x000ea20000000800 */
[----:B------:R-:W-:Y:S02]  /*3d10*/  @P6 SEL R12, R12, 0x80000000, P5 ;  /* 0x800000000c0c6807 */ /* 0x000fe40002800000 */
[----:B------:R-:W-:Y:S01]  /*3d20*/  ISETP.LT.U32.AND P5, PT, R14, UR6, PT ;  /* 0x000000060e007c0c */ /* 0x000fe2000bfa1070 */
[----:B------:R-:W-:Y:S01]  /*3d30*/  IMAD.U32 R14, RZ, RZ, UR7 ;  /* 0x00000007ff0e7e24 */ /* 0x000fe2000f8e00ff */
[----:B------:R-:W3:Y:S01]  /*3d40*/  LDS R17, [R51+0x2000] ;  /* 0x0020000033117984 */ /* 0x000ee20000000800 */
[----:B------:R-:W-:Y:S02]  /*3d50*/  @P6 LOP3.LUT R35, R12, R35, RZ, 0x3c, !PT ;  /* 0x000000230c236212 */ /* 0x000fe400078e3cff */
[----:B-1----:R-:W-:Y:S02]  /*3d60*/  @P1 SEL R19, R18, 0x80000000, P0 ;  /* 0x8000000012131807 */ /* 0x002fe40000000000 */
[----:B------:R-:W-:Y:S01]  /*3d70*/  ISETP.GT.U32.AND.EX P4, PT, R14, RZ, PT, P4 ;  /* 0x000000ff0e00720c */ /* 0x000fe20003f84140 */
[----:B------:R-:W-:Y:S01]  /*3d80*/  @P6 STG.E desc[UR8][R2.64+0x1400], R35 ;  /* 0x0014002302006986 */ /* 0x000fe2000c101908 */
[----:B------:R-:W-:Y:S01]  /*3d90*/  @P1 LOP3.LUT R23, R19, R36, RZ, 0x3c, !PT ;  /* 0x0000002413171212 */ /* 0x000fe200078e3cff */
[----:B------:R-:W-:Y:S01]  /*3da0*/  @P2 IMAD.MOV.U32 R14, RZ, RZ, -0x1 ;  /* 0xffffffffff0e2424 */ /* 0x000fe200078e00ff */
[----:B------:R-:W-:Y:S01]  /*3db0*/  ISETP.LT.U32.AND P0, PT, R16, UR6, PT ;  /* 0x0000000610007c0c */ /* 0x000fe2000bf01070 */
[----:B------:R-:W1:Y:S01]  /*3dc0*/  LDS R19, [R51+0x2400] ;  /* 0x0024000033137984 */ /* 0x000e620000000800 */
[----:B------:R-:W-:Y:S01]  /*3dd0*/  IMAD.U32 R16, RZ, RZ, UR7 ;  /* 0x00000007ff107e24 */ /* 0x000fe2000f8e00ff */
[----:B------:R-:W-:-:S02]  /*3de0*/  LOP3.LUT R12, R0, 0xc00, RZ, 0xfc, !PT ;  /* 0x00000c00000c7812 */ /* 0x000fc400078efcff */
[----:B------:R-:W-:Y:S01]  /*3df0*/  @P6 STG.E desc[UR8][R4.64+0x1400], R21 ;  /* 0x0014001504006986 */ /* 0x000fe2000c101908 */
[----:B------:R-:W-:Y:S02]  /*3e00*/  @P2 ISETP.GT.AND P6, PT, R37, -0x1, PT ;  /* 0xffffffff2500280c */ /* 0x000fe40003fc4270 */
[C---:B------:R-:W-:Y:S01]  /*3e10*/  ISETP.GT.U32.AND.EX P3, PT, R16.reuse, RZ, PT, P3 ;  /* 0x000000ff1000720c */ /* 0x040fe20003f64130 */
[----:B------:R4:W-:Y:S01]  /*3e20*/  @P1 STG.E desc[UR8][R2.64+0x1800], R23 ;  /* 0x0018001702001986 */ /* 0x0009e2000c101908 */
[----:B------:R-:W-:Y:S01]  /*3e30*/  ISETP.GT.U32.AND.EX P5, PT, R16, RZ, PT, P5 ;  /* 0x000000ff1000720c */ /* 0x000fe20003fa4150 */
[----:B------:R-:W-:Y:S02]  /*3e40*/  @P4 IMAD.MOV.U32 R16, RZ, RZ, -0x1 ;  /* 0xffffffffff104424 */ /* 0x000fe400078e00ff */
[----:B0-----:R-:W-:Y:S01]  /*3e50*/  @P1 STG.E desc[UR8][R4.64+0x1800], R13 ;  /* 0x0018000d04001986 */ /* 0x001fe2000c101908 */
[----:B------:R-:W-:Y:S02]  /*3e60*/  ISETP.LT.U32.AND P1, PT, R12, UR6, PT ;  /* 0x000000060c007c0c */ /* 0x000fe4000bf21070 */
[----:B------:R-:W-:Y:S01]  /*3e70*/  @P2 SEL R12, R14, 0x80000000, P6 ;  /* 0x800000000e0c2807 */ /* 0x000fe20003000000 */
[----:B------:R-:W0:Y:S01]  /*3e80*/  LDS R13, [R51+0x2800] ;  /* 0x00280000330d7984 */ /* 0x000e220000000800 */
[----:B------:R-:W-:Y:S01]  /*3e90*/  @P4 ISETP.GT.AND P6, PT, R38, -0x1, PT ;  /* 0xffffffff2600480c */ /* 0x000fe20003fc4270 */
[----:B------:R-:W-:Y:S01]  /*3ea0*/  VIADD R14, R0, 0xd00 ;  /* 0x00000d00000e7836 */ /* 0x000fe20000000000 */
[----:B------:R-:W-:Y:S01]  /*3eb0*/  @P2 LOP3.LUT R37, R12, R37, RZ, 0x3c, !PT ;  /* 0x000000250c252212 */ /* 0x000fe200078e3cff */
[----:B------:R-:W0:Y:S01]  /*3ec0*/  LDS R21, [R51+0x2c00] ;  /* 0x002c000033157984 */ /* 0x000e220000000800 */
[----:B----4-:R-:W-:Y:S01]  /*3ed0*/  @P4 SEL R23, R16, 0x80000000, P6 ;  /* 0x8000000010174807 */ /* 0x010fe20003000000 */
[----:B------:R-:W-:Y:S01]  /*3ee0*/  IMAD.U32 R16, RZ, RZ, UR7 ;  /* 0x00000007ff107e24 */ /* 0x000fe2000f8e00ff */
[----:B------:R-:W-:Y:S01]  /*3ef0*/  @P3 ISETP.GT.AND P6, PT, R39, -0x1, PT ;  /* 0xffffffff2700380c */ /* 0x000fe20003fc4270 */
[----:B------:R-:W-:Y:S01]  /*3f00*/  @P3 IMAD.MOV.U32 R18, RZ, RZ, -0x1 ;  /* 0xffffffffff123424 */ /* 0x000fe200078e00ff */
[----:B------:R-:W-:Y:S01]  /*3f10*/  @P4 LOP3.LUT R23, R23, R38, RZ, 0x3c, !PT ;  /* 0x0000002617174212 */ /* 0x000fe200078e3cff */
[----:B------:R-:W-:Y:S01]  /*3f20*/  @P2 STG.E desc[UR8][R2.64+0x1c00], R37 ;  /* 0x001c002502002986 */ /* 0x000fe2000c101908 */
[----:B------:R-:W-:Y:S01]  /*3f30*/  ISETP.GT.U32.AND.EX P0, PT, R16, RZ, PT, P0 ;  /* 0x000000ff1000720c */ /* 0x000fe20003f04100 */
[----:B------:R-:W-:Y:S01]  /*3f40*/  @P5 IMAD.MOV.U32 R25, RZ, RZ, -0x1 ;  /* 0xffffffffff195424 */ /* 0x000fe200078e00ff */
[----:B------:R-:W-:Y:S01]  /*3f50*/  @P3 SEL R12, R18, 0x80000000, P6 ;  /* 0x80000000120c3807 */ /* 0x000fe20003000000 */
[----:B--2---:R2:W-:Y:S01]  /*3f60*/  @P2 STG.E desc[UR8][R4.64+0x1c00], R15 ;  /* 0x001c000f04002986 */ /* 0x0045e2000c101908 */
[----:B------:R-:W-:Y:S01]  /*3f70*/  @P5 ISETP.GT.AND P2, PT, R40, -0x1, PT ;  /* 0xffffffff2800580c */ /* 0x000fe20003f44270 */
[----:B------:R-:W-:Y:S01]  /*3f80*/  VIADD R18, R0, 0x1200 ;  /* 0x0000120000127836 */ /* 0x000fe20000000000 */
[----:B------:R-:W-:Y:S01]  /*3f90*/  @P3 LOP3.LUT R39, R12, R39, RZ, 0x3c, !PT ;  /* 0x000000270c273212 */ /* 0x000fe200078e3cff */
[----:B------:R-:W-:Y:S01]  /*3fa0*/  VIADD R12, R0, 0xe00 ;  /* 0x00000e00000c7836 */ /* 0x000fe20000000000 */
[----:B------:R-:W-:Y:S01]  /*3fb0*/  @P4 STG.E desc[UR8][R2.64+0x2000], R23 ;  /* 0x0020001702004986 */ /* 0x000fe2000c101908 */
[----:B------:R-:W-:-:S02]  /*3fc0*/  @P5 SEL R25, R25, 0x80000000, P2 ;  /* 0x8000000019195807 */ /* 0x000fc40001000000 */
[----:B------:R-:W-:Y:S01]  /*3fd0*/  ISETP.LT.U32.AND P6, PT, R14, UR6, PT ;  /* 0x000000060e007c0c */ /* 0x000fe2000bfc1070 */
[----:B---3--:R-:W-:Y:S01]  /*3fe0*/  @P4 STG.E desc[UR8][R4.64+0x2000], R17 ;  /* 0x0020001104004986 */ /* 0x008fe2000c101908 */
[----:B------:R-:W-:Y:S01]  /*3ff0*/  ISETP.LT.U32.AND P2, PT, R12, UR6, PT ;  /* 0x000000060c007c0c */ /* 0x000fe2000bf41070 */
[----:B------:R-:W-:Y:S01]  /*4000*/  VIADD R14, R0, 0xf00 ;  /* 0x00000f00000e7836 */ /* 0x000fe20000000000 */
[----:B------:R-:W-:Y:S01]  /*4010*/  @P5 LOP3.LUT R25, R25, R40, RZ, 0x3c, !PT ;  /* 0x0000002819195212 */ /* 0x000fe200078e3cff */
[----:B------:R-:W-:Y:S01]  /*4020*/  @P3 STG.E desc[UR8][R2.64+0x2400], R39 ;  /* 0x0024002702003986 */ /* 0x000fe2000c101908 */
[----:B------:R-:W-:Y:S01]  /*4030*/  @P0 IMAD.MOV.U32 R12, RZ, RZ, -0x1 ;  /* 0xffffffffff0c0424 */ /* 0x000fe200078e00ff */
[----:B------:R-:W-:Y:S01]  /*4040*/  ISETP.GT.U32.AND.EX P6, PT, R16, RZ, PT, P6 ;  /* 0x000000ff1000720c */ /* 0x000fe20003fc4160 */
[----:B--2---:R-:W-:Y:S01]  /*4050*/  IMAD.U32 R15, RZ, RZ, UR7 ;  /* 0x00000007ff0f7e24 */ /* 0x004fe2000f8e00ff */
[----:B-1----:R-:W-:Y:S01]  /*4060*/  @P3 STG.E desc[UR8][R4.64+0x2400], R19 ;  /* 0x0024001304003986 */ /* 0x002fe2000c101908 */
[----:B------:R-:W-:-:S02]  /*4070*/  @P0 ISETP.GT.AND P3, PT, R41, -0x1, PT ;  /* 0xffffffff2900080c */ /* 0x000fc40003f64270 */
[----:B------:R-:W-:Y:S01]  /*4080*/  ISETP.LT.U32.AND P4, PT, R14, UR6, PT ;  /* 0x000000060e007c0c */ /* 0x000fe2000bf81070 */
[----:B------:R1:W-:Y:S01]  /*4090*/  @P5 STG.E desc[UR8][R2.64+0x2800], R25 ;  /* 0x0028001902005986 */ /* 0x0003e2000c101908 */
[----:B------:R-:W-:Y:S02]  /*40a0*/  @P0 SEL R12, R12, 0x80000000, P3 ;  /* 0x800000000c0c0807 */ /* 0x000fe40001800000 */
[----:B------:R-:W-:Y:S01]  /*40b0*/  LOP3.LUT R14, R0, 0x1000, RZ, 0xfc, !PT ;  /* 0x00001000000e7812 */ /* 0x000fe200078efcff */
[----:B------:R-:W-:Y:S01]  /*40c0*/  LDS R17, [R51+0x3800] ;  /* 0x0038000033117984 */ /* 0x000fe20000000800 */
[C---:B------:R-:W-:Y:S02]  /*40d0*/  ISETP.GT.U32.AND.EX P1, PT, R15.reuse, RZ, PT, P1 ;  /* 0x000000ff0f00720c */ /* 0x040fe40003f24110 */
[----:B------:R-:W-:Y:S01]  /*40e0*/  @P0 LOP3.LUT R41, R12, R41, RZ, 0x3c, !PT ;  /* 0x000000290c290212 */ /* 0x000fe200078e3cff */
[----:B------:R-:W-:Y:S01]  /*40f0*/  VIADD R12, R0, 0x1100 ;  /* 0x00001100000c7836 */ /* 0x000fe20000000000 */
[----:B------:R-:W-:Y:S01]  /*4100*/  ISETP.LT.U32.AND P3, PT, R14, UR6, PT ;  /* 0x000000060e007c0c */ /* 0x000fe2000bf61070 */
[----:B------:R-:W-:Y:S01]  /*4110*/  IMAD.U32 R14, RZ, RZ, UR7 ;  /* 0x00000007ff0e7e24 */ /* 0x000fe2000f8e00ff */
[----:B0-----:R-:W-:Y:S01]  /*4120*/  @P5 STG.E desc[UR8][R4.64+0x2800], R13 ;  /* 0x0028000d04005986 */ /* 0x001fe2000c101908 */
[----:B------:R-:W-:-:S02]  /*4130*/  ISETP.GT.U32.AND.EX P4, PT, R15, RZ, PT, P4 ;  /* 0x000000ff0f00720c */ /* 0x000fc40003f84140 */
[----:B------:R-:W-:Y:S01]  /*4140*/  ISETP.LT.U32.AND P5, PT, R12, UR6, PT ;  /* 0x000000060c007c0c */ /* 0x000fe2000bfa1070 */
[----:B------:R-:W-:Y:S01]  /*4150*/  @P0 STG.E desc[UR8][R2.64+0x2c00], R41 ;  /* 0x002c002902000986 */ /* 0x000fe2000c101908 */
[C---:B------:R-:W-:Y:S02]  /*4160*/  ISETP.GT.U32.AND.EX P2, PT, R14.reuse, RZ, PT, P2 ;  /* 0x000000ff0e00720c */ /* 0x040fe40003f44120 */
[----:B------:R-:W-:Y:S01]  /*4170*/  @P1 IMAD.MOV.U32 R12, RZ, RZ, -0x1 ;  /* 0xffffffffff0c1424 */ /* 0x000fe200078e00ff */
[----:B------:R-:W0:Y:S01]  /*4180*/  LDS R13, [R51+0x3000] ;  /* 0x00300000330d7984 */ /* 0x000e220000000800 */
[----:B------:R-:W-:Y:S02]  /*4190*/  ISETP.GT.U32.AND.EX P5, PT, R15, RZ, PT, P5 ;  /* 0x000000ff0f00720c */ /* 0x000fe40003fa4150 */
[----:B------:R-:W-:Y:S01]  /*41a0*/  ISETP.GT.U32.AND.EX P3, PT, R14, RZ, PT, P3 ;  /* 0x000000ff0e00720c */ /* 0x000fe20003f64130 */
[----:B------:R-:W-:Y:S01]  /*41b0*/  @P0 STG.E desc[UR8][R4.64+0x2c00], R21 ;  /* 0x002c001504000986 */ /* 0x000fe2000c101908 */
[----:B------:R-:W-:Y:S01]  /*41c0*/  @P1 ISETP.GT.AND P0, PT, R29, -0x1, PT ;  /* 0xffffffff1d00180c */ /* 0x000fe20003f04270 */
[----:B------:R-:W-:-:S02]  /*41d0*/  @P6 IMAD.MOV.U32 R14, RZ, RZ, -0x1 ;  /* 0xffffffffff0e6424 */ /* 0x000fc400078e00ff */
[----:B------:R-:W2:Y:S01]  /*41e0*/  LDS R15, [R51+0x3400] ;  /* 0x00340000330f7984 */ /* 0x000ea20000000800 */
[----:B------:R-:W-:Y:S01]  /*41f0*/  @P1 SEL R12, R12, 0x80000000, P0 ;  /* 0x800000000c0c1807 */ /* 0x000fe20000000000 */
[----:B-1----:R-:W-:Y:S01]  /*4200*/  @P2 IMAD.MOV.U32 R25, RZ, RZ, -0x1 ;  /* 0xffffffffff192424 */ /* 0x002fe200078e00ff */
[----:B------:R-:W-:Y:S01]  /*4210*/  @P6 ISETP.GT.AND P0, PT, R11, -0x1, PT ;  /* 0xffffffff0b00680c */ /* 0x000fe20003f04270 */
[----:B------:R-:W1:Y:S01]  /*4220*/  LDS R19, [R51+0x3c00] ;  /* 0x003c000033137984 */ /* 0x000e620000000800 */
[----:B------:R-:W-:Y:S01]  /*4230*/  @P4 IMAD.MOV.U32 R16, RZ, RZ, -0x1 ;  /* 0xffffffffff104424 */ /* 0x000fe200078e00ff */
[----:B------:R-:W-:Y:S01]  /*4240*/  @P1 LOP3.LUT R29, R12, R29, RZ, 0x3c, !PT ;  /* 0x0000001d0c1d1212 */ /* 0x000fe200078e3cff */
[----:B------:R-:W-:Y:S01]  /*4250*/  @P5 IMAD.MOV.U32 R20, RZ, RZ, -0x1 ;  /* 0xffffffffff145424 */ /* 0x000fe200078e00ff */
[----:B------:R-:W3:Y:S01]  /*4260*/  LDS R21, [R51+0x4000] ;  /* 0x0040000033157984 */ /* 0x000ee20000000800 */
[----:B------:R-:W-:Y:S01]  /*4270*/  @P6 SEL R14, R14, 0x80000000, P0 ;  /* 0x800000000e0e6807 */ /* 0x000fe20000000000 */
[----:B------:R-:W-:Y:S01]  /*4280*/  @P3 IMAD.MOV.U32 R27, RZ, RZ, -0x1 ;  /* 0xffffffffff1b3424 */ /* 0x000fe200078e00ff */
[----:B------:R-:W-:Y:S01]  /*4290*/  @P2 ISETP.GT.AND P0, PT, R10, -0x1, PT ;  /* 0xffffffff0a00280c */ /* 0x000fe20003f04270 */
[----:B------:R-:W4:Y:S01]  /*42a0*/  LDS R23, [R51+0x4400] ;  /* 0x0044000033177984 */ /* 0x000f220000000800 */
[----:B------:R-:W-:-:S02]  /*42b0*/  @P6 LOP3.LUT R11, R14, R11, RZ, 0x3c, !PT ;  /* 0x0000000b0e0b6212 */ /* 0x000fc400078e3cff */
[----:B------:R-:W-:Y:S01]  /*42c0*/  @P2 SEL R25, R25, 0x80000000, P0 ;  /* 0x8000000019192807 */ /* 0x000fe20000000000 */
[----:B------:R0:W-:Y:S01]  /*42d0*/  @P1 STG.E desc[UR8][R2.64+0x3000], R29 ;  /* 0x0030001d02001986 */ /* 0x0001e2000c101908 */
[----:B------:R-:W-:Y:S02]  /*42e0*/  @P4 ISETP.GT.AND P0, PT, R9, -0x1, PT ;  /* 0xffffffff0900480c */ /* 0x000fe40003f04270 */
[----:B------:R-:W-:Y:S02]  /*42f0*/  @P2 LOP3.LUT R25, R25, R10, RZ, 0x3c, !PT ;  /* 0x0000000a19192212 */ /* 0x000fe400078e3cff */
[----:B------:R-:W-:Y:S02]  /*4300*/  @P4 SEL R16, R16, 0x80000000, P0 ;  /* 0x8000000010104807 */ /* 0x000fe40000000000 */
[----:B------:R-:W-:Y:S02]  /*4310*/  @P3 ISETP.GT.AND P0, PT, R8, -0x1, PT ;  /* 0xffffffff0800380c */ /* 0x000fe40003f04270 */
[----:B------:R-:W-:-:S02]  /*4320*/  @P4 LOP3.LUT R9, R16, R9, RZ, 0x3c, !PT ;  /* 0x0000000910094212 */ /* 0x000fc400078e3cff */
[----:B------:R-:W-:Y:S02]  /*4330*/  @P3 SEL R27, R27, 0x80000000, P0 ;  /* 0x800000001b1b3807 */ /* 0x000fe40000000000 */
[----:B------:R-:W-:Y:S02]  /*4340*/  @P5 ISETP.GT.AND P0, PT, R7, -0x1, PT ;  /* 0xffffffff0700580c */ /* 0x000fe40003f04270 */
[----:B------:R-:W-:Y:S01]  /*4350*/  @P3 LOP3.LUT R27, R27, R8, RZ, 0x3c, !PT ;  /* 0x000000081b1b3212 */ /* 0x000fe200078e3cff */
[----:B0-----:R0:W-:Y:S01]  /*4360*/  @P1 STG.E desc[UR8][R4.64+0x3000], R13 ;  /* 0x0030000d04001986 */ /* 0x0011e2000c101908 */
[----:B------:R-:W-:Y:S02]  /*4370*/  @P5 SEL R0, R20, 0x80000000, P0 ;  /* 0x8000000014005807 */ /* 0x000fe40000000000 */
[----:B------:R-:W-:Y:S01]  /*4380*/  ISETP.LT.U32.AND P0, PT, R18, UR6, PT ;  /* 0x0000000612007c0c */ /* 0x000fe2000bf01070 */
[----:B------:R-:W-:Y:S01]  /*4390*/  IMAD.U32 R18, RZ, RZ, UR7 ;  /* 0x00000007ff127e24 */ /* 0x000fe2000f8e00ff */
[----:B------:R0:W-:Y:S01]  /*43a0*/  @P6 STG.E desc[UR8][R2.64+0x3400], R11 ;  /* 0x0034000b02006986 */ /* 0x0001e2000c101908 */
[----:B------:R-:W-:-:S03]  /*43b0*/  @P5 LOP3.LUT R7, R0, R7, RZ, 0x3c, !PT ;  /* 0x0000000700075212 */ /* 0x000fc600078e3cff */
[----:B------:R-:W-:Y:S01]  /*43c0*/  ISETP.GT.U32.AND.EX P0, PT, R18, RZ, PT, P0 ;  /* 0x000000ff1200720c */ /* 0x000fe20003f04100 */
[----:B--2---:R0:W-:Y:S04]  /*43d0*/  @P6 STG.E desc[UR8][R4.64+0x3400], R15 ;  /* 0x0034000f04006986 */ /* 0x0041e8000c101908 */
[----:B------:R0:W-:Y:S04]  /*43e0*/  @P2 STG.E desc[UR8][R2.64+0x3800], R25 ;  /* 0x0038001902002986 */ /* 0x0001e8000c101908 */
[----:B------:R0:W-:Y:S04]  /*43f0*/  @P2 STG.E desc[UR8][R4.64+0x3800], R17 ;  /* 0x0038001104002986 */ /* 0x0001e8000c101908 */
[----:B------:R0:W-:Y:S04]  /*4400*/  @P4 STG.E desc[UR8][R2.64+0x3c00], R9 ;  /* 0x003c000902004986 */ /* 0x0001e8000c101908 */
[----:B-1----:R0:W-:Y:S04]  /*4410*/  @P4 STG.E desc[UR8][R4.64+0x3c00], R19 ;  /* 0x003c001304004986 */ /* 0x0021e8000c101908 */
[----:B------:R0:W-:Y:S04]  /*4420*/  @P3 STG.E desc[UR8][R2.64+0x4000], R27 ;  /* 0x0040001b02003986 */ /* 0x0001e8000c101908 */
[----:B---3--:R0:W-:Y:S04]  /*4430*/  @P3 STG.E desc[UR8][R4.64+0x4000], R21 ;  /* 0x0040001504003986 */ /* 0x0081e8000c101908 */
[----:B------:R0:W-:Y:S04]  /*4440*/  @P5 STG.E desc[UR8][R2.64+0x4400], R7 ;  /* 0x0044000702005986 */ /* 0x0001e8000c101908 */
[----:B----4-:R0:W-:Y:S01]  /*4450*/  @P5 STG.E desc[UR8][R4.64+0x4400], R23 ;  /* 0x0044001704005986 */ /* 0x0101e2000c101908 */
[----:B------:R-:W-:Y:S05]  /*4460*/  @!P0 EXIT ;  /* 0x000000000000894d */ /* 0x000fea0003800000 */
[----:B------:R-:W1:Y:S01]  /*4470*/  LDS R51, [R51+0x4800] ;  /* 0x0048000033337984 */ /* 0x000e620000000800 */
[----:B0-----:R-:W-:Y:S01]  /*4480*/  IMAD.MOV.U32 R7, RZ, RZ, -0x1 ;  /* 0xffffffffff077424 */ /* 0x001fe200078e00ff */
[----:B------:R-:W-:-:S04]  /*4490*/  ISETP.GT.AND P0, PT, R6, -0x1, PT ;  /* 0xffffffff0600780c */ /* 0x000fc80003f04270 */
[----:B------:R-:W-:-:S04]  /*44a0*/  SEL R7, R7, 0x80000000, P0 ;  /* 0x8000000007077807 */ /* 0x000fc80000000000 */
[----:B------:R-:W-:-:S05]  /*44b0*/  LOP3.LUT R7, R7, R6, RZ, 0x3c, !PT ;  /* 0x0000000607077212 */ /* 0x000fca00078e3cff */
[----:B------:R-:W-:Y:S04]  /*44c0*/  STG.E desc[UR8][R2.64+0x4800], R7 ;  /* 0x0048000702007986 */ /* 0x000fe8000c101908 */
[----:B-1----:R-:W-:Y:S01]  /*44d0*/  STG.E desc[UR8][R4.64+0x4800], R51 ;  /* 0x0048003304007986 */ /* 0x002fe2000c101908 */
[----:B------:R-:W-:Y:S05]  /*44e0*/  EXIT ;  /* 0x000000000000794d */ /* 0x000fea0003800000 */
.L_x_223:
        /* <DEDUP_REMOVED lines=9> */
.L_x_698:


//--------------------- .text._ZN3cub18CUB_300001_SM_10006detail10radix_sort29DeviceRadixSortOnesweepKernelINS1_5radix10policy_hubIfiyE10Policy1000ELNS0_9SortOrderE0EfiyiiNS1_21identity_decomposer_tEEEvPT5_SB_PT3_PKSC_PT1_PKSG_PT2_PKSK_T4_iiT6_ --------------------------
	.section	.text._ZN3cub18CUB_300001_SM_10006detail10radix_sort29DeviceRadixSortOnesweepKernelINS1_5radix10policy_hubIfiyE10Policy1000ELNS0_9SortOrderE0EfiyiiNS1_21identity_decomposer_tEEEvPT5_SB_PT3_PKSC_PT1_PKSG_PT2_PKSK_T4_iiT6_,"ax",@progbits
	.align	128
        .global         _ZN3cub18CUB_300001_SM_10006detail10radix_sort29DeviceRadixSortOnesweepKernelINS1_5radix10policy_hubIfiyE10Policy1000ELNS0_9SortOrderE0EfiyiiNS1_21identity_decomposer_tEEEvPT5_SB_PT3_PKSC_PT1_PKSG_PT2_PKSK_T4_iiT6_
        .type           _ZN3cub18CUB_300001_SM_10006detail10radix_sort29DeviceRadixSortOnesweepKernelINS1_5radix10policy_hubIfiyE10Policy1000ELNS0_9SortOrderE0EfiyiiNS1_21identity_decomposer_tEEEvPT5_SB_PT3_PKSC_PT1_PKSG_PT2_PKSK_T4_iiT6_,@function
        .size           _ZN3cub18CUB_300001_SM_10006detail10radix_sort29DeviceRadixSortOnesweepKernelINS1_5radix10policy_hubIfiyE10Policy1000ELNS0_9SortOrderE0EfiyiiNS1_21identity_decomposer_tEEEvPT5_SB_PT3_PKSC_PT1_PKSG_PT2_PKSK_T4_iiT6_,(.L_x_699 - _ZN3cub18CUB_300001_SM_10006detail10radix_sort29DeviceRadixSortOnesweepKernelINS1_5radix10policy_hubIfiyE10Policy1000ELNS0_9SortOrderE0EfiyiiNS1_21identity_decomposer_tEEEvPT5_SB_PT3_PKSC_PT1_PKSG_PT2_PKSK_T4_iiT6_)
        .other          _ZN3cub18CUB_300001_SM_10006detail10radix_sort29DeviceRadixSortOnesweepKernelINS1_5radix10policy_hubIfiyE10Policy1000ELNS0_9SortOrderE0EfiyiiNS1_21identity_decomposer_tEEEvPT5_SB_PT3_PKSC_PT1_PKSG_PT2_PKSK_T4_iiT6_,@"STO_CUDA_ENTRY STV_DEFAULT"
_ZN3cub18CUB_300001_SM_10006detail10radix_sort29DeviceRadixSortOnesweepKernelINS1_5radix10policy_hubIfiyE10Policy1000ELNS0_9SortOrderE0EfiyiiNS1_21identity_decomposer_tEEEvPT5_SB_PT3_PKSC_PT1_PKSG_PT2_PKSK_T4_iiT6_:
.text._ZN3cub18CUB_300001_SM_10006detail10radix_sort29DeviceRadixSortOnesweepKernelINS1_5radix10policy_hubIfiyE10Policy1000ELNS0_9SortOrderE0EfiyiiNS1_21identity_decomposer_tEEEvPT5_SB_PT3_PKSC_PT1_PKSG_PT2_PKSK_T4_iiT6_:
        /* <DEDUP_REMOVED lines=16> */
.L_x_225:
[----:B------:R-:W-:Y:S05]  /*0100*/  BSYNC.RECONVERGENT B0 ;  /* 0x0000000000007941 */ /* 0x000fea0003800200 */
.L_x_224:
        /* <DEDUP_REMOVED lines=36> */
.L_x_226:
        /* <DEDUP_REMOVED lines=76> */
.L_x_227:
        /* <DEDUP_REMOVED lines=68> */
.L_x_230:
        /* <DEDUP_REMOVED lines=21> */
.L_x_229:
[----:B------:R-:W-:Y:S05]  /*0da0*/  BSYNC.RECONVERGENT B0 ;  /* 0x0000000000007941 */ /* 0x000fea0003800200 */
.L_x_228:
        /* <DEDUP_REMOVED lines=19> */
.L_x_234:
[----:B------:R-:W-:Y:S05]  /*0ee0*/  BSYNC.RECONVERGENT B1 ;  /* 0x0000000000017941 */ /* 0x000fea0003800200 */
.L_x_233:
        /* <DEDUP_REMOVED lines=14> */
.L_x_235:
[----:B------:R-:W-:Y:S01]  /*0fd0*/  VIADD R10, R10, 0x1 ;  /* 0x000000010a0a7836 */ /* 0x000fe20000000000 */
[----:B------:R0:W-:Y:S04]  /*0fe0*/  STS [R4], RZ ;  /* 0x000000ff04007388 */ /* 0x0001e80000000800 */
[----:B------:R-:W-:Y:S01]  /*0ff0*/  ISETP.NE.AND P0, PT, R10, RZ, PT ;  /* 0x000000ff0a00720c */ /* 0x000fe20003f05270 */
[----:B0-----:R-:W-:-:S12]  /*1000*/  VIADD R4, R4, 0x80 ;  /* 0x0000008004047836 */ /* 0x001fd80000000000 */
[----:B------:R-:W-:Y:S05]  /*1010*/  @P0 BRA `(.L_x_235) ;  /* 0xfffffffc00ec0947 */ /* 0x000fea000383ffff */
.L_x_232:
[----:B------:R-:W-:Y:S05]  /*1020*/  BSYNC.RECONVERGENT B0 ;  /* 0x0000000000007941 */ /* 0x000fea0003800200 */
.L_x_231:
        /* <DEDUP_REMOVED lines=147> */
.L_x_237:
[----:B------:R-:W-:Y:S05]  /*1960*/  BSYNC.RECONVERGENT B0 ;  /* 0x0000000000007941 */ /* 0x000fea0003800200 */
.L_x_236:
        /* <DEDUP_REMOVED lines=35> */
.L_x_246:
[----:B0-----:R-:W0:Y:S01]  /*1ba0*/  LDC.64 R14, c[0x0][0x380] ;  /* 0x0000e000ff0e7b82 */ /* 0x001e220000000a00 */
[----:B------:R-:W-:Y:S01]  /*1bb0*/  VIADD R47, R4, 0xffffffff ;  /* 0xffffffff042f7836 */ /* 0x000fe20000000000 */
[----:B------:R-:W-:Y:S03]  /*1bc0*/  BSSY B2, `(.L_x_243) ;  /* 0x0000008000027945 */ /* 0x000fe60003800000 */
[----:B------:R-:W-:-:S04]  /*1bd0*/  IMAD R29, R47, 0x100, R3 ;  /* 0x000001002f1d7824 */ /* 0x000fc800078e0203 */
[----:B0-----:R-:W-:-:S07]  /*1be0*/  IMAD.WIDE R14, R29, 0x4, R14 ;  /* 0x000000041d0e7825 */ /* 0x001fce00078e020e */
.L_x_244:
[----:B------:R-:W-:Y:S05]  /*1bf0*/  YIELD ;  /* 0x0000000000007946 */ /* 0x000fea0003800000 */
[----:B------:R0:W-:Y:S06]  /*1c00*/  MEMBAR.SC.CTA ;  /* 0x0000000000007992 */ /* 0x0001ec0000000000 */
[----:B0-----:R-:W2:Y:S02]  /*1c10*/  LDG.E.STRONG.SYS R10, desc[UR6][R14.64] ;  /* 0x000000060e0a7981 */ /* 0x001ea4000c1f5900 */
[----:B--2---:R-:W-:-:S13]  /*1c20*/  ISETP.NE.AND P0, PT, R10, RZ, PT ;  /* 0x000000ff0a00720c */ /* 0x004fda0003f05270 */
[----:B------:R-:W-:Y:S05]  /*1c30*/  @!P0 BRA `(.L_x_244) ;  /* 0xfffffffc00ec8947 */ /* 0x000fea000383ffff */
[----:B------:R-:W-:Y:S05]  /*1c40*/  BSYNC B2 ;  /* 0x0000000000027941 */ /* 0x000fea0003800000 */
.L_x_243:
[----:B------:R-:W-:Y:S01]  /*1c50*/  BSSY.RECONVERGENT B2, `(.L_x_245) ;  /* 0x0000006000027945 */ /* 0x000fe20003800200 */
[C---:B------:R-:W-:Y:S02]  /*1c60*/  ISETP.GT.AND P0, PT, R10.reuse, -0x1, PT ;  /* 0xffffffff0a00780c */ /* 0x040fe40003f04270 */
[----:B------:R-:W-:Y:S01]  /*1c70*/  LOP3.LUT R10, R10, 0x3fffffff, RZ, 0xc0, !PT ;  /* 0x3fffffff0a0a7812 */ /* 0x000fe200078ec0ff */
[----:B------:R-:W-:Y:S05]  /*1c80*/  WARPSYNC.EXCLUSIVE R0 ;  /* 0x0000000000007348 */ /* 0x000fea0003a00000 */
[----:B------:R-:W-:-:S05]  /*1c90*/  IMAD.IADD R21, R10, 0x1, R21 ;  /* 0x000000010a157824 */ /* 0x000fca00078e0215 */
[----:B------:R-:W-:-:S07]  /*1ca0*/  VOTE.ANY R0, PT, P0 ;  /* 0x0000000000007806 */ /* 0x000fce00000e0100 */
[----:B------:R-:W-:Y:S05]  /*1cb0*/  BSYNC.RECONVERGENT B2 ;  /* 0x0000000000027941 */ /* 0x000fea0003800200 */
.L_x_245:
[----:B------:R-:W-:Y:S01]  /*1cc0*/  ISETP.GT.U32.AND P1, PT, R4, 0x1, PT ;  /* 0x000000010400780c */ /* 0x000fe20003f24070 */
[----:B------:R-:W-:-:S12]  /*1cd0*/  IMAD.MOV.U32 R4, RZ, RZ, R47 ;  /* 0x000000ffff047224 */ /* 0x000fd800078e002f */
[----:B------:R-:W-:Y:S05]  /*1ce0*/  @P0 BRA P1, `(.L_x_246) ;  /* 0xfffffffc00ac0947 */ /* 0x000fea000083ffff */
[----:B------:R-:W-:Y:S05]  /*1cf0*/  BSYNC B0 ;  /* 0x0000000000007941 */ /* 0x000fea0003800000 */
.L_x_242:
[----:B------:R1:W2:Y:S02]  /*1d00*/  LDS.64 R14, [R19+0x6600] ;  /* 0x00660000130e7984 */ /* 0x0002a40000000a00 */
.L_x_241:
[C---:B------:R-:W-:Y:S01]  /*1d10*/  IMAD.IADD R29, R21.reuse, 0x1, -R20 ;  /* 0x00000001151d7824 */ /* 0x040fe200078e0a14 */
[----:B------:R-:W-:-:S04]  /*1d20*/  LOP3.LUT R21, R21, 0x80000000, RZ, 0xfc, !PT ;  /* 0x8000000015157812 */ /* 0x000fc800078efcff */
[C---:B0-2---:R-:W-:Y:S01]  /*1d30*/  IADD3 R14, P0, PT, R29.reuse, R14, RZ ;  /* 0x0000000e1d0e7210 */ /* 0x045fe20007f1e0ff */
[----:B------:R0:W-:Y:S03]  /*1d40*/  STG.E.STRONG.SYS desc[UR6][R6.64], R21 ;  /* 0x0000001506007986 */ /* 0x0001e6000c115906 */
[----:B------:R-:W-:-:S05]  /*1d50*/  LEA.HI.X.SX32 R15, R29, R15, 0x1, P0 ;  /* 0x0000000f1d0f7211 */ /* 0x000fca00000f0eff */
[----:B------:R0:W-:Y:S04]  /*1d60*/  STS.64 [R19+0x6600], R14 ;  /* 0x0066000e13007388 */ /* 0x0001e80000000a00 */
.L_x_240:
[----:B------:R-:W-:Y:S05]  /*1d70*/  BSYNC B1 ;  /* 0x0000000000017941 */ /* 0x000fea0003800000 */
.L_x_239:
        /* <DEDUP_REMOVED lines=33> */
.L_x_247:
        /* <DEDUP_REMOVED lines=64> */
.L_x_248:
        /* <DEDUP_REMOVED lines=56> */
.L_x_249:
        /* <DEDUP_REMOVED lines=19> */
.L_x_250:
        /* <DEDUP_REMOVED lines=51> */
.L_x_251:
        /* <DEDUP_REMOVED lines=22> */
.L_x_252:
        /* <DEDUP_REMOVED lines=56> */
.L_x_238:
        /* <DEDUP_REMOVED lines=38> */
.L_x_344:
        /* <DEDUP_REMOVED lines=25> */
.L_x_253:
        /* <DEDUP_REMOVED lines=42> */
.L_x_256:
[----:B------:R-:W-:Y:S05]  /*36e0*/  BSYNC.RECONVERGENT B0 ;  /* 0x0000000000007941 */ /* 0x000fea0003800200 */
.L_x_255:
        /* <DEDUP_REMOVED lines=39> */
.L_x_258:
[----:B------:R-:W-:Y:S05]  /*3960*/  BSYNC.RECONVERGENT B0 ;  /* 0x0000000000007941 */ /* 0x000fea0003800200 */
.L_x_257:
        /* <DEDUP_REMOVED lines=35> */
.L_x_260:
[----:B------:R-:W-:Y:S05]  /*3ba0*/  BSYNC.RECONVERGENT B0 ;  /* 0x0000000000007941 */ /* 0x000fea0003800200 */
.L_x_259:
        /* <DEDUP_REMOVED lines=35> */
.L_x_262:
[----:B------:R-:W-:Y:S05]  /*3de0*/  BSYNC.RECONVERGENT B0 ;  /* 0x0000000000007941 */ /* 0x000fea0003800200 */
.L_x_261:
        /* <DEDUP_REMOVED lines=35> */
.L_x_264:
[----:B------:R-:W-:Y:S05]  /*4020*/  BSYNC.RECONVERGENT B0 ;  /* 0x0000000000007941 */ /* 0x000fea0003800200 */
.L_x_263:
        /* <DEDUP_REMOVED lines=35> */
.L_x_266:
[----:B------:R-:W-:Y:S05]  /*4260*/  BSYNC.RECONVERGENT B0 ;  /* 0x0000000000007941 */ /* 0x000fea0003800200 */
.L_x_265:
        /* <DEDUP_REMOVED lines=35> */
.L_x_268:
[----:B------:R-:W-:Y:S05]  /*44a0*/  BSYNC.RECONVERGENT B0 ;  /* 0x0000000000007941 */ /* 0x000fea0003800200 */
.L_x_267:
        /* <DEDUP_REMOVED lines=35> */
.L_x_270:
[----:B------:R-:W-:Y:S05]  /*46e0*/  BSYNC.RECONVERGENT B0 ;  /* 0x0000000000007941 */ /* 0x000fea0003800200 */
.L_x_269:
        /* <DEDUP_REMOVED lines=35> */
.L_x_272:
[----:B------:R-:W-:Y:S05]  /*4920*/  BSYNC.RECONVERGENT B0 ;  /* 0x0000000000007941 */ /* 0x000fea0003800200 */
.L_x_271:
        /* <DEDUP_REMOVED lines=36> */
.L_x_274:
[----:B------:R-:W-:Y:S05]  /*4b70*/  BSYNC.RECONVERGENT B0 ;  /* 0x0000000000007941 */ /* 0x000fea0003800200 */
.L_x_273:
        /* <DEDUP_REMOVED lines=36> */
.L_x_276:
[----:B------:R-:W-:Y:S05]  /*4dc0*/  BSYNC.RECONVERGENT B0 ;  /* 0x0000000000007941 */ /* 0x000fea0003800200 */
.L_x_275:
        /* <DEDUP_REMOVED lines=36> */
.L_x_278:
[----:B------:R-:W-:Y:S05]  /*5010*/  BSYNC.RECONVERGENT B0 ;  /* 0x0000000000007941 */ /* 0x000fea0003800200 */
.L_x_277:
        /* <DEDUP_REMOVED lines=36> */
.L_x_280:
[----:B------:R-:W-:Y:S05]  /*5260*/  BSYNC.RECONVERGENT B0 ;  /* 0x0000000000007941 */ /* 0x000fea0003800200 */
.L_x_279:
        /* <DEDUP_REMOVED lines=36> */
.L_x_282:
[----:B------:R-:W-:Y:S05]  /*54b0*/  BSYNC.RECONVERGENT B0 ;  /* 0x0000000000007941 */ /* 0x000fea0003800200 */
.L_x_281:
        /* <DEDUP_REMOVED lines=36> */
.L_x_284:
[----:B------:R-:W-:Y:S05]  /*5700*/  BSYNC.RECONVERGENT B0 ;  /* 0x0000000000007941 */ /* 0x000fea0003800200 */
.L_x_283:
        /* <DEDUP_REMOVED lines=36> */
.L_x_286:
[----:B------:R-:W-:Y:S05]  /*5950*/  BSYNC.RECONVERGENT B0 ;  /* 0x0000000000007941 */ /* 0x000fea0003800200 */
.L_x_285:
        /* <DEDUP_REMOVED lines=36> */
.L_x_288:
[----:B------:R-:W-:Y:S05]  /*5ba0*/  BSYNC.RECONVERGENT B0 ;  /* 0x0000000000007941 */ /* 0x000fea0003800200 */
.L_x_287:
        /* <DEDUP_REMOVED lines=35> */
.L_x_290:
[----:B------:R-:W-:Y:S05]  /*5de0*/  BSYNC.RECONVERGENT B0 ;  /* 0x0000000000007941 */ /* 0x000fea0003800200 */
.L_x_289:
        /* <DEDUP_REMOVED lines=64> */
.L_x_298:
[----:B-1----:R-:W1:Y:S01]  /*61f0*/  LDC.64 R30, c[0x0][0x380] ;  /* 0x0000e000ff1e7b82 */ /* 0x002e620000000a00 */
[----:B------:R-:W-:Y:S01]  /*6200*/  VIADD R39, R32, 0xffffffff ;  /* 0xffffffff20277836 */ /* 0x000fe20000000000 */
[----:B------:R-:W-:Y:S03]  /*6210*/  BSSY B2, `(.L_x_295) ;  /* 0x0000008000027945 */ /* 0x000fe60003800000 */
[----:B------:R-:W-:-:S04]  /*6220*/  IMAD R33, R39, 0x100, R3 ;  /* 0x0000010027217824 */ /* 0x000fc800078e0203 */
[----:B-1----:R-:W-:-:S07]  /*6230*/  IMAD.WIDE R30, R33, 0x4, R30 ;  /* 0x00000004211e7825 */ /* 0x002fce00078e021e */
.L_x_296:
[----:B------:R-:W-:Y:S05]  /*6240*/  YIELD ;  /* 0x0000000000007946 */ /* 0x000fea0003800000 */
[----:B------:R1:W-:Y:S06]  /*6250*/  MEMBAR.SC.CTA ;  /* 0x0000000000007992 */ /* 0x0003ec0000000000 */
[----:B-1----:R-:W2:Y:S02]  /*6260*/  LDG.E.STRONG.SYS R33, desc[UR6][R30.64] ;  /* 0x000000061e217981 */ /* 0x002ea4000c1f5900 */
[----:B--2---:R-:W-:-:S13]  /*6270*/  ISETP.NE.AND P0, PT, R33, RZ, PT ;  /* 0x000000ff2100720c */ /* 0x004fda0003f05270 */
[----:B------:R-:W-:Y:S05]  /*6280*/  @!P0 BRA `(.L_x_296) ;  /* 0xfffffffc00ec8947 */ /* 0x000fea000383ffff */
[----:B------:R-:W-:Y:S05]  /*6290*/  BSYNC B2 ;  /* 0x0000000000027941 */ /* 0x000fea0003800000 */
.L_x_295:
[----:B------:R-:W-:Y:S01]  /*62a0*/  BSSY.RECONVERGENT B2, `(.L_x_297) ;  /* 0x0000006000027945 */ /* 0x000fe20003800200 */
[C---:B------:R-:W-:Y:S02]  /*62b0*/  ISETP.GT.AND P0, PT, R33.reuse, -0x1, PT ;  /* 0xffffffff2100780c */ /* 0x040fe40003f04270 */
[----:B------:R-:W-:Y:S01]  /*62c0*/  LOP3.LUT R30, R33, 0x3fffffff, RZ, 0xc0, !PT ;  /* 0x3fffffff211e7812 */ /* 0x000fe200078ec0ff */
[----:B------:R-:W-:Y:S05]  /*62d0*/  WARPSYNC.EXCLUSIVE R28 ;  /* 0x000000001c007348 */ /* 0x000fea0003a00000 */
[----:B------:R-:W-:-:S05]  /*62e0*/  IMAD.IADD R37, R30, 0x1, R37 ;  /* 0x000000011e257824 */ /* 0x000fca00078e0225 */
[----:B------:R-:W-:-:S07]  /*62f0*/  VOTE.ANY R28, PT, P0 ;  /* 0x00000000001c7806 */ /* 0x000fce00000e0100 */
[----:B------:R-:W-:Y:S05]  /*6300*/  BSYNC.RECONVERGENT B2 ;  /* 0x0000000000027941 */ /* 0x000fea0003800200 */
.L_x_297:
[----:B------:R-:W-:Y:S01]  /*6310*/  ISETP.GT.U32.AND P1, PT, R32, 0x1, PT ;  /* 0x000000012000780c */ /* 0x000fe20003f24070 */
[----:B------:R-:W-:-:S12]  /*6320*/  IMAD.MOV.U32 R32, RZ, RZ, R39 ;  /* 0x000000ffff207224 */ /* 0x000fd800078e0027 */
[----:B------:R-:W-:Y:S05]  /*6330*/  @P0 BRA P1, `(.L_x_298) ;  /* 0xfffffffc00ac0947 */ /* 0x000fea000083ffff */
[----:B------:R-:W-:Y:S05]  /*6340*/  BSYNC B0 ;  /* 0x0000000000007941 */ /* 0x000fea0003800000 */
.L_x_294:
[----:B------:R2:W3:Y:S02]  /*6350*/  LDS.64 R30, [R41+0x6600] ;  /* 0x00660000291e7984 */ /* 0x0004e40000000a00 */
.L_x_293:
        /* <DEDUP_REMOVED lines=8> */
.L_x_292:
[----:B------:R-:W-:Y:S05]  /*63e0*/  BSYNC B1 ;  /* 0x0000000000017941 */ /* 0x000fea0003800000 */
.L_x_291:
        /* <DEDUP_REMOVED lines=16> */
.L_x_299:
        /* <DEDUP_REMOVED lines=280> */
.L_x_300:
        /* <DEDUP_REMOVED lines=31> */
.L_x_303:
[----:B------:R-:W-:Y:S05]  /*7860*/  BSYNC.RECONVERGENT B0 ;  /* 0x0000000000007941 */ /* 0x000fea0003800200 */
.L_x_302:
        /* <DEDUP_REMOVED lines=23> */
.L_x_305:
[----:B------:R-:W-:Y:S05]  /*79e0*/  BSYNC.RECONVERGENT B0 ;  /* 0x0000000000007941 */ /* 0x000fea0003800200 */
.L_x_304:
        /* <DEDUP_REMOVED lines=23> */
.L_x_307:
[----:B------:R-:W-:Y:S05]  /*7b60*/  BSYNC.RECONVERGENT B0 ;  /* 0x0000000000007941 */ /* 0x000fea0003800200 */
.L_x_306:
        /* <DEDUP_REMOVED lines=23> */
.L_x_309:
[----:B------:R-:W-:Y:S05]  /*7ce0*/  BSYNC.RECONVERGENT B0 ;  /* 0x0000000000007941 */ /* 0x000fea0003800200 */
.L_x_308:
        /* <DEDUP_REMOVED lines=23> */
.L_x_311:
[----:B------:R-:W-:Y:S05]  /*7e60*/  BSYNC.RECONVERGENT B0 ;  /* 0x0000000000007941 */ /* 0x000fea0003800200 */
.L_x_310:
        /* <DEDUP_REMOVED lines=23> */
.L_x_313:
[----:B------:R-:W-:Y:S05]  /*7fe0*/  BSYNC.RECONVERGENT B0 ;  /* 0x0000000000007941 */ /* 0x000fea0003800200 */
.L_x_312:
        /* <DEDUP_REMOVED lines=23> */
.L_x_315:
[----:B------:R-:W-:Y:S05]  /*8160*/  BSYNC.RECONVERGENT B0 ;  /* 0x0000000000007941 */ /* 0x000fea0003800200 */
.L_x_314:
        /* <DEDUP_REMOVED lines=23> */
.L_x_317:
[----:B------:R-:W-:Y:S05]  /*82e0*/  BSYNC.RECONVERGENT B0 ;  /* 0x0000000000007941 */ /* 0x000fea0003800200 */
.L_x_316:
        /* <DEDUP_REMOVED lines=23> */
.L_x_319:
[----:B------:R-:W-:Y:S05]  /*8460*/  BSYNC.RECONVERGENT B0 ;  /* 0x0000000000007941 */ /* 0x000fea0003800200 */
.L_x_318:
        /* <DEDUP_REMOVED lines=23> */
.L_x_321:
[----:B------:R-:W-:Y:S05]  /*85e0*/  BSYNC.RECONVERGENT B0 ;  /* 0x0000000000007941 */ /* 0x000fea0003800200 */
.L_x_320:
        /* <DEDUP_REMOVED lines=23> */
.L_x_323:
[----:B------:R-:W-:Y:S05]  /*8760*/  BSYNC.RECONVERGENT B0 ;  /* 0x0000000000007941 */ /* 0x000fea0003800200 */
.L_x_322:
        /* <DEDUP_REMOVED lines=23> */
.L_x_325:
[----:B------:R-:W-:Y:S05]  /*88e0*/  BSYNC.RECONVERGENT B0 ;  /* 0x0000000000007941 */ /* 0x000fea0003800200 */
.L_x_324:
        /* <DEDUP_REMOVED lines=22> */
.L_x_327:
[----:B------:R-:W-:Y:S05]  /*8a50*/  BSYNC.RECONVERGENT B0 ;  /* 0x0000000000007941 */ /* 0x000fea0003800200 */
.L_x_326:
        /* <DEDUP_REMOVED lines=21> */
.L_x_329:
[----:B------:R-:W-:Y:S05]  /*8bb0*/  BSYNC.RECONVERGENT B0 ;  /* 0x0000000000007941 */ /* 0x000fea0003800200 */
.L_x_328:
        /* <DEDUP_REMOVED lines=21> */
.L_x_331:
[----:B------:R-:W-:Y:S05]  /*8d10*/  BSYNC.RECONVERGENT B0 ;  /* 0x0000000000007941 */ /* 0x000fea0003800200 */
.L_x_330:
        /* <DEDUP_REMOVED lines=21> */
.L_x_333:
[----:B------:R-:W-:Y:S05]  /*8e70*/  BSYNC.RECONVERGENT B0 ;  /* 0x0000000000007941 */ /* 0x000fea0003800200 */
.L_x_332:
        /* <DEDUP_REMOVED lines=21> */
.L_x_335:
[----:B------:R-:W-:Y:S05]  /*8fd0*/  BSYNC.RECONVERGENT B0 ;  /* 0x0000000000007941 */ /* 0x000fea0003800200 */
.L_x_334:
[----:B------:R-:W-:Y:S01]  /*8fe0*/  NOP ;  /* 0x0000000000007918 */ /* 0x000fe20000000000 */
.L_x_301:
        /* <DEDUP_REMOVED lines=112> */
.L_x_336:
        /* <DEDUP_REMOVED lines=83> */
.L_x_337:
        /* <DEDUP_REMOVED lines=180> */
.L_x_338:
        /* <DEDUP_REMOVED lines=205> */
.L_x_254:
[----:B------:R-:W-:Y:S02]  /*b430*/  IMAD.MOV.U32 R72, RZ, RZ, R57 ;  /* 0x000000ffff487224 */ /* 0x000fe400078e0039 */
[----:B------:R-:W-:Y:S02]  /*b440*/  IMAD.MOV.U32 R65, RZ, RZ, 0x1 ;  /* 0x00000001ff417424 */ /* 0x000fe400078e00ff */
[----:B------:R-:W-:Y:S02]  /*b450*/  IMAD.MOV.U32 R74, RZ, RZ, RZ ;  /* 0x000000ffff4a7224 */ /* 0x000fe400078e00ff */
[----:B------:R-:W-:-:S07]  /*b460*/  IMAD.MOV.U32 R63, RZ, RZ, -0x1 ;  /* 0xffffffffff3f7424 */ /* 0x000fce00078e00ff */
[----:B------:R-:W-:Y:S05]  /*b470*/  WARPSYNC.COLLECTIVE R63, `(.L_x_339) ;  /* 0x000000003f087348 */ /* 0x000fea0003c00000 */
[----:B------:R0:W1:Y:S02]  /*b480*/  SHFL.UP P0, R70, R72, R65, R74 ;  /* 0x0400004148467389 */ /* 0x000064000000004a */
[----:B01----:R-:W-:Y:S05]  /*b490*/  ENDCOLLECTIVE ;  /* 0x000000000000791b */ /* 0x003fea0003800000 */
.L_x_339:
[----:B------:R-:W-:Y:S02]  /*b4a0*/  IMAD.MOV.U32 R65, RZ, RZ, 0x2 ;  /* 0x00000002ff417424 */ /* 0x000fe400078e00ff */
[----:B------:R-:W-:-:S04]  /*b4b0*/  IMAD.MOV.U32 R66, RZ, RZ, R70 ;  /* 0x000000ffff427224 */ /* 0x000fc800078e0046 */
[----:B------:R-:W-:-:S04]  /*b4c0*/  @P0 IMAD.IADD R66, R57, 0x1, R66 ;  /* 0x0000000139420824 */ /* 0x000fc800078e0242 */
[----:B------:R-:W-:-:S07]  /*b4d0*/  IMAD.MOV.U32 R72, RZ, RZ, R66 ;  /* 0x000000ffff487224 */ /* 0x000fce00078e0042 */
[----:B------:R-:W-:Y:S05]  /*b4e0*/  WARPSYNC.COLLECTIVE R63, `(.L_x_340) ;  /* 0x000000003f087348 */ /* 0x000fea0003c00000 */
[----:B------:R0:W1:Y:S02]  /*b4f0*/  SHFL.UP P0, R70, R72, R65, R74 ;  /* 0x0400004148467389 */ /* 0x000064000000004a */
[----:B01----:R-:W-:Y:S05]  /*b500*/  ENDCOLLECTIVE ;  /* 0x000000000000791b */ /* 0x003fea0003800000 */
.L_x_340:
[----:B------:R-:W-:Y:S02]  /*b510*/  IMAD.MOV.U32 R65, RZ, RZ, 0x4 ;  /* 0x00000004ff417424 */ /* 0x000fe400078e00ff */
[----:B------:R-:W-:-:S04]  /*b520*/  IMAD.MOV.U32 R59, RZ, RZ, R70 ;  /* 0x000000ffff3b7224 */ /* 0x000fc800078e0046 */
[----:B------:R-:W-:-:S04]  /*b530*/  @P0 IMAD.IADD R59, R66, 0x1, R59 ;  /* 0x00000001423b0824 */ /* 0x000fc800078e023b */
[----:B------:R-:W-:-:S07]  /*b540*/  IMAD.MOV.U32 R72, RZ, RZ, R59 ;  /* 0x000000ffff487224 */ /* 0x000fce00078e003b */
[----:B------:R-:W-:Y:S05]  /*b550*/  WARPSYNC.COLLECTIVE R63, `(.L_x_341) ;  /* 0x000000003f087348 */ /* 0x000fea0003c00000 */
[----:B------:R0:W1:Y:S02]  /*b560*/  SHFL.UP P0, R70, R72, R65, R74 ;  /* 0x0400004148467389 */ /* 0x000064000000004a */
[----:B01----:R-:W-:Y:S05]  /*b570*/  ENDCOLLECTIVE ;  /* 0x000000000000791b */ /* 0x003fea0003800000 */
.L_x_341:
[----:B------:R-:W-:Y:S02]  /*b580*/  IMAD.MOV.U32 R65, RZ, RZ, 0x8 ;  /* 0x00000008ff417424 */ /* 0x000fe400078e00ff */
[----:B------:R-:W-:-:S04]  /*b590*/  IMAD.MOV.U32 R68, RZ, RZ, R70 ;  /* 0x000000ffff447224 */ /* 0x000fc800078e0046 */
[----:B------:R-:W-:-:S04]  /*b5a0*/  @P0 IMAD.IADD R68, R59, 0x1, R68 ;  /* 0x000000013b440824 */ /* 0x000fc800078e0244 */
[----:B------:R-:W-:-:S07]  /*b5b0*/  IMAD.MOV.U32 R72, RZ, RZ, R68 ;  /* 0x000000ffff487224 */ /* 0x000fce00078e0044 */
[----:B------:R-:W-:Y:S05]  /*b5c0*/  WARPSYNC.COLLECTIVE R63, `(.L_x_342) ;  /* 0x000000003f087348 */ /* 0x000fea0003c00000 */
[----:B------:R0:W1:Y:S02]  /*b5d0*/  SHFL.UP P0, R70, R72, R65, R74 ;  /* 0x0400004148467389 */ /* 0x000064000000004a */
[----:B01----:R-:W-:Y:S05]  /*b5e0*/  ENDCOLLECTIVE ;  /* 0x000000000000791b */ /* 0x003fea0003800000 */
.L_x_342:
[----:B------:R-:W-:Y:S02]  /*b5f0*/  IMAD.MOV.U32 R65, RZ, RZ, 0x10 ;  /* 0x00000010ff417424 */ /* 0x000fe400078e00ff */
[----:B------:R-:W-:-:S04]  /*b600*/  IMAD.MOV.U32 R61, RZ, RZ, R70 ;  /* 0x000000ffff3d7224 */ /* 0x000fc800078e0046 */
[----:B------:R-:W-:-:S04]  /*b610*/  @P0 IMAD.IADD R61, R68, 0x1, R61 ;  /* 0x00000001443d0824 */ /* 0x000fc800078e023d */
[----:B------:R-:W-:-:S07]  /*b620*/  IMAD.MOV.U32 R72, RZ, RZ, R61 ;  /* 0x000000ffff487224 */ /* 0x000fce00078e003d */
[----:B------:R-:W-:Y:S05]  /*b630*/  WARPSYNC.COLLECTIVE R63, `(.L_x_343) ;  /* 0x000000003f087348 */ /* 0x000fea0003c00000 */
[----:B------:R0:W1:Y:S02]  /*b640*/  SHFL.UP P0, R70, R72, R65, R74 ;  /* 0x0400004148467389 */ /* 0x000064000000004a */
[----:B01----:R-:W-:Y:S05]  /*b650*/  ENDCOLLECTIVE ;  /* 0x000000000000791b */ /* 0x003fea0003800000 */
.L_x_343:
[----:B------:R-:W-:Y:S05]  /*b660*/  BRA `(.L_x_344) ;  /* 0xffffff7c00107947 */ /* 0x000fea000383ffff */
.L_x_345:
        /* <DEDUP_REMOVED lines=9> */
.L_x_699:


//--------------------- .text._ZN3cub18CUB_300001_SM_10006detail10radix_sort33DeviceRadixSortExclusiveSumKernelINS1_5radix10policy_hubIfiyE10Policy1000EyEEvPT0_ --------------------------
	.section	.text._ZN3cub18CUB_300001_SM_10006detail10radix_sort33DeviceRadixSortExclusiveSumKernelINS1_5radix10policy_hubIfiyE10Policy1000EyEEvPT0_,"ax",@progbits
	.align	128
        .global         _ZN3cub18CUB_300001_SM_10006detail10radix_sort33DeviceRadixSortExclusiveSumKernelINS1_5radix10policy_hubIfiyE10Policy1000EyEEvPT0_
        .type           _ZN3cub18CUB_300001_SM_10006detail10radix_sort33DeviceRadixSortExclusiveSumKernelINS1_5radix10policy_hubIfiyE10Policy1000EyEEvPT0_,@function
        .size           _ZN3cub18CUB_300001_SM_10006detail10radix_sort33DeviceRadixSortExclusiveSumKernelINS1_5radix10policy_hubIfiyE10Policy1000EyEEvPT0_,(.L_x_700 - _ZN3cub18CUB_300001_SM_10006detail10radix_sort33DeviceRadixSortExclusiveSumKernelINS1_5radix10policy_hubIfiyE10Policy1000EyEEvPT0_)
        .other          _ZN3cub18CUB_300001_SM_10006detail10radix_sort33DeviceRadixSortExclusiveSumKernelINS1_5radix10policy_hubIfiyE10Policy1000EyEEvPT0_,@"STO_CUDA_ENTRY STV_DEFAULT"
_ZN3cub18CUB_300001_SM_10006detail10radix_sort33DeviceRadixSortExclusiveSumKernelINS1_5radix10policy_hubIfiyE10Policy1000EyEEvPT0_:
.text._ZN3cub18CUB_300001_SM_10006detail10radix_sort33DeviceRadixSortExclusiveSumKernelINS1_5radix10policy_hubIfiyE10Policy1000EyEEvPT0_:
        /* <DEDUP_REMOVED lines=63> */
.L_x_358:
        /* <DEDUP_REMOVED lines=28> */
.L_x_346:
[----:B------:R-:W-:Y:S05]  /*05b0*/  WARPSYNC.ALL ;  /* 0x0000000000007948 */ /* 0x000fea0003800000 */
[----:B------:R-:W-:Y:S06]  /*05c0*/  BAR.SYNC.DEFER_BLOCKING 0x0 ;  /* 0x0000000000007b1d */ /* 0x000fec0000010000 */
[----:B------:R-:W-:Y:S05]  /*05d0*/  @P1 EXIT ;  /* 0x000000000000194d */ /* 0x000fea0003800000 */
[----:B01----:R-:W0:Y:S04]  /*05e0*/  LDS.64 R2, [R0+0x10] ;  /* 0x0000100000027984 */ /* 0x003e280000000a00 */
[----:B0-----:R-:W-:Y:S01]  /*05f0*/  STG.E.64 desc[UR4][R16.64], R2 ;  /* 0x0000000210007986 */ /* 0x001fe2000c101b04 */
[----:B------:R-:W-:Y:S05]  /*0600*/  EXIT ;  /* 0x000000000000794d */ /* 0x000fea0003800000 */
.L_x_347:
[----:B------:R-:W-:Y:S02]  /*0610*/  IMAD.MOV.U32 R24, RZ, RZ, R20 ;  /* 0x000000ffff187224 */ /* 0x000fe400078e0014 */
[----:B------:R-:W-:Y:S02]  /*0620*/  IMAD.MOV.U32 R23, RZ, RZ, 0x1 ;  /* 0x00000001ff177424 */ /* 0x000fe400078e00ff */
[----:B------:R-:W-:Y:S02]  /*0630*/  IMAD.MOV.U32 R22, RZ, RZ, RZ ;  /* 0x000000ffff167224 */ /* 0x000fe400078e00ff */
[----:B------:R-:W-:-:S07]  /*0640*/  IMAD.MOV.U32 R21, RZ, RZ, -0x1 ;  /* 0xffffffffff157424 */ /* 0x000fce00078e00ff */
[----:B------:R-:W-:Y:S05]  /*0650*/  WARPSYNC.COLLECTIVE R21, `(.L_x_348) ;  /* 0x0000000015087348 */ /* 0x000fea0003c00000 */
[----:B------:R0:W1:Y:S02]  /*0660*/  SHFL.UP P0, R25, R24, R23, R22 ;  /* 0x0400001718197389 */ /* 0x0000640000000016 */
[----:B01----:R-:W-:Y:S05]  /*0670*/  ENDCOLLECTIVE ;  /* 0x000000000000791b */ /* 0x003fea0003800000 */
.L_x_348:
[----:B------:R-:W-:Y:S02]  /*0680*/  IMAD.MOV.U32 R24, RZ, RZ, R19 ;  /* 0x000000ffff187224 */ /* 0x000fe400078e0013 */
[----:B------:R-:W-:-:S07]  /*0690*/  IMAD.MOV.U32 R27, RZ, RZ, R25 ;  /* 0x000000ffff1b7224 */ /* 0x000fce00078e0019 */
[----:B------:R-:W-:Y:S05]  /*06a0*/  WARPSYNC.COLLECTIVE R21, `(.L_x_349) ;  /* 0x0000000015087348 */ /* 0x000fea0003c00000 */
[----:B------:R0:W1:Y:S02]  /*06b0*/  SHFL.UP P0, R25, R24, R23, R22 ;  /* 0x0400001718197389 */ /* 0x0000640000000016 */
[----:B01----:R-:W-:Y:S05]  /*06c0*/  ENDCOLLECTIVE ;  /* 0x000000000000791b */ /* 0x003fea0003800000 */
.L_x_349:
        /* <DEDUP_REMOVED lines=9> */
.L_x_350:
[----:B------:R-:W-:Y:S02]  /*0760*/  IMAD.MOV.U32 R24, RZ, RZ, R26 ;  /* 0x000000ffff187224 */ /* 0x000fe400078e001a */
[----:B------:R-:W-:-:S07]  /*0770*/  IMAD.MOV.U32 R28, RZ, RZ, R25 ;  /* 0x000000ffff1c7224 */ /* 0x000fce00078e0019 */
[----:B------:R-:W-:Y:S05]  /*0780*/  WARPSYNC.COLLECTIVE R21, `(.L_x_351) ;  /* 0x0000000015087348 */ /* 0x000fea0003c00000 */
[----:B------:R0:W1:Y:S02]  /*0790*/  SHFL.UP P0, R25, R24, R23, R22 ;  /* 0x0400001718197389 */ /* 0x0000640000000016 */
[----:B01----:R-:W-:Y:S05]  /*07a0*/  ENDCOLLECTIVE ;  /* 0x000000000000791b */ /* 0x003fea0003800000 */
.L_x_351:
        /* <DEDUP_REMOVED lines=9> */
.L_x_352:
[----:B------:R-:W-:Y:S02]  /*0840*/  IMAD.MOV.U32 R24, RZ, RZ, R29 ;  /* 0x000000ffff187224 */ /* 0x000fe400078e001d */
[----:B------:R-:W-:-:S07]  /*0850*/  IMAD.MOV.U32 R27, RZ, RZ, R25 ;  /* 0x000000ffff1b7224 */ /* 0x000fce00078e0019 */
[----:B------:R-:W-:Y:S05]  /*0860*/  WARPSYNC.COLLECTIVE R21, `(.L_x_353) ;  /* 0x0000000015087348 */ /* 0x000fea0003c00000 */
[----:B------:R0:W1:Y:S02]  /*0870*/  SHFL.UP P0, R25, R24, R23, R22 ;  /* 0x0400001718197389 */ /* 0x0000640000000016 */
[----:B01----:R-:W-:Y:S05]  /*0880*/  ENDCOLLECTIVE ;  /* 0x000000000000791b */ /* 0x003fea0003800000 */
.L_x_353:
        /* <DEDUP_REMOVED lines=9> */
.L_x_354:
[----:B------:R-:W-:Y:S02]  /*0920*/  IMAD.MOV.U32 R24, RZ, RZ, R29 ;  /* 0x000000ffff187224 */ /* 0x000fe400078e001d */
[----:B------:R-:W-:-:S07]  /*0930*/  IMAD.MOV.U32 R27, RZ, RZ, R25 ;  /* 0x000000ffff1b7224 */ /* 0x000fce00078e0019 */
[----:B------:R-:W-:Y:S05]  /*0940*/  WARPSYNC.COLLECTIVE R21, `(.L_x_355) ;  /* 0x0000000015087348 */ /* 0x000fea0003c00000 */
[----:B------:R0:W1:Y:S02]  /*0950*/  SHFL.UP P0, R25, R24, R23, R22 ;  /* 0x0400001718197389 */ /* 0x0000640000000016 */
[----:B01----:R-:W-:Y:S05]  /*0960*/  ENDCOLLECTIVE ;  /* 0x000000000000791b */ /* 0x003fea0003800000 */
.L_x_355:
        /* <DEDUP_REMOVED lines=9> */
.L_x_356:
[----:B------:R-:W-:Y:S02]  /*0a00*/  IMAD.MOV.U32 R24, RZ, RZ, R26 ;  /* 0x000000ffff187224 */ /* 0x000fe400078e001a */
[----:B------:R-:W-:-:S07]  /*0a10*/  IMAD.MOV.U32 R28, RZ, RZ, R25 ;  /* 0x000000ffff1c7224 */ /* 0x000fce00078e0019 */
[----:B------:R-:W-:Y:S05]  /*0a20*/  WARPSYNC.COLLECTIVE R21, `(.L_x_357) ;  /* 0x0000000015087348 */ /* 0x000fea0003c00000 */
[----:B------:R0:W1:Y:S02]  /*0a30*/  SHFL.UP P0, R25, R24, R23, R22 ;  /* 0x0400001718197389 */ /* 0x0000640000000016 */
[----:B01----:R-:W-:Y:S05]  /*0a40*/  ENDCOLLECTIVE ;  /* 0x000000000000791b */ /* 0x003fea0003800000 */
.L_x_357:
[----:B------:R-:W-:Y:S05]  /*0a50*/  BRA `(.L_x_358) ;  /* 0xfffffff800647947 */ /* 0x000fea000383ffff */
.L_x_359:
        /* <DEDUP_REMOVED lines=10> */
.L_x_700:


//--------------------- .text._ZN3cub18CUB_300001_SM_10006detail10radix_sort30DeviceRadixSortHistogramKernelINS1_5radix10policy_hubIfiyE10Policy1000ELNS0_9SortOrderE0EfyNS1_21identity_decomposer_tEEEvPT2_PKT1_SA_iiT3_ --------------------------
	.section	.text._ZN3cub18CUB_300001_SM_10006detail10radix_sort30DeviceRadixSortHistogramKernelINS1_5radix10policy_hubIfiyE10Policy1000ELNS0_9SortOrderE0EfyNS1_21identity_decomposer_tEEEvPT2_PKT1_SA_iiT3_,"ax",@progbits
	.align	128
        .global         _ZN3cub18CUB_300001_SM_10006detail10radix_sort30DeviceRadixSortHistogramKernelINS1_5radix10policy_hubIfiyE10Policy1000ELNS0_9SortOrderE0EfyNS1_21identity_decomposer_tEEEvPT2_PKT1_SA_iiT3_
        .type           _ZN3cub18CUB_300001_SM_10006detail10radix_sort30DeviceRadixSortHistogramKernelINS1_5radix10policy_hubIfiyE10Policy1000ELNS0_9SortOrderE0EfyNS1_21identity_decomposer_tEEEvPT2_PKT1_SA_iiT3_,@function
        .size           _ZN3cub18CUB_300001_SM_10006detail10radix_sort30DeviceRadixSortHistogramKernelINS1_5radix10policy_hubIfiyE10Policy1000ELNS0_9SortOrderE0EfyNS1_21identity_decomposer_tEEEvPT2_PKT1_SA_iiT3_,(.L_x_701 - _ZN3cub18CUB_300001_SM_10006detail10radix_sort30DeviceRadixSortHistogramKernelINS1_5radix10policy_hubIfiyE10Policy1000ELNS0_9SortOrderE0EfyNS1_21identity_decomposer_tEEEvPT2_PKT1_SA_iiT3_)
        .other          _ZN3cub18CUB_300001_SM_10006detail10radix_sort30DeviceRadixSortHistogramKernelINS1_5radix10policy_hubIfiyE10Policy1000ELNS0_9SortOrderE0EfyNS1_21identity_decomposer_tEEEvPT2_PKT1_SA_iiT3_,@"STO_CUDA_ENTRY STV_DEFAULT"
_ZN3cub18CUB_300001_SM_10006detail10radix_sort30DeviceRadixSortHistogramKernelINS1_5radix10policy_hubIfiyE10Policy1000ELNS0_9SortOrderE0EfyNS1_21identity_decomposer_tEEEvPT2_PKT1_SA_iiT3_:
.text._ZN3cub18CUB_300001_SM_10006detail10radix_sort30DeviceRadixSortHistogramKernelINS1_5radix10policy_hubIfiyE10Policy1000ELNS0_9SortOrderE0EfyNS1_21identity_decomposer_tEEEvPT2_PKT1_SA_iiT3_:
        /* <DEDUP_REMOVED lines=38> */
.L_x_443:
        /* <DEDUP_REMOVED lines=13> */
.L_x_363:
        /* <DEDUP_REMOVED lines=21> */
.L_x_362:
        /* <DEDUP_REMOVED lines=19> */
.L_x_365:
        /* <DEDUP_REMOVED lines=18> */
.L_x_364:
[----:B------:R-:W-:-:S13]  /*06d0*/  ISETP.GT.U32.AND P2, PT, R0, 0x7f, PT ;  /* 0x0000007f0000780c */ /* 0x000fda0003f44070 */
[----:B------:R-:W-:Y:S05]  /*06e0*/  @P2 BRA `(.L_x_361) ;  /* 0x0000000000e02947 */ /* 0x000fea0003800000 */
[----:B--23--:R-:W-:Y:S01]  /*06f0*/  IMAD.MOV.U32 R2, RZ, RZ, RZ ;  /* 0x000000ffff027224 */ /* 0x00cfe200078e00ff */
[----:B------:R-:W-:Y:S06]  /*0700*/  @!P1 BRA `(.L_x_366) ;  /* 0x0000000000589947 */ /* 0x000fec0003800000 */
[----:B------:R-:W-:-:S07]  /*0710*/  IMAD.MOV.U32 R2, RZ, RZ, RZ ;  /* 0x000000ffff027224 */ /* 0x000fce00078e00ff */
.L_x_367:
        /* <DEDUP_REMOVED lines=21> */
.L_x_366:
        /* <DEDUP_REMOVED lines=14> */
.L_x_368:
        /* <DEDUP_REMOVED lines=18> */
.L_x_361:
[----:B------:R-:W-:Y:S05]  /*0a70*/  BSYNC.RECONVERGENT B0 ;  /* 0x0000000000007941 */ /* 0x000fea0003800200 */
.L_x_360:
        /* <DEDUP_REMOVED lines=16> */
.L_x_374:
        /* <DEDUP_REMOVED lines=36> */
.L_x_370:
        /* <DEDUP_REMOVED lines=67> */
.L_x_371:
        /* <DEDUP_REMOVED lines=89> */
.L_x_373:
        /* <DEDUP_REMOVED lines=72> */
.L_x_372:
[----:B------:R-:W-:Y:S05]  /*1c00*/  BRA.U !UP0, `(.L_x_374) ;  /* 0xffffffed08dc7547 */ /* 0x000fea000b83ffff */
.L_x_369:
        /* <DEDUP_REMOVED lines=13> */
.L_x_394:
        /* <DEDUP_REMOVED lines=16> */
.L_x_379:
[----:B------:R-:W-:Y:S05]  /*1de0*/  BSYNC.RECONVERGENT B1 ;  /* 0x0000000000017941 */ /* 0x000fea0003800200 */
.L_x_378:
        /* <DEDUP_REMOVED lines=15> */
.L_x_381:
[----:B------:R-:W-:Y:S05]  /*1ee0*/  BSYNC.RECONVERGENT B1 ;  /* 0x0000000000017941 */ /* 0x000fea0003800200 */
.L_x_380:
[----:B------:R-:W-:Y:S04]  /*1ef0*/  BSSY.RECONVERGENT B1, `(.L_x_382) ;  /* 0x0000007000017945 */ /* 0x000fe80003800200 */
[----:B------:R-:W-:Y:S05]  /*1f00*/  @!P0 BRA `(.L_x_383) ;  /* 0x0000000000148947 */ /* 0x000fea0003800000 */
[----:B01----:R-:W-:Y:S02]  /*1f10*/  IMAD R17, R3, 0x100, R0 ;  /* 0x0000010003117824 */ /* 0x003fe400078e0200 */
[----:B------:R-:W-:Y:S02]  /*1f20*/  IMAD.MOV.U32 R23, RZ, RZ, RZ ;  /* 0x000000ffff177224 */ /* 0x000fe400078e00ff */
[----:B------:R-:W-:-:S04]  /*1f30*/  VIADD R17, R17, 0x200 ;  /* 0x0000020011117836 */ /* 0x000fc80000000000 */
[----:B------:R-:W-:-:S05]  /*1f40*/  IMAD.WIDE.U32 R16, R17, 0x8, R4 ;  /* 0x0000000811107825 */ /* 0x000fca00078e0004 */
[----:B------:R2:W-:Y:S02]  /*1f50*/  REDG.E.ADD.64.STRONG.GPU desc[UR20][R16.64], R22 ;  /* 0x000000161000798e */ /* 0x0005e4000c12e514 */
.L_x_383:
[----:B------:R-:W-:Y:S05]  /*1f60*/  BSYNC.RECONVERGENT B1 ;  /* 0x0000000000017941 */ /* 0x000fea0003800200 */
.L_x_382:
[----:B------:R-:W-:Y:S04]  /*1f70*/  BSSY.RECONVERGENT B1, `(.L_x_384) ;  /* 0x0000007000017945 */ /* 0x000fe80003800200 */
[----:B------:R-:W-:Y:S05]  /*1f80*/  @!P1 BRA `(.L_x_385) ;  /* 0x0000000000149947 */ /* 0x000fea0003800000 */
[----:B012---:R-:W-:Y:S02]  /*1f90*/  IMAD R17, R3, 0x100, R0 ;  /* 0x0000010003117824 */ /* 0x007fe400078e0200 */
[----:B------:R-:W-:Y:S02]  /*1fa0*/  IMAD.MOV.U32 R15, RZ, RZ, RZ ;  /* 0x000000ffff0f7224 */ /* 0x000fe400078e00ff */
[----:B------:R-:W-:-:S04]  /*1fb0*/  VIADD R17, R17, 0x300 ;  /* 0x0000030011117836 */ /* 0x000fc80000000000 */
[----:B------:R-:W-:-:S05]  /*1fc0*/  IMAD.WIDE.U32 R16, R17, 0x8, R4 ;  /* 0x0000000811107825 */ /* 0x000fca00078e0004 */
[----:B------:R3:W-:Y:S02]  /*1fd0*/  REDG.E.ADD.64.STRONG.GPU desc[UR20][R16.64], R14 ;  /* 0x0000000e1000798e */ /* 0x0007e4000c12e514 */
.L_x_385:
[----:B------:R-:W-:Y:S05]  /*1fe0*/  BSYNC.RECONVERGENT B1 ;  /* 0x0000000000017941 */ /* 0x000fea0003800200 */
.L_x_384:
[----:B------:R-:W-:Y:S04]  /*1ff0*/  BSSY.RECONVERGENT B1, `(.L_x_386) ;  /* 0x0000007000017945 */ /* 0x000fe80003800200 */
[----:B------:R-:W-:Y:S05]  /*2000*/  @!P2 BRA `(.L_x_387) ;  /* 0x000000000014a947 */ /* 0x000fea0003800000 */
[----:B---3--:R-:W-:Y:S02]  /*2010*/  IMAD R15, R3, 0x100, R0 ;  /* 0x00000100030f7824 */ /* 0x008fe400078e0200 */
[----:B------:R-:W-:Y:S02]  /*2020*/  IMAD.MOV.U32 R13, RZ, RZ, RZ ;  /* 0x000000ffff0d7224 */ /* 0x000fe400078e00ff */
[----:B------:R-:W-:-:S04]  /*2030*/  VIADD R15, R15, 0x400 ;  /* 0x000004000f0f7836 */ /* 0x000fc80000000000 */
[----:B------:R-:W-:-:S05]  /*2040*/  IMAD.WIDE.U32 R14, R15, 0x8, R4 ;  /* 0x000000080f0e7825 */ /* 0x000fca00078e0004 */
[----:B------:R4:W-:Y:S02]  /*2050*/  REDG.E.ADD.64.STRONG.GPU desc[UR20][R14.64], R12 ;  /* 0x0000000c0e00798e */ /* 0x0009e4000c12e514 */
.L_x_387:
[----:B------:R-:W-:Y:S05]  /*2060*/  BSYNC.RECONVERGENT B1 ;  /* 0x0000000000017941 */ /* 0x000fea0003800200 */
.L_x_386:
[----:B------:R-:W-:Y:S04]  /*2070*/  BSSY.RECONVERGENT B1, `(.L_x_388) ;  /* 0x0000007000017945 */ /* 0x000fe80003800200 */
[----:B------:R-:W-:Y:S05]  /*2080*/  @!P3 BRA `(.L_x_389) ;  /* 0x000000000014b947 */ /* 0x000fea0003800000 */
[----:B----4-:R-:W-:Y:S02]  /*2090*/  IMAD R13, R3, 0x100, R0 ;  /* 0x00000100030d7824 */ /* 0x010fe400078e0200 */
[----:B------:R-:W-:Y:S02]  /*20a0*/  IMAD.MOV.U32 R7, RZ, RZ, RZ ;  /* 0x000000ffff077224 */ /* 0x000fe400078e00ff */
[----:B------:R-:W-:-:S04]  /*20b0*/  VIADD R13, R13, 0x500 ;  /* 0x000005000d0d7836 */ /* 0x000fc80000000000 */
[----:B------:R-:W-:-:S05]  /*20c0*/  IMAD.WIDE.U32 R12, R13, 0x8, R4 ;  /* 0x000000080d0c7825 */ /* 0x000fca00078e0004 */
[----:B------:R4:W-:Y:S02]  /*20d0*/  REDG.E.ADD.64.STRONG.GPU desc[UR20][R12.64], R6 ;  /* 0x000000060c00798e */ /* 0x0009e4000c12e514 */
.L_x_389:
[----:B------:R-:W-:Y:S05]  /*20e0*/  BSYNC.RECONVERGENT B1 ;  /* 0x0000000000017941 */ /* 0x000fea0003800200 */
.L_x_388:
[----:B------:R-:W-:Y:S04]  /*20f0*/  BSSY.RECONVERGENT B1, `(.L_x_390) ;  /* 0x0000007000017945 */ /* 0x000fe80003800200 */
[----:B------:R-:W-:Y:S05]  /*2100*/  @!P4 BRA `(.L_x_391) ;  /* 0x000000000014c947 */ /* 0x000fea0003800000 */
[----:B----4-:R-:W-:Y:S02]  /*2110*/  IMAD R7, R3, 0x100, R0 ;  /* 0x0000010003077824 */ /* 0x010fe400078e0200 */
[----:B------:R-:W-:Y:S02]  /*2120*/  IMAD.MOV.U32 R9, RZ, RZ, RZ ;  /* 0x000000ffff097224 */ /* 0x000fe400078e00ff */
[----:B------:R-:W-:-:S04]  /*2130*/  VIADD R7, R7, 0x600 ;  /* 0x0000060007077836 */ /* 0x000fc80000000000 */
[----:B------:R-:W-:-:S05]  /*2140*/  IMAD.WIDE.U32 R6, R7, 0x8, R4 ;  /* 0x0000000807067825 */ /* 0x000fca00078e0004 */
[----:B------:R4:W-:Y:S02]  /*2150*/  REDG.E.ADD.64.STRONG.GPU desc[UR20][R6.64], R8 ;  /* 0x000000080600798e */ /* 0x0009e4000c12e514 */
.L_x_391:
[----:B------:R-:W-:Y:S05]  /*2160*/  BSYNC.RECONVERGENT B1 ;  /* 0x0000000000017941 */ /* 0x000fea0003800200 */
.L_x_390:
[----:B------:R-:W-:Y:S04]  /*2170*/  BSSY.RECONVERGENT B1, `(.L_x_392) ;  /* 0x0000007000017945 */ /* 0x000fe80003800200 */
[----:B------:R-:W-:Y:S05]  /*2180*/  @!P5 BRA `(.L_x_393) ;  /* 0x000000000014d947 */ /* 0x000fea0003800000 */
[----:B----4-:R-:W-:Y:S02]  /*2190*/  IMAD R7, R3, 0x100, R0 ;  /* 0x0000010003077824 */ /* 0x010fe400078e0200 */
[----:B------:R-:W-:Y:S02]  /*21a0*/  IMAD.MOV.U32 R11, RZ, RZ, RZ ;  /* 0x000000ffff0b7224 */ /* 0x000fe400078e00ff */
[----:B------:R-:W-:-:S04]  /*21b0*/  VIADD R7, R7, 0x700 ;  /* 0x0000070007077836 */ /* 0x000fc80000000000 */
[----:B------:R-:W-:-:S05]  /*21c0*/  IMAD.WIDE.U32 R6, R7, 0x8, R4 ;  /* 0x0000000807067825 */ /* 0x000fca00078e0004 */
[----:B------:R4:W-:Y:S02]  /*21d0*/  REDG.E.ADD.64.STRONG.GPU desc[UR20][R6.64], R10 ;  /* 0x0000000a0600798e */ /* 0x0009e4000c12e514 */
.L_x_393:
[----:B------:R-:W-:Y:S05]  /*21e0*/  BSYNC.RECONVERGENT B1 ;  /* 0x0000000000017941 */ /* 0x000fea0003800200 */
.L_x_392:
[----:B------:R-:W-:-:S05]  /*21f0*/  VIADD R3, R3, 0x8 ;  /* 0x0000000803037836 */ /* 0x000fca0000000000 */
[----:B------:R-:W-:-:S13]  /*2200*/  ISETP.NE.AND P0, PT, R3, UR27, PT ;  /* 0x0000001b03007c0c */ /* 0x000fda000bf05270 */
[----:B------:R-:W-:Y:S05]  /*2210*/  @P0 BRA `(.L_x_394) ;  /* 0xfffffff800b00947 */ /* 0x000fea000383ffff */
[----:B------:R-:W-:-:S07]  /*2220*/  IMAD.U32 R5, RZ, RZ, UR27 ;  /* 0x0000001bff057e24 */ /* 0x000fce000f8e00ff */
.L_x_377:
        /* <DEDUP_REMOVED lines=24> */
.L_x_398:
[----:B------:R-:W-:Y:S05]  /*23b0*/  BSYNC.RECONVERGENT B1 ;  /* 0x0000000000017941 */ /* 0x000fea0003800200 */
.L_x_397:
        /* <DEDUP_REMOVED lines=9> */
.L_x_400:
[----:B------:R-:W-:Y:S05]  /*2450*/  BSYNC.RECONVERGENT B1 ;  /* 0x0000000000017941 */ /* 0x000fea0003800200 */
.L_x_399:
        /* <DEDUP_REMOVED lines=8> */
.L_x_402:
[----:B------:R-:W-:Y:S05]  /*24e0*/  BSYNC.RECONVERGENT B1 ;  /* 0x0000000000017941 */ /* 0x000fea0003800200 */
.L_x_401:
        /* <DEDUP_REMOVED lines=9> */
.L_x_404:
[----:B------:R-:W-:Y:S05]  /*2580*/  BSYNC.RECONVERGENT B1 ;  /* 0x0000000000017941 */ /* 0x000fea0003800200 */
.L_x_403:
[----:B------:R-:W-:-:S07]  /*2590*/  VIADD R5, R5, 0x4 ;  /* 0x0000000405057836 */ /* 0x000fce0000000000 */
.L_x_396:
        /* <DEDUP_REMOVED lines=18> */
.L_x_408:
[----:B------:R-:W-:Y:S05]  /*26c0*/  BSYNC.RECONVERGENT B2 ;  /* 0x0000000000027941 */ /* 0x000fea0003800200 */
.L_x_407:
        /* <DEDUP_REMOVED lines=9> */
.L_x_410:
[----:B------:R-:W-:Y:S05]  /*2760*/  BSYNC.RECONVERGENT B2 ;  /* 0x0000000000027941 */ /* 0x000fea0003800200 */
.L_x_409:
[----:B------:R-:W-:-:S07]  /*2770*/  VIADD R5, R5, 0x2 ;  /* 0x0000000205057836 */ /* 0x000fce0000000000 */
.L_x_406:
        /* <DEDUP_REMOVED lines=12> */
.L_x_405:
[----:B------:R-:W-:Y:S05]  /*2840*/  BSYNC.RECONVERGENT B1 ;  /* 0x0000000000017941 */ /* 0x000fea0003800200 */
.L_x_395:
[----:B------:R-:W-:-:S13]  /*2850*/  ISETP.GT.U32.AND P0, PT, R0, 0x7f, PT ;  /* 0x0000007f0000780c */ /* 0x000fda0003f04070 */
[----:B------:R-:W-:Y:S05]  /*2860*/  @P0 BRA `(.L_x_376) ;  /* 0x00000008008c0947 */ /* 0x000fea0003800000 */
[----:B------:R-:W-:Y:S01]  /*2870*/  UISETP.GE.U32.AND UP0, UPT, UR22, 0x7, UPT ;  /* 0x000000071600788c */ /* 0x000fe2000bf06070 */
[----:B0-----:R-:W-:-:S08]  /*2880*/  IMAD.MOV.U32 R5, RZ, RZ, RZ ;  /* 0x000000ffff057224 */ /* 0x001fd000078e00ff */
[----:B------:R-:W-:Y:S05]  /*2890*/  BRA.U !UP0, `(.L_x_411) ;  /* 0x0000000508147547 */ /* 0x000fea000b800000 */
[----:B-1----:R-:W0:Y:S01]  /*28a0*/  LDC.64 R4, c[0x0][0x380] ;  /* 0x0000e000ff047b82 */ /* 0x002e220000000a00 */
[----:B------:R-:W-:-:S07]  /*28b0*/  IMAD.MOV.U32 R9, RZ, RZ, RZ ;  /* 0x000000ffff097224 */ /* 0x000fce00078e00ff */
.L_x_428:
        /* <DEDUP_REMOVED lines=18> */
.L_x_413:
[----:B------:R-:W-:Y:S05]  /*29e0*/  BSYNC.RECONVERGENT B1 ;  /* 0x0000000000017941 */ /* 0x000fea0003800200 */
.L_x_412:
[----:B------:R-:W-:Y:S04]  /*29f0*/  BSSY.RECONVERGENT B1, `(.L_x_414) ;  /* 0x0000005000017945 */ /* 0x000fe80003800200 */
[----:B------:R-:W-:Y:S05]  /*2a00*/  @!P1 BRA `(.L_x_415) ;  /* 0x00000000000c9947 */ /* 0x000fea0003800000 */
[----:B0-----:R-:W-:Y:S02]  /*2a10*/  IMAD.MOV.U32 R14, RZ, RZ, R13 ;  /* 0x000000ffff0e7224 */ /* 0x001fe400078e000d */
[----:B------:R-:W-:-:S05]  /*2a20*/  IMAD.MOV.U32 R15, RZ, RZ, RZ ;  /* 0x000000ffff0f7224 */ /* 0x000fca00078e00ff */
[----:B------:R1:W-:Y:S02]  /*2a30*/  REDG.E.ADD.64.STRONG.GPU desc[UR20][R6.64+0xc00], R14 ;  /* 0x000c000e0600798e */ /* 0x0003e4000c12e514 */
.L_x_415:
[----:B------:R-:W-:Y:S05]  /*2a40*/  BSYNC.RECONVERGENT B1 ;  /* 0x0000000000017941 */ /* 0x000fea0003800200 */
.L_x_414:
        /* <DEDUP_REMOVED lines=12> */
.L_x_417:
[----:B------:R-:W-:Y:S05]  /*2b10*/  BSYNC.RECONVERGENT B1 ;  /* 0x0000000000017941 */ /* 0x000fea0003800200 */
.L_x_416:
[----:B------:R-:W-:Y:S04]  /*2b20*/  BSSY.RECONVERGENT B1, `(.L_x_418) ;  /* 0x0000005000017945 */ /* 0x000fe80003800200 */
[----:B------:R-:W-:Y:S05]  /*2b30*/  @!P1 BRA `(.L_x_419) ;  /* 0x00000000000c9947 */ /* 0x000fea0003800000 */
[----:B012---:R-:W-:Y:S02]  /*2b40*/  IMAD.MOV.U32 R14, RZ, RZ, R18 ;  /* 0x000000ffff0e7224 */ /* 0x007fe400078e0012 */
[----:B------:R-:W-:-:S05]  /*2b50*/  IMAD.MOV.U32 R15, RZ, RZ, RZ ;  /* 0x000000ffff0f7224 */ /* 0x000fca00078e00ff */
[----:B------:R3:W-:Y:S02]  /*2b60*/  REDG.E.ADD.64.STRONG.GPU desc[UR20][R6.64+0x1c00], R14 ;  /* 0x001c000e0600798e */ /* 0x0007e4000c12e514 */
.L_x_419:
[----:B------:R-:W-:Y:S05]  /*2b70*/  BSYNC.RECONVERGENT B1 ;  /* 0x0000000000017941 */ /* 0x000fea0003800200 */
.L_x_418:
[----:B------:R-:W-:Y:S04]  /*2b80*/  BSSY.RECONVERGENT B1, `(.L_x_420) ;  /* 0x0000005000017945 */ /* 0x000fe80003800200 */
[----:B------:R-:W-:Y:S05]  /*2b90*/  @!P2 BRA `(.L_x_421) ;  /* 0x00000000000ca947 */ /* 0x000fea0003800000 */
[----:B0123--:R-:W-:Y:S02]  /*2ba0*/  IMAD.MOV.U32 R14, RZ, RZ, R19 ;  /* 0x000000ffff0e7224 */ /* 0x00ffe400078e0013 */
[----:B------:R-:W-:-:S05]  /*2bb0*/  IMAD.MOV.U32 R15, RZ, RZ, RZ ;  /* 0x000000ffff0f7224 */ /* 0x000fca00078e00ff */
[----:B------:R4:W-:Y:S02]  /*2bc0*/  REDG.E.ADD.64.STRONG.GPU desc[UR20][R6.64+0x2400], R14 ;  /* 0x0024000e0600798e */ /* 0x0009e4000c12e514 */
.L_x_421:
[----:B------:R-:W-:Y:S05]  /*2bd0*/  BSYNC.RECONVERGENT B1 ;  /* 0x0000000000017941 */ /* 0x000fea0003800200 */
.L_x_420:
[----:B------:R-:W-:Y:S04]  /*2be0*/  BSSY.RECONVERGENT B1, `(.L_x_422) ;  /* 0x0000004000017945 */ /* 0x000fe80003800200 */
[----:B------:R-:W-:Y:S05]  /*2bf0*/  @!P3 BRA `(.L_x_423) ;  /* 0x000000000008b947 */ /* 0x000fea0003800000 */
[----:B------:R-:W-:-:S05]  /*2c00*/  IMAD.MOV.U32 R17, RZ, RZ, RZ ;  /* 0x000000ffff117224 */ /* 0x000fca00078e00ff */
[----:B------:R0:W-:Y:S02]  /*2c10*/  REDG.E.ADD.64.STRONG.GPU desc[UR20][R6.64+0x2c00], R16 ;  /* 0x002c00100600798e */ /* 0x0001e4000c12e514 */
.L_x_423:
[----:B------:R-:W-:Y:S05]  /*2c20*/  BSYNC.RECONVERGENT B1 ;  /* 0x0000000000017941 */ /* 0x000fea0003800200 */
.L_x_422:
[----:B------:R-:W-:Y:S04]  /*2c30*/  BSSY.RECONVERGENT B1, `(.L_x_424) ;  /* 0x0000004000017945 */ /* 0x000fe80003800200 */
[----:B------:R-:W-:Y:S05]  /*2c40*/  @!P4 BRA `(.L_x_425) ;  /* 0x000000000008c947 */ /* 0x000fea0003800000 */
[----:B------:R-:W-:-:S05]  /*2c50*/  IMAD.MOV.U32 R13, RZ, RZ, RZ ;  /* 0x000000ffff0d7224 */ /* 0x000fca00078e00ff */
[----:B------:R0:W-:Y:S02]  /*2c60*/  REDG.E.ADD.64.STRONG.GPU desc[UR20][R6.64+0x3400], R12 ;  /* 0x0034000c0600798e */ /* 0x0001e4000c12e514 */
.L_x_425:
[----:B------:R-:W-:Y:S05]  /*2c70*/  BSYNC.RECONVERGENT B1 ;  /* 0x0000000000017941 */ /* 0x000fea0003800200 */
.L_x_424:
[----:B------:R-:W-:Y:S04]  /*2c80*/  BSSY.RECONVERGENT B1, `(.L_x_426) ;  /* 0x0000004000017945 */ /* 0x000fe80003800200 */
[----:B------:R-:W-:Y:S05]  /*2c90*/  @!P5 BRA `(.L_x_427) ;  /* 0x000000000008d947 */ /* 0x000fea0003800000 */
[----:B------:R-:W-:-:S05]  /*2ca0*/  IMAD.MOV.U32 R11, RZ, RZ, RZ ;  /* 0x000000ffff0b7224 */ /* 0x000fca00078e00ff */
[----:B------:R0:W-:Y:S02]  /*2cb0*/  REDG.E.ADD.64.STRONG.GPU desc[UR20][R6.64+0x3c00], R10 ;  /* 0x003c000a0600798e */ /* 0x0001e4000c12e514 */
.L_x_427:
[----:B------:R-:W-:Y:S05]  /*2cc0*/  BSYNC.RECONVERGENT B1 ;  /* 0x0000000000017941 */ /* 0x000fea0003800200 */
.L_x_426:
[----:B------:R-:W-:Y:S05]  /*2cd0*/  @P0 BRA `(.L_x_428) ;  /* 0xfffffff800f80947 */ /* 0x000fea000383ffff */
[----:B------:R-:W-:-:S07]  /*2ce0*/  IMAD.U32 R5, RZ, RZ, UR27 ;  /* 0x0000001bff057e24 */ /* 0x000fce000f8e00ff */
.L_x_411:
        /* <DEDUP_REMOVED lines=20> */
.L_x_431:
[----:B------:R-:W-:Y:S05]  /*2e30*/  BSYNC.RECONVERGENT B1 ;  /* 0x0000000000017941 */ /* 0x000fea0003800200 */
.L_x_430:
        /* <DEDUP_REMOVED lines=9> */
.L_x_433:
[----:B------:R-:W-:Y:S05]  /*2ed0*/  BSYNC.RECONVERGENT B1 ;  /* 0x0000000000017941 */ /* 0x000fea0003800200 */
.L_x_432:
        /* <DEDUP_REMOVED lines=8> */
.L_x_435:
[----:B------:R-:W-:Y:S05]  /*2f60*/  BSYNC.RECONVERGENT B1 ;  /* 0x0000000000017941 */ /* 0x000fea0003800200 */
.L_x_434:
        /* <DEDUP_REMOVED lines=9> */
.L_x_437:
[----:B------:R-:W-:Y:S05]  /*3000*/  BSYNC.RECONVERGENT B1 ;  /* 0x0000000000017941 */ /* 0x000fea0003800200 */
.L_x_436:
[----:B------:R-:W-:-:S07]  /*3010*/  VIADD R5, R5, 0x4 ;  /* 0x0000000405057836 */ /* 0x000fce0000000000 */
.L_x_429:
        /* <DEDUP_REMOVED lines=17> */
.L_x_440:
[----:B------:R-:W-:Y:S05]  /*3130*/  BSYNC.RECONVERGENT B1 ;  /* 0x0000000000017941 */ /* 0x000fea0003800200 */
.L_x_439:
        /* <DEDUP_REMOVED lines=9> */
.L_x_442:
[----:B------:R-:W-:Y:S05]  /*31d0*/  BSYNC.RECONVERGENT B1 ;  /* 0x0000000000017941 */ /* 0x000fea0003800200 */
.L_x_441:
[----:B------:R-:W-:-:S07]  /*31e0*/  VIADD R5, R5, 0x2 ;  /* 0x0000000205057836 */ /* 0x000fce0000000000 */
.L_x_438:
        /* <DEDUP_REMOVED lines=11> */
.L_x_376:
[----:B------:R-:W-:Y:S05]  /*32a0*/  BSYNC.RECONVERGENT B0 ;  /* 0x0000000000007941 */ /* 0x000fea0003800200 */
.L_x_375:
[----:B------:R-:W-:Y:S01]  /*32b0*/  BAR.SYNC.DEFER_BLOCKING 0x0 ;  /* 0x0000000000007b1d */ /* 0x000fe20000010000 */
[----:B------:R-:W-:-:S04]  /*32c0*/  UIADD3 UR6, UP0, UPT, UR6, 0x1, URZ ;  /* 0x0000000106067890 */ /* 0x000fc8000ff1e0ff */
[----:B------:R-:W-:Y:S02]  /*32d0*/  UIADD3.X UR7, UPT, UPT, URZ, UR7, URZ, UP0, !UPT ;  /* 0x00000007ff077290 */ /* 0x000fe400087fe4ff */
[----:B------:R-:W-:-:S04]  /*32e0*/  UISETP.NE.U32.AND UP0, UPT, UR6, UR11, UPT ;  /* 0x0000000b0600728c */ /* 0x000fc8000bf05070 */
[----:B------:R-:W-:-:S09]  /*32f0*/  UISETP.NE.AND.EX UP0, UPT, UR7, UR12, UPT, UP0 ;  /* 0x0000000c0700728c */ /* 0x000fd2000bf05300 */
[----:B------:R-:W-:Y:S05]  /*3300*/  BRA.U UP0, `(.L_x_443) ;  /* 0xffffffcd00d47547 */ /* 0x000fea000b83ffff */
[----:B------:R-:W-:Y:S05]  /*3310*/  EXIT ;  /* 0x000000000000794d */ /* 0x000fea0003800000 */
.L_x_444:
        /* <DEDUP_REMOVED lines=14> */
.L_x_701:


//--------------------- .text._ZN3cub18CUB_300001_SM_10006detail10radix_sort31DeviceRadixSortSingleTileKernelINS1_5radix10policy_hubIfiyE10Policy1000ELNS0_9SortOrderE0EfiyNS1_21identity_decomposer_tEEEvPKT1_PSA_PKT2_PSE_T3_iiT4_ --------------------------
	.section	.text._ZN3cub18CUB_300001_SM_10006detail10radix_sort31DeviceRadixSortSingleTileKernelINS1_5radix10policy_hubIfiyE10Policy1000ELNS0_9SortOrderE0EfiyNS1_21identity_decomposer_tEEEvPKT1_PSA_PKT2_PSE_T3_iiT4_,"ax",@progbits
	.align	128
        .global         _ZN3cub18CUB_300001_SM_10006detail10radix_sort31DeviceRadixSortSingleTileKernelINS1_5radix10policy_hubIfiyE10Policy1000ELNS0_9SortOrderE0EfiyNS1_21identity_decomposer_tEEEvPKT1_PSA_PKT2_PSE_T3_iiT4_
        .type           _ZN3cub18CUB_300001_SM_10006detail10radix_sort31DeviceRadixSortSingleTileKernelINS1_5radix10policy_hubIfiyE10Policy1000ELNS0_9SortOrderE0EfiyNS1_21identity_decomposer_tEEEvPKT1_PSA_PKT2_PSE_T3_iiT4_,@function
        .size           _ZN3cub18CUB_300001_SM_10006detail10radix_sort31DeviceRadixSortSingleTileKernelINS1_5radix10policy_hubIfiyE10Policy1000ELNS0_9SortOrderE0EfiyNS1_21identity_decomposer_tEEEvPKT1_PSA_PKT2_PSE_T3_iiT4_,(.L_x_702 - _ZN3cub18CUB_300001_SM_10006detail10radix_sort31DeviceRadixSortSingleTileKernelINS1_5radix10policy_hubIfiyE10Policy1000ELNS0_9SortOrderE0EfiyNS1_21identity_decomposer_tEEEvPKT1_PSA_PKT2_PSE_T3_iiT4_)
        .other          _ZN3cub18CUB_300001_SM_10006detail10radix_sort31DeviceRadixSortSingleTileKernelINS1_5radix10policy_hubIfiyE10Policy1000ELNS0_9SortOrderE0EfiyNS1_21identity_decomposer_tEEEvPKT1_PSA_PKT2_PSE_T3_iiT4_,@"STO_CUDA_ENTRY STV_DEFAULT"
_ZN3cub18CUB_300001_SM_10006detail10radix_sort31DeviceRadixSortSingleTileKernelINS1_5radix10policy_hubIfiyE10Policy1000ELNS0_9SortOrderE0EfiyNS1_21identity_decomposer_tEEEvPKT1_PSA_PKT2_PSE_T3_iiT4_:
.text._ZN3cub18CUB_300001_SM_10006detail10radix_sort31DeviceRadixSortSingleTileKernelINS1_5radix10policy_hubIfiyE10Policy1000ELNS0_9SortOrderE0EfiyNS1_21identity_decomposer_tEEEvPKT1_PSA_PKT2_PSE_T3_iiT4_:
        /* <DEDUP_REMOVED lines=222> */
.L_x_446:
        /* <DEDUP_REMOVED lines=593> */
.L_x_445:
        /* <DEDUP_REMOVED lines=288> */
.L_x_447:
        /* <DEDUP_REMOVED lines=9> */
.L_x_702:


//--------------------- .text._ZN3cub18CUB_300001_SM_10006detail4scan16DeviceScanKernelINS2_10policy_hubIfffmN4cuda3std3__44plusIvEEE10Policy1000EPfSC_NS0_13ScanTileStateIfLb1EEES9_NS0_8NullTypeEmfLb0ESF_EEvT0_T1_T2_iT3_T4_T5_ --------------------------
	.section	.text._ZN3cub18CUB_300001_SM_10006detail4scan16DeviceScanKernelINS2_10policy_hubIfffmN4cuda3std3__44plusIvEEE10Policy1000EPfSC_NS0_13ScanTileStateIfLb1EEES9_NS0_8NullTypeEmfLb0ESF_EEvT0_T1_T2_iT3_T4_T5_,"ax",@progbits
	.align	128
        .global         _ZN3cub18CUB_300001_SM_10006detail4scan16DeviceScanKernelINS2_10policy_hubIfffmN4cuda3std3__44plusIvEEE10Policy1000EPfSC_NS0_13ScanTileStateIfLb1EEES9_NS0_8NullTypeEmfLb0ESF_EEvT0_T1_T2_iT3_T4_T5_
        .type           _ZN3cub18CUB_300001_SM_10006detail4scan16DeviceScanKernelINS2_10policy_hubIfffmN4cuda3std3__44plusIvEEE10Policy1000EPfSC_NS0_13ScanTileStateIfLb1EEES9_NS0_8NullTypeEmfLb0ESF_EEvT0_T1_T2_iT3_T4_T5_,@function
        .size           _ZN3cub18CUB_300001_SM_10006detail4scan16DeviceScanKernelINS2_10policy_hubIfffmN4cuda3std3__44plusIvEEE10Policy1000EPfSC_NS0_13ScanTileStateIfLb1EEES9_NS0_8NullTypeEmfLb0ESF_EEvT0_T1_T2_iT3_T4_T5_,(.L_x_703 - _ZN3cub18CUB_300001_SM_10006detail4scan16DeviceScanKernelINS2_10policy_hubIfffmN4cuda3std3__44plusIvEEE10Policy1000EPfSC_NS0_13ScanTileStateIfLb1EEES9_NS0_8NullTypeEmfLb0ESF_EEvT0_T1_T2_iT3_T4_T5_)
        .other          _ZN3cub18CUB_300001_SM_10006detail4scan16DeviceScanKernelINS2_10policy_hubIfffmN4cuda3std3__44plusIvEEE10Policy1000EPfSC_NS0_13ScanTileStateIfLb1EEES9_NS0_8NullTypeEmfLb0ESF_EEvT0_T1_T2_iT3_T4_T5_,@"STO_CUDA_ENTRY STV_DEFAULT"
_ZN3cub18CUB_300001_SM_10006detail4scan16DeviceScanKernelINS2_10policy_hubIfffmN4cuda3std3__44plusIvEEE10Policy1000EPfSC_NS0_13ScanTileStateIfLb1EEES9_NS0_8NullTypeEmfLb0ESF_EEvT0_T1_T2_iT3_T4_T5_:
.text._ZN3cub18CUB_300001_SM_10006detail4scan16DeviceScanKernelINS2_10policy_hubIfffmN4cuda3std3__44plusIvEEE10Policy1000EPfSC_NS0_13ScanTileStateIfLb1EEES9_NS0_8NullTypeEmfLb0ESF_EEvT0_T1_T2_iT3_T4_T5_:
[----:B------:R-:W-:Y:S08]  /*0000*/  LDC R1, c[0x0][0x37c] ;  /* 0x0000df00ff017b82 */ /* 0x000ff00000000800 */
[----:B------:R-:W0:Y:S01]  /*0010*/  S2UR UR6, SR_CTAID.X ;  /* 0x00000000000679c3 */ /* 0x000e220000002500 */
[----:B------:R-:W0:Y:S01]  /*0020*/  LDCU UR4, c[0x0][0x398] ;  /* 0x00007300ff0477ac */ /* 0x000e220008000800 */
[----:B------:R-:W1:Y:S01]  /*0030*/  LDCU.64 UR8, c[0x0][0x3a0] ;  /* 0x00007400ff0877ac */ /* 0x000e620008000a00 */
[----:B------:R-:W2:Y:S01]  /*0040*/  LDCU.64 UR12, c[0x0][0x358] ;  /* 0x00006b00ff0c77ac */ /* 0x000ea20008000a00 */
[----:B0-----:R-:W-:-:S04]  /*0050*/  UIADD3 UR6, UPT, UPT, UR6, UR4, URZ ;  /* 0x0000000406067290 */ /* 0x001fc8000fffe0ff */
[----:B------:R-:W-:-:S04]  /*0060*/  UIMAD.WIDE UR10, UR6, 0x1ee0, URZ ;  /* 0x00001ee0060a78a5 */ /* 0x000fc8000f8e02ff */
[----:B-1----:R-:W-:-:S04]  /*0070*/  UIADD3 UR7, UP0, UPT, -UR10, UR8, URZ ;  /* 0x000000080a077290 */ /* 0x002fc8000ff1e1ff */
[----:B------:R-:W-:Y:S02]  /*0080*/  UIADD3.X UR4, UPT, UPT, ~UR11, UR9, URZ, UP0, !UPT ;  /* 0x000000090b047290 */ /* 0x000fe400087fe5ff */
[----:B------:R-:W-:-:S04]  /*0090*/  UISETP.GE.U32.AND UP0, UPT, UR7, 0x1ee1, UPT ;  /* 0x00001ee10700788c */ /* 0x000fc8000bf06070 */
[----:B------:R-:W-:-:S09]  /*00a0*/  UISETP.GE.U32.AND.EX UP0, UPT, UR4, URZ, UPT, UP0 ;  /* 0x000000ff0400728c */ /* 0x000fd2000bf06100 */
[----:B--2---:R-:W-:Y:S05]  /*00b0*/  BRA.U !UP0, `(.L_x_448) ;  /* 0x0000001d082c7547 */ /* 0x004fea000b800000 */
[----:B------:R-:W0:Y:S01]  /*00c0*/  S2R R38, SR_TID.X ;  /* 0x0000000000267919 */ /* 0x000e220000002100 */
[----:B------:R-:W1:Y:S01]  /*00d0*/  LDCU.64 UR4, c[0x0][0x380] ;  /* 0x00007000ff0477ac */ /* 0x000e620008000a00 */
[C---:B0-----:R-:W-:Y:S02]  /*00e0*/  LOP3.LUT R0, R38.reuse, 0x1f, RZ, 0xc0, !PT ;  /* 0x0000001f26007812 */ /* 0x041fe400078ec0ff */
[----:B------:R-:W-:-:S05]  /*00f0*/  LOP3.LUT R3, R38, 0x3e0, RZ, 0xc0, !PT ;  /* 0x000003e026037812 */ /* 0x000fca00078ec0ff */
[----:B------:R-:W-:-:S05]  /*0100*/  IMAD R0, R3, 0x13, R0 ;  /* 0x0000001303007824 */ /* 0x000fca00078e0200 */
[----:B------:R-:W-:-:S05]  /*0110*/  IADD3 R0, P0, PT, R0, UR10, RZ ;  /* 0x0000000a00007c10 */ /* 0x000fca000ff1e0ff */
[----:B------:R-:W-:Y:S02]  /*0120*/  IMAD.X R41, RZ, RZ, UR11, P0 ;  /* 0x0000000bff297e24 */ /* 0x000fe400080e06ff */
[----:B------:R-:W-:-:S03]  /*0130*/  IMAD.SHL.U32 R42, R0, 0x4, RZ ;  /* 0x00000004002a7824 */ /* 0x000fc600078e00ff */
[----:B------:R-:W-:Y:S02]  /*0140*/  SHF.L.U64.HI R41, R0, 0x2, R41 ;  /* 0x0000000200297819 */ /* 0x000fe40000010229 */
[----:B-1----:R-:W-:-:S04]  /*0150*/  IADD3 R2, P0, PT, R42, UR4, RZ ;  /* 0x000000042a027c10 */ /* 0x002fc8000ff1e0ff */
[----:B------:R-:W-:-:S05]  /*0160*/  IADD3.X R3, PT, PT, R41, UR5, RZ, P0, !PT ;  /* 0x0000000529037c10 */ /* 0x000fca00087fe4ff */
[----:B------:R-:W2:Y:S04]  /*0170*/  LD.E.STRONG.SM R5, desc[UR12][R2.64] ;  /* 0x0000000c02057980 */ /* 0x000ea8000c10b900 */
[----:B------:R-:W3:Y:S04]  /*0180*/  LD.E.STRONG.SM R7, desc[UR12][R2.64+0x80] ;  /* 0x0000800c02077980 */ /* 0x000ee8000c10b900 */
[----:B------:R-:W4:Y:S04]  /*0190*/  LD.E.STRONG.SM R9, desc[UR12][R2.64+0x100] ;  /* 0x0001000c02097980 */ /* 0x000f28000c10b900 */
[----:B------:R-:W5:Y:S04]  /*01a0*/  LD.E.STRONG.SM R11, desc[UR12][R2.64+0x180] ;  /* 0x0001800c020b7980 */ /* 0x000f68000c10b900 */
        /* <DEDUP_REMOVED lines=14> */
[----:B------:R-:W5:Y:S01]  /*0290*/  LD.E.STRONG.SM R0, desc[UR12][R2.64+0x900] ;  /* 0x0009000c02007980 */ /* 0x000f62000c10b900 */
[----:B------:R-:W0:Y:S01]  /*02a0*/  S2UR UR5, SR_CgaCtaId ;  /* 0x00000000000579c3 */ /* 0x000e220000008800 */
[----:B------:R-:W-:Y:S01]  /*02b0*/  SHF.R.U32.HI R32, RZ, 0x5, R38 ;  /* 0x00000005ff207819 */ /* 0x000fe20000011626 */
[----:B------:R-:W-:Y:S01]  /*02c0*/  UMOV UR4, 0x400 ;  /* 0x0000040000047882 */ /* 0x000fe20000000000 */
[----:B------:R-:W1:Y:S01]  /*02d0*/  S2R R44, SR_LANEID ;  /* 0x00000000002c7919 */ /* 0x000e620000000000 */
[----:B------:R-:W-:Y:S01]  /*02e0*/  UISETP.NE.AND UP0, UPT, UR6, URZ, UPT ;  /* 0x000000ff0600728c */ /* 0x000fe2000bf05270 */
[----:B------:R-:W-:Y:S01]  /*02f0*/  BSSY.RECONVERGENT B0, `(.L_x_449) ;  /* 0x0000156000007945 */ /* 0x000fe20003800200 */
[----:B0-----:R-:W-:Y:S01]  /*0300*/  ULEA UR4, UR5, UR4, 0x18 ;  /* 0x0000000405047291 */ /* 0x001fe2000f8ec0ff */
[----:B-1----:R-:W-:-:S05]  /*0310*/  IMAD R28, R32, 0x260, R44 ;  /* 0x00000260201c7824 */ /* 0x002fca00078e022c */
[----:B------:R-:W-:-:S05]  /*0320*/  LEA R28, R28, UR4, 0x2 ;  /* 0x000000041c1c7c11 */ /* 0x000fca000f8e10ff */
[----:B------:R-:W-:Y:S01]  /*0330*/  IMAD R27, R44, 0x48, R28 ;  /* 0x000000482c1b7824 */ /* 0x000fe200078e021c */
[----:B--2---:R0:W-:Y:S04]  /*0340*/  STS [R28], R5 ;  /* 0x000000051c007388 */ /* 0x0041e80000000800 */
[----:B---3--:R0:W-:Y:S04]  /*0350*/  STS [R28+0x80], R7 ;  /* 0x000080071c007388 */ /* 0x0081e80000000800 */
[----:B----4-:R0:W-:Y:S04]  /*0360*/  STS [R28+0x100], R9 ;  /* 0x000100091c007388 */ /* 0x0101e80000000800 */
[----:B-----5:R0:W-:Y:S04]  /*0370*/  STS [R28+0x180], R11 ;  /* 0x0001800b1c007388 */ /* 0x0201e80000000800 */
[----:B------:R0:W-:Y:S04]  /*0380*/  STS [R28+0x200], R13 ;  /* 0x0002000d1c007388 */ /* 0x0001e80000000800 */
        /* <DEDUP_REMOVED lines=13> */
[----:B------:R0:W-:Y:S01]  /*0460*/  STS [R28+0x900], R0 ;  /* 0x000900001c007388 */ /* 0x0001e20000000800 */
[----:B------:R-:W-:-:S03]  /*0470*/  NOP ;  /* 0x0000000000007918 */ /* 0x000fc60000000000 */
        /* <DEDUP_REMOVED lines=20> */
[----:B-1234-:R-:W-:Y:S05]  /*05c0*/  BRA.U UP0, `(.L_x_450) ;  /* 0x00000005004c7547 */ /* 0x01efea000b800000 */
[----:B------:R-:W-:Y:S01]  /*05d0*/  FADD R8, R26, R39 ;  /* 0x000000271a087221 */ /* 0x000fe20000000000 */
[----:B0-----:R-:W-:Y:S01]  /*05e0*/  FADD R9, R31, R30 ;  /* 0x0000001e1f097221 */ /* 0x001fe20000000000 */
[----:B------:R-:W-:Y:S01]  /*05f0*/  FADD R10, R29, R25 ;  /* 0x000000191d0a7221 */ /* 0x000fe20000000000 */
        /* <DEDUP_REMOVED lines=11> */
[----:B------:R-:W-:Y:S01]  /*06b0*/  ISETP.NE.AND P1, PT, R44, 0x1f, PT ;  /* 0x0000001f2c00780c */ /* 0x000fe20003f25270 */
[----:B------:R-:W-:Y:S01]  /*06c0*/  FADD R15, R12, R15 ;  /* 0x0000000f0c0f7221 */ /* 0x000fe20000000000 */
[----:B------:R-:W-:Y:S01]  /*06d0*/  FADD R9, R40, R9 ;  /* 0x0000000928097221 */ /* 0x000fe20000000000 */
[----:B------:R-:W-:-:S02]  /*06e0*/  ISETP.NE.AND P2, PT, R44, RZ, PT ;  /* 0x000000ff2c00720c */ /* 0x000fc40003f45270 */
[----:B------:R-:W-:-:S04]  /*06f0*/  FADD R8, R8, R15 ;  /* 0x0000000f08087221 */ /* 0x000fc80000000000 */
[----:B------:R-:W-:-:S04]  /*0700*/  FADD R8, R9, R8 ;  /* 0x0000000809087221 */ /* 0x000fc80000000000 */
[----:B------:R-:W-:Y:S01]  /*0710*/  @!P1 LEA R36, R32, UR4, 0x2 ;  /* 0x0000000420249c11 */ /* 0x000fe2000f8e10ff */
[----:B------:R-:W0:Y:S02]  /*0720*/  SHFL.UP P0, R9, R8, 0x1, RZ ;  /* 0x0420000008097989 */ /* 0x000e2400000000ff */
[----:B0-----:R-:W-:-:S05]  /*0730*/  @P0 FADD R9, R8, R9 ;  /* 0x0000000908090221 */ /* 0x001fca0000000000 */
[----:B------:R-:W0:Y:S02]  /*0740*/  SHFL.UP P0, R12, R9, 0x2, RZ ;  /* 0x04400000090c7989 */ /* 0x000e2400000000ff */
[----:B0-----:R-:W-:-:S05]  /*0750*/  @P0 FADD R12, R9, R12 ;  /* 0x0000000c090c0221 */ /* 0x001fca0000000000 */
[----:B------:R-:W0:Y:S02]  /*0760*/  SHFL.UP P0, R35, R12, 0x4, RZ ;  /* 0x048000000c237989 */ /* 0x000e2400000000ff */
[----:B0-----:R-:W-:-:S05]  /*0770*/  @P0 FADD R35, R12, R35 ;  /* 0x000000230c230221 */ /* 0x001fca0000000000 */
[----:B------:R-:W0:Y:S02]  /*0780*/  SHFL.UP P0, R34, R35, 0x8, RZ ;  /* 0x0500000023227989 */ /* 0x000e2400000000ff */
[----:B0-----:R-:W-:-:S05]  /*0790*/  @P0 FADD R34, R35, R34 ;  /* 0x0000002223220221 */ /* 0x001fca0000000000 */
[----:B------:R-:W0:Y:S02]  /*07a0*/  SHFL.UP P0, R33, R34, 0x10, RZ ;  /* 0x0600000022217989 */ /* 0x000e2400000000ff */
[----:B0-----:R-:W-:Y:S01]  /*07b0*/  @P0 FADD R33, R34, R33 ;  /* 0x0000002122210221 */ /* 0x001fe20000000000 */
[----:B------:R-:W-:-:S04]  /*07c0*/  ISETP.NE.AND P0, PT, R32, 0x2, PT ;  /* 0x000000022000780c */ /* 0x000fc80003f05270 */
[----:B------:R-:W-:Y:S01]  /*07d0*/  @!P1 STS [R36+0x10], R33 ;  /* 0x0000102124009388 */ /* 0x000fe20000000800 */
[----:B------:R-:W-:Y:S01]  /*07e0*/  BAR.SYNC.DEFER_BLOCKING 0x0 ;  /* 0x0000000000007b1d */ /* 0x000fe20000010000 */
[----:B------:R-:W-:-:S05]  /*07f0*/  ISETP.NE.AND P1, PT, R32, 0x9, PT ;  /* 0x000000092000780c */ /* 0x000fca0003f25270 */
[----:B------:R-:W-:Y:S04]  /*0800*/  SHFL.UP PT, R33, R33, 0x1, RZ ;  /* 0x0420000021217989 */ /* 0x000fe800000e00ff */
[----:B------:R-:W0:Y:S04]  /*0810*/  LDS.128 R8, [UR4+0x10] ;  /* 0x00001004ff087984 */ /* 0x000e280008000c00 */
[----:B------:R-:W1:Y:S04]  /*0820*/  LDS.128 R12, [UR4+0x20] ;  /* 0x00002004ff0c7984 */ /* 0x000e680008000c00 */
[----:B------:R-:W2:Y:S01]  /*0830*/  LDS.128 R16, [UR4+0x30] ;  /* 0x00003004ff107984 */ /* 0x000ea20008000c00 */
[----:B0-----:R-:W-:-:S04]  /*0840*/  FADD R9, R8, R9 ;  /* 0x0000000908097221 */ /* 0x001fc80000000000 */
[----:B------:R-:W-:Y:S01]  /*0850*/  FADD R10, R10, R9 ;  /* 0x000000090a0a7221 */ /* 0x000fe20000000000 */
[----:B------:R-:W-:Y:S02]  /*0860*/  FSEL R8, R9, R8, !P0 ;  /* 0x0000000809087208 */ /* 0x000fe40004000000 */
[----:B------:R-:W-:Y:S01]  /*0870*/  ISETP.NE.AND P0, PT, R32, 0x3, PT ;  /* 0x000000032000780c */ /* 0x000fe20003f05270 */
[----:B------:R-:W-:-:S03]  /*0880*/  FADD R11, R11, R10 ;  /* 0x0000000a0b0b7221 */ /* 0x000fc60000000000 */
[----:B------:R-:W-:Y:S01]  /*0890*/  FSEL R8, R10, R8, !P0 ;  /* 0x000000080a087208 */ /* 0x000fe20004000000 */
[----:B-1----:R-:W-:Y:S01]  /*08a0*/  FADD R12, R11, R12 ;  /* 0x0000000c0b0c7221 */ /* 0x002fe20000000000 */
[----:B------:R-:W-:-:S03]  /*08b0*/  ISETP.NE.AND P0, PT, R32, 0x4, PT ;  /* 0x000000042000780c */ /* 0x000fc60003f05270 */
[----:B------:R-:W-:Y:S01]  /*08c0*/  FADD R13, R13, R12 ;  /* 0x0000000c0d0d7221 */ /* 0x000fe20000000000 */
[----:B------:R-:W-:Y:S02]  /*08d0*/  FSEL R8, R11, R8, !P0 ;  /* 0x000000080b087208 */ /* 0x000fe40004000000 */
[----:B------:R-:W-:Y:S01]  /*08e0*/  ISETP.NE.AND P0, PT, R32, 0x5, PT ;  /* 0x000000052000780c */ /* 0x000fe20003f05270 */
[----:B------:R-:W-:-:S03]  /*08f0*/  FADD R14, R14, R13 ;  /* 0x0000000d0e0e7221 */ /* 0x000fc60000000000 */
[----:B------:R-:W-:Y:S01]  /*0900*/  FSEL R8, R12, R8, !P0 ;  /* 0x000000080c087208 */ /* 0x000fe20004000000 */
[----:B------:R-:W-:Y:S01]  /*0910*/  FADD R15, R15, R14 ;  /* 0x0000000e0f0f7221 */ /* 0x000fe20000000000 */
[----:B------:R-:W-:-:S03]  /*0920*/  ISETP.NE.AND P0, PT, R32, 0x6, PT ;  /* 0x000000062000780c */ /* 0x000fc60003f05270 */
[----:B--2---:R-:W-:Y:S01]  /*0930*/  FADD R16, R15, R16 ;  /* 0x000000100f107221 */ /* 0x004fe20000000000 */
[----:B------:R-:W-:Y:S02]  /*0940*/  FSEL R8, R13, R8, !P0 ;  /* 0x000000080d087208 */ /* 0x000fe40004000000 */
[----:B------:R-:W-:Y:S01]  /*0950*/  ISETP.NE.AND P0, PT, R32, 0x7, PT ;  /* 0x000000072000780c */ /* 0x000fe20003f05270 */
[----:B------:R-:W-:-:S03]  /*0960*/  FADD R17, R17, R16 ;  /* 0x0000001011117221 */ /* 0x000fc60000000000 */
[----:B------:R-:W-:Y:S01]  /*0970*/  FSEL R8, R14, R8, !P0 ;  /* 0x000000080e087208 */ /* 0x000fe20004000000 */
[----:B------:R-:W-:Y:S01]  /*0980*/  FADD R18, R18, R17 ;  /* 0x0000001112127221 */ /* 0x000fe20000000000 */
[----:B------:R-:W-:-:S03]  /*0990*/  ISETP.NE.AND P0, PT, R32, 0x8, PT ;  /* 0x000000082000780c */ /* 0x000fc60003f05270 */
[----:B------:R-:W-:Y:S01]  /*09a0*/  FADD R19, R19, R18 ;  /* 0x0000001213137221 */ /* 0x000fe20000000000 */
[----:B------:R-:W-:Y:S02]  /*09b0*/  FSEL R8, R15, R8, !P0 ;  /* 0x000000080f087208 */ /* 0x000fe40004000000 */
[----:B------:R-:W-:Y:S02]  /*09c0*/  ISETP.NE.AND P0, PT, R32, 0xa, PT ;  /* 0x0000000a2000780c */ /* 0x000fe40003f05270 */
[----:B------:R-:W-:Y:S02]  /*09d0*/  FSEL R8, R16, R8, !P1 ;  /* 0x0000000810087208 */ /* 0x000fe40004800000 */
[C---:B------:R-:W-:Y:S02]  /*09e0*/  ISETP.NE.AND P1, PT, R32.reuse, 0xc, PT ;  /* 0x0000000c2000780c */ /* 0x040fe40003f25270 */
[----:B------:R-:W-:Y:S02]  /*09f0*/  FSEL R8, R17, R8, !P0 ;  /* 0x0000000811087208 */ /* 0x000fe40004000000 */
[----:B------:R-:W-:-:S04]  /*0a00*/  ISETP.NE.AND P0, PT, R32, 0xb, PT ;  /* 0x0000000b2000780c */ /* 0x000fc80003f05270 */
[----:B------:R-:W-:Y:S02]  /*0a10*/  FSEL R8, R18, R8, !P0 ;  /* 0x0000000812087208 */ /* 0x000fe40004000000 */
[C---:B------:R-:W-:Y:S02]  /*0a20*/  ISETP.GE.U32.AND P0, PT, R38.reuse, 0x20, PT ;  /* 0x000000202600780c */ /* 0x040fe40003f06070 */
[----:B------:R-:W-:Y:S02]  /*0a30*/  FSEL R8, R19, R8, !P1 ;  /* 0x0000000813087208 */ /* 0x000fe40004800000 */
[----:B------:R-:W-:-:S03]  /*0a40*/  ISETP.NE.AND P1, PT, R38, RZ, PT ;  /* 0x000000ff2600720c */ /* 0x000fc60003f25270 */
[----:B------:R-:W-:-:S05]  /*0a50*/  @P2 FADD R8, R33, R8 ;  /* 0x0000000821082221 */ /* 0x000fca0000000000 */
[----:B------:R-:W-:-:S05]  /*0a60*/  FSEL R33, R33, R8, !P0 ;  /* 0x0000000821217208 */ /* 0x000fca0004000000 */
[----:B------:R-:W-:Y:S01]  /*0a70*/  FADD R12, R26, R33 ;  /* 0x000000211a0c7221 */ /* 0x000fe20000000000 */
[----:B------:R-:W-:Y:S06]  /*0a80*/  @P1 BRA `(.L_x_451) ;  /* 0x0000000c00701947 */ /* 0x000fec0003800000 */
[----:B------:R-:W0:Y:S01]  /*0a90*/  LDS R12, [UR4+0x40] ;  /* 0x00004004ff0c7984 */ /* 0x000e220008000800 */
[----:B------:R-:W1:Y:S01]  /*0aa0*/  LDC.64 R10, c[0x0][0x390] ;  /* 0x0000e400ff0a7b82 */ /* 0x000e620000000a00 */
[----:B------:R-:W-:Y:S02]  /*0ab0*/  IMAD.MOV.U32 R8, RZ, RZ, 0x65 ;  /* 0x00000065ff087424 */ /* 0x000fe400078e00ff */
[----:B0-----:R-:W-:Y:S01]  /*0ac0*/  FADD R9, R19, R12 ;  /* 0x0000000c13097221 */ /* 0x001fe20000000000 */
[----:B------:R-:W-:-:S04]  /*0ad0*/  MOV R12, R26 ;  /* 0x0000001a000c7202 */ /* 0x000fc80000000f00 */
[----:B-1----:R0:W-:Y:S01]  /*0ae0*/  ST.E.64.STRONG.GPU desc[UR12][R10.64+0x100], R8 ;  /* 0x000100080a007985 */ /* 0x0021e2000c10fb0c */
[----:B------:R-:W-:Y:S05]  /*0af0*/  BRA `(.L_x_451) ;  /* 0x0000000c00547947 */ /* 0x000fea0003800000 */
.L_x_450:
        /* <DEDUP_REMOVED lines=50> */
[----:B------:R-:W-:Y:S01]  /*0e20*/  FADD R14, R14, R13 ;  /* 0x0000000d0e0e7221 */ /* 0x000fe20000000000 */
[----:B------:R-:W0:Y:S02]  /*0e30*/  LDS R11, [UR4+0x40] ;  /* 0x00004004ff0b7984 */ /* 0x000e240008000800 */
        /* <DEDUP_REMOVED lines=12> */
[----:B------:R-:W-:-:S04]  /*0f00*/  ISETP.NE.AND P0, PT, R32, 0x9, PT ;  /* 0x000000092000780c */ /* 0x000fc80003f05270 */
[----:B------:R-:W-:Y:S02]  /*0f10*/  FSEL R8, R16, R8, !P0 ;  /* 0x0000000810087208 */ /* 0x000fe40004000000 */
[----:B------:R-:W-:-:S04]  /*0f20*/  ISETP.NE.AND P0, PT, R32, 0xa, PT ;  /* 0x0000000a2000780c */ /* 0x000fc80003f05270 */
[----:B------:R-:W-:Y:S02]  /*0f30*/  FSEL R8, R17, R8, !P0 ;  /* 0x0000000811087208 */ /* 0x000fe40004000000 */
[----:B------:R-:W-:-:S04]  /*0f40*/  ISETP.NE.AND P0, PT, R32, 0xb, PT ;  /* 0x0000000b2000780c */ /* 0x000fc80003f05270 */
[----:B------:R-:W-:Y:S02]  /*0f50*/  FSEL R8, R18, R8, !P0 ;  /* 0x0000000812087208 */ /* 0x000fe40004000000 */
[C---:B------:R-:W-:Y:S01]  /*0f60*/  ISETP.GT.U32.AND P0, PT, R38.reuse, 0x1f, PT ;  /* 0x0000001f2600780c */ /* 0x040fe20003f04070 */
[C---:B0-----:R-:W-:Y:S01]  /*0f70*/  FADD R11, R19.reuse, R11 ;  /* 0x0000000b130b7221 */ /* 0x041fe20000000000 */
[----:B------:R-:W-:Y:S02]  /*0f80*/  FSEL R8, R19, R8, !P1 ;  /* 0x0000000813087208 */ /* 0x000fe40004800000 */
[----:B------:R-:W-:-:S03]  /*0f90*/  ISETP.GE.U32.AND P1, PT, R38, 0x20, PT ;  /* 0x000000202600780c */ /* 0x000fc60003f26070 */
[----:B------:R-:W-:-:S05]  /*0fa0*/  @P2 FADD R8, R33, R8 ;  /* 0x0000000821082221 */ /* 0x000fca0000000000 */
[----:B------:R-:W-:Y:S01]  /*0fb0*/  FSEL R43, R33, R8, !P1 ;  /* 0x00000008212b7208 */ /* 0x000fe20004800000 */
[----:B------:R-:W-:Y:S06]  /*0fc0*/  @P0 BRA `(.L_x_452) ;  /* 0x0000000400f80947 */ /* 0x000fec0003800000 */
[----:B------:R-:W0:Y:S01]  /*0fd0*/  LDC.64 R14, c[0x0][0x390] ;  /* 0x0000e400ff0e7b82 */ /* 0x000e220000000a00 */
[----:B------:R-:W-:Y:S01]  /*0fe0*/  ISETP.NE.AND P1, PT, R38, RZ, PT ;  /* 0x000000ff2600720c */ /* 0x000fe20003f25270 */
[----:B------:R-:W-:Y:S01]  /*0ff0*/  IMAD.U32 R13, RZ, RZ, UR6 ;  /* 0x00000006ff0d7e24 */ /* 0x000fe2000f8e00ff */
[----:B------:R-:W-:-:S05]  /*1000*/  LOP3.LUT R18, RZ, R38, RZ, 0x33, !PT ;  /* 0x00000026ff127212 */ /* 0x000fca00078e33ff */
[----:B------:R-:W-:-:S06]  /*1010*/  VIADD R18, R18, UR6 ;  /* 0x0000000612127c36 */ /* 0x000fcc0008000000 */
[----:B------:R-:W-:Y:S01]  /*1020*/  @!P1 IMAD.MOV.U32 R10, RZ, RZ, 0x64 ;  /* 0x00000064ff0a9424 */ /* 0x000fe200078e00ff */
[----:B------:R1:W-:Y:S01]  /*1030*/  @!P1 STS [UR4+0xc], R11 ;  /* 0x00000c0bff009988 */ /* 0x0003e20008000804 */
[----:B0-----:R-:W-:-:S04]  /*1040*/  IMAD.WIDE R12, R13, 0x8, R14 ;  /* 0x000000080d0c7825 */ /* 0x001fc800078e020e */
[----:B------:R-:W-:Y:S01]  /*1050*/  IMAD.WIDE R14, R18, 0x8, R14 ;  /* 0x00000008120e7825 */ /* 0x000fe200078e020e */
[----:B------:R1:W-:Y:S01]  /*1060*/  @!P1 ST.E.64.STRONG.GPU desc[UR12][R12.64+0x100], R10 ;  /* 0x0001000a0c009985 */ /* 0x0003e2000c10fb0c */
[----:B------:R-:W-:Y:S05]  /*1070*/  NANOSLEEP 0x226 ;  /* 0x000002260000795d */ /* 0x000fea0003800000 */
[----:B------:R-:W2:Y:S01]  /*1080*/  LD.E.64.STRONG.GPU R16, desc[UR12][R14.64+0x100] ;  /* 0x0001000c0e107980 */ /* 0x000ea2000c10fb00 */
[----:B------:R-:W-:Y:S01]  /*1090*/  UMOV UR5, 0xffffffff ;  /* 0xffffffff00057882 */ /* 0x000fe20000000000 */
[----:B--2---:R-:W-:Y:S02]  /*10a0*/  ISETP.NE.AND P0, PT, R16, 0x63, PT ;  /* 0x000000631000780c */ /* 0x004fe40003f05270 */
[----:B-1----:R-:W-:Y:S11]  /*10b0*/  BRA.DIV UR5, `(.L_x_453) ;  /* 0x0000002e05f47947 */ /* 0x002ff6000b800000 */
[----:B------:R-:W-:-:S13]  /*10c0*/  VOTE.ANY P0, !P0 ;  /* 0x0000000000ff7806 */ /* 0x000fda0004000100 */
.L_x_482:
[----:B------:R-:W-:Y:S05]  /*10d0*/  @!P0 BRA `(.L_x_454) ;  /* 0x0000000000248947 */ /* 0x000fea0003800000 */
[----:B------:R-:W-:-:S07]  /*10e0*/  HFMA2 R9, -RZ, RZ, 0, 2.849102020263671875e-05 ;  /* 0x000001deff097431 */ /* 0x000fce00000001ff */
.L_x_456:
[----:B------:R-:W-:Y:S05]  /*10f0*/  NANOSLEEP R9 ;  /* 0x000000090000735d */ /* 0x000fea0003800000 */
[----:B------:R-:W2:Y:S01]  /*1100*/  LD.E.64.STRONG.GPU R16, desc[UR12][R14.64+0x100] ;  /* 0x0001000c0e107980 */ /* 0x000ea2000c10fb00 */
[----:B------:R-:W-:Y:S01]  /*1110*/  UMOV UR5, 0xffffffff ;  /* 0xffffffff00057882 */ /* 0x000fe20000000000 */
[----:B------:R-:W-:Y:S02]  /*1120*/  SHF.R.U32.HI R9, RZ, 0x1, R9 ;  /* 0x00000001ff097819 */ /* 0x000fe40000011609 */
[----:B--2---:R-:W-:Y:S01]  /*1130*/  ISETP.NE.AND P0, PT, R16, 0x63, PT ;  /* 0x000000631000780c */ /* 0x004fe20003f05270 */
[----:B------:R-:W-:-:S12]  /*1140*/  BRA.DIV UR5, `(.L_x_455) ;  /* 0x0000002e05f07947 */ /* 0x000fd8000b800000 */
[----:B------:R-:W-:-:S13]  /*1150*/  VOTE.ANY P0, !P0 ;  /* 0x0000000000ff7806 */ /* 0x000fda0004000100 */
.L_x_485:
[----:B------:R-:W-:Y:S05]  /*1160*/  @P0 BRA `(.L_x_456) ;  /* 0xfffffffc00e00947 */ /* 0x000fea000383ffff */
.L_x_454:
[----:B------:R-:W-:Y:S01]  /*1170*/  UMOV UR5, 0xffffffff ;  /* 0xffffffff00057882 */ /* 0x000fe20000000000 */
[----:B------:R-:W-:Y:S01]  /*1180*/  ISETP.NE.AND P2, PT, R16, 0x65, PT ;  /* 0x000000651000780c */ /* 0x000fe20003f45270 */
[----:B------:R-:W-:Y:S01]  /*1190*/  IMAD.MOV.U32 R36, RZ, RZ, R17 ;  /* 0x000000ffff247224 */ /* 0x000fe200078e0011 */
[----:B------:R-:W-:Y:S11]  /*11a0*/  BRA.DIV UR5, `(.L_x_457) ;  /* 0x0000002e05f87947 */ /* 0x000ff6000b800000 */
[----:B------:R-:W0:Y:S01]  /*11b0*/  S2R R45, SR_GEMASK ;  /* 0x00000000002d7919 */ /* 0x000e220000003c00 */
[----:B------:R-:W-:Y:S01]  /*11c0*/  VOTE.ANY R8, PT, !P2 ;  /* 0x0000000000087806 */ /* 0x000fe200050e0100 */
[C---:B------:R-:W-:Y:S01]  /*11d0*/  VIADD R33, R44.reuse, 0x2 ;  /* 0x000000022c217836 */ /* 0x040fe20000000000 */
[C---:B------:R-:W-:Y:S01]  /*11e0*/  IADD3 R32, PT, PT, R44.reuse, 0x4, RZ ;  /* 0x000000042c207810 */ /* 0x040fe20007ffe0ff */
[C---:B------:R-:W-:Y:S02]  /*11f0*/  VIADD R19, R44.reuse, 0x8 ;  /* 0x000000082c137836 */ /* 0x040fe40000000000 */
[----:B------:R-:W-:Y:S01]  /*1200*/  VIADD R34, R44, 0x10 ;  /* 0x000000102c227836 */ /* 0x000fe20000000000 */
[----:B0-----:R-:W-:-:S05]  /*1210*/  LOP3.LUT R8, R8, 0x80000000, R45, 0xec, !PT ;  /* 0x8000000008087812 */ /* 0x001fca00078eec2d */
[----:B------:R-:W-:-:S05]  /*1220*/  VIADD R9, R8, 0xffffffff ;  /* 0xffffffff08097836 */ /* 0x000fca0000000000 */
[----:B------:R-:W-:-:S04]  /*1230*/  LOP3.LUT R9, R8, R9, RZ, 0xc, !PT ;  /* 0x0000000908097212 */ /* 0x000fc800078e0cff */
[----:B------:R0:W1:Y:S02]  /*1240*/  POPC R15, R9 ;  /* 0x00000009000f7309 */ /* 0x0000640000000000 */
[----:B0-----:R-:W0:Y:S01]  /*1250*/  LDC.64 R8, c[0x0][0x390] ;  /* 0x0000e400ff087b82 */ /* 0x001e220000000a00 */
[----:B-1----:R-:W1:Y:S01]  /*1260*/  SHFL.DOWN PT, R17, R36, 0x1, R15 ;  /* 0x0820000024117989 */ /* 0x002e6200000e000f */
[-C--:B------:R-:W-:Y:S02]  /*1270*/  ISETP.GE.AND P0, PT, R44, R15.reuse, PT ;  /* 0x0000000f2c00720c */ /* 0x080fe40003f06270 */
[----:B------:R-:W-:Y:S02]  /*1280*/  ISETP.GT.AND P2, PT, R34, R15, PT ;  /* 0x0000000f2200720c */ /* 0x000fe40003f44270 */
[----:B0-----:R-:W-:-:S09]  /*1290*/  IADD3 R35, P3, PT, R8, 0x100, RZ ;  /* 0x0000010008237810 */ /* 0x001fd20007f7e0ff */
[----:B-1----:R-:W-:Y:S01]  /*12a0*/  @!P0 FADD R36, R17, R36 ;  /* 0x0000002411248221 */ /* 0x002fe20000000000 */
[----:B------:R-:W-:Y:S01]  /*12b0*/  ISETP.GT.AND P0, PT, R33, R15, PT ;  /* 0x0000000f2100720c */ /* 0x000fe20003f04270 */
[----:B------:R-:W-:-:S03]  /*12c0*/  IMAD.X R37, RZ, RZ, R9, P3 ;  /* 0x000000ffff257224 */ /* 0x000fc600018e0609 */
[----:B------:R-:W0:Y:S09]  /*12d0*/  SHFL.DOWN PT, R17, R36, 0x2, R15 ;  /* 0x0840000024117989 */ /* 0x000e3200000e000f */
[----:B0-----:R-:W-:Y:S01]  /*12e0*/  @!P0 FADD R36, R36, R17 ;  /* 0x0000001124248221 */ /* 0x001fe20000000000 */
[----:B------:R-:W-:-:S04]  /*12f0*/  ISETP.GT.AND P0, PT, R32, R15, PT ;  /* 0x0000000f2000720c */ /* 0x000fc80003f04270 */
[----:B------:R-:W0:Y:S09]  /*1300*/  SHFL.DOWN PT, R17, R36, 0x4, R15 ;  /* 0x0880000024117989 */ /* 0x000e3200000e000f */
[----:B0-----:R-:W-:Y:S01]  /*1310*/  @!P0 FADD R36, R36, R17 ;  /* 0x0000001124248221 */ /* 0x001fe20000000000 */
[----:B------:R-:W-:-:S04]  /*1320*/  ISETP.GT.AND P0, PT, R19, R15, PT ;  /* 0x0000000f1300720c */ /* 0x000fc80003f04270 */
[----:B------:R-:W0:Y:S09]  /*1330*/  SHFL.DOWN PT, R17, R36, 0x8, R15 ;  /* 0x0900000024117989 */ /* 0x000e3200000e000f */
[----:B0-----:R-:W-:Y:S01]  /*1340*/  @!P0 FADD R36, R36, R17 ;  /* 0x0000001124248221 */ /* 0x001fe20000000000 */
[----:B------:R-:W-:-:S04]  /*1350*/  ISETP.NE.AND P0, PT, R16, 0x65, PT ;  /* 0x000000651000780c */ /* 0x000fc80003f05270 */
[----:B------:R-:W0:Y:S09]  /*1360*/  SHFL.DOWN PT, R17, R36, 0x10, R15 ;  /* 0x0a00000024117989 */ /* 0x000e3200000e000f */
[----:B------:R-:W-:Y:S01]  /*1370*/  VOTE.ALL P0, P0 ;  /* 0x0000000000ff7806 */ /* 0x000fe20000000000 */
[----:B0-----:R-:W-:-:S12]  /*1380*/  @!P2 FADD R36, R36, R17 ;  /* 0x000000112424a221 */ /* 0x001fd80000000000 */
.L_x_494:
[----:B------:R-:W-:Y:S05]  /*1390*/  @!P0 BRA `(.L_x_458) ;  /* 0x0000000000c88947 */ /* 0x000fea0003800000 */
[----:B------:R-:W-:-:S07]  /*13a0*/  HFMA2 R38, -RZ, RZ, 0, 2.849102020263671875e-05 ;  /* 0x000001deff267431 */ /* 0x000fce00000001ff */
.L_x_464:
[----:B------:R-:W-:Y:S02]  /*13b0*/  IMAD.MOV.U32 R8, RZ, RZ, R35 ;  /* 0x000000ffff087224 */ /* 0x000fe400078e0023 */
[----:B------:R-:W-:Y:S02]  /*13c0*/  IMAD.MOV.U32 R9, RZ, RZ, R37 ;  /* 0x000000ffff097224 */ /* 0x000fe400078e0025 */
[----:B------:R-:W-:-:S05]  /*13d0*/  IMAD.WIDE R16, R18, 0x8, R8 ;  /* 0x0000000812107825 */ /* 0x000fca00078e0208 */
[----:B------:R-:W2:Y:S01]  /*13e0*/  LD.E.64.STRONG.GPU R14, desc[UR12][R16.64+-0x100] ;  /* 0xffff000c100e7980 */ /* 0x000ea2000c10fb00 */
[----:B------:R-:W-:Y:S05]  /*13f0*/  YIELD ;  /* 0x0000000000007946 */ /* 0x000fea0003800000 */
[----:B------:R-:W-:Y:S01]  /*1400*/  UMOV UR5, 0xffffffff ;  /* 0xffffffff00057882 */ /* 0x000fe20000000000 */
[----:B------:R-:W-:Y:S02]  /*1410*/  SHF.R.U32.HI R38, RZ, 0x1, R38 ;  /* 0x00000001ff267819 */ /* 0x000fe40000011626 */
[----:B--2---:R-:W-:Y:S01]  /*1420*/  ISETP.NE.AND P0, PT, R14, 0x63, PT ;  /* 0x000000630e00780c */ /* 0x004fe20003f05270 */
[----:B------:R-:W-:-:S12]  /*1430*/  BRA.DIV UR5, `(.L_x_459) ;  /* 0x00000032055c7947 */ /* 0x000fd8000b800000 */
[----:B------:R-:W-:-:S13]  /*1440*/  VOTE.ANY P0, !P0 ;  /* 0x0000000000ff7806 */ /* 0x000fda0004000100 */
.L_x_497:
[----:B------:R-:W-:Y:S05]  /*1450*/  @!P0 BRA `(.L_x_460) ;  /* 0x0000000000248947 */ /* 0x000fea0003800000 */
[----:B------:R-:W-:-:S07]  /*1460*/  IMAD.MOV.U32 R9, RZ, RZ, R38 ;  /* 0x000000ffff097224 */ /* 0x000fce00078e0026 */
.L_x_462:
[----:B------:R-:W-:Y:S05]  /*1470*/  NANOSLEEP R9 ;  /* 0x000000090000735d */ /* 0x000fea0003800000 */
[----:B------:R-:W2:Y:S01]  /*1480*/  LD.E.64.STRONG.GPU R14, desc[UR12][R16.64+-0x100] ;  /* 0xffff000c100e7980 */ /* 0x000ea2000c10fb00 */
[----:B------:R-:W-:Y:S01]  /*1490*/  UMOV UR5, 0xffffffff ;  /* 0xffffffff00057882 */ /* 0x000fe20000000000 */
[----:B------:R-:W-:Y:S02]  /*14a0*/  SHF.R.U32.HI R9, RZ, 0x1, R9 ;  /* 0x00000001ff097819 */ /* 0x000fe40000011609 */
[----:B--2---:R-:W-:Y:S01]  /*14b0*/  ISETP.NE.AND P0, PT, R14, 0x63, PT ;  /* 0x000000630e00780c */ /* 0x004fe20003f05270 */
[----:B------:R-:W-:-:S12]  /*14c0*/  BRA.DIV UR5, `(.L_x_461) ;  /* 0x0000003205587947 */ /* 0x000fd8000b800000 */
[----:B------:R-:W-:-:S13]  /*14d0*/  VOTE.ANY P0, !P0 ;  /* 0x0000000000ff7806 */ /* 0x000fda0004000100 */
.L_x_500:
[----:B------:R-:W-:Y:S05]  /*14e0*/  @P0 BRA `(.L_x_462) ;  /* 0xfffffffc00e00947 */ /* 0x000fea000383ffff */
.L_x_460:
[----:B------:R-:W-:Y:S01]  /*14f0*/  UMOV UR5, 0xffffffff ;  /* 0xffffffff00057882 */ /* 0x000fe20000000000 */
[----:B------:R-:W-:Y:S02]  /*1500*/  ISETP.NE.AND P0, PT, R14, 0x65, PT ;  /* 0x000000650e00780c */ /* 0x000fe40003f05270 */
[----:B------:R-:W-:Y:S01]  /*1510*/  MOV R9, R15 ;  /* 0x0000000f00097202 */ /* 0x000fe20000000f00 */
[----:B------:R-:W-:Y:S10]  /*1520*/  BRA.DIV UR5, `(.L_x_463) ;  /* 0x0000003205607947 */ /* 0x000ff4000b800000 */
[----:B------:R-:W-:Y:S01]  /*1530*/  VOTE.ANY R8, PT, !P0 ;  /* 0x0000000000087806 */ /* 0x000fe200040e0100 */
[----:B------:R-:W-:-:S03]  /*1540*/  VIADD R18, R18, 0xffffffe0 ;  /* 0xffffffe012127836 */ /* 0x000fc60000000000 */
[----:B------:R-:W-:-:S05]  /*1550*/  LOP3.LUT R8, R8, 0x80000000, R45, 0xec, !PT ;  /* 0x8000000008087812 */ /* 0x000fca00078eec2d */
[----:B------:R-:W-:-:S05]  /*1560*/  VIADD R15, R8, 0xffffffff ;  /* 0xffffffff080f7836 */ /* 0x000fca0000000000 */
[----:B------:R-:W-:-:S06]  /*1570*/  LOP3.LUT R15, R8, R15, RZ, 0xc, !PT ;  /* 0x0000000f080f7212 */ /* 0x000fcc00078e0cff */
[----:B------:R-:W0:Y:S02]  /*1580*/  POPC R15, R15 ;  /* 0x0000000f000f7309 */ /* 0x000e240000000000 */
[----:B0-----:R-:W0:Y:S01]  /*1590*/  SHFL.DOWN PT, R16, R9, 0x1, R15 ;  /* 0x0820000009107989 */ /* 0x001e2200000e000f */
[-C--:B------:R-:W-:Y:S02]  /*15a0*/  ISETP.GE.AND P0, PT, R44, R15.reuse, PT ;  /* 0x0000000f2c00720c */ /* 0x080fe40003f06270 */
[----:B------:R-:W-:-:S11]  /*15b0*/  ISETP.GT.AND P2, PT, R34, R15, PT ;  /* 0x0000000f2200720c */ /* 0x000fd60003f44270 */
[----:B0-----:R-:W-:Y:S01]  /*15c0*/  @!P0 FADD R9, R16, R9 ;  /* 0x0000000910098221 */ /* 0x001fe20000000000 */
[----:B------:R-:W-:-:S04]  /*15d0*/  ISETP.GT.AND P0, PT, R33, R15, PT ;  /* 0x0000000f2100720c */ /* 0x000fc80003f04270 */
        /* <DEDUP_REMOVED lines=11> */
[----:B0-----:R-:W-:-:S04]  /*1690*/  @!P2 FADD R9, R9, R16 ;  /* 0x000000100909a221 */ /* 0x001fc80000000000 */
[----:B------:R-:W-:-:S08]  /*16a0*/  FADD R36, R9, R36 ;  /* 0x0000002409247221 */ /* 0x000fd00000000000 */
.L_x_509:
[----:B------:R-:W-:Y:S05]  /*16b0*/  @P0 BRA `(.L_x_464) ;  /* 0xfffffffc003c0947 */ /* 0x000fea000383ffff */
.L_x_458:
[----:B------:R-:W-:Y:S01]  /*16c0*/  ISETP.NE.AND P0, PT, R44, RZ, PT ;  /* 0x000000ff2c00720c */ /* 0x000fe20003f05270 */
[----:B------:R-:W0:Y:S01]  /*16d0*/  @!P1 S2R R9, SR_CgaCtaId ;  /* 0x0000000000099919 */ /* 0x000e220000008800 */
[----:B------:R-:W-:Y:S01]  /*16e0*/  @!P1 MOV R8, 0x400 ;  /* 0x0000040000089802 */ /* 0x000fe20000000f00 */
[----:B------:R-:W-:Y:S01]  /*16f0*/  @!P1 FADD R11, R11, R36 ;  /* 0x000000240b0b9221 */ /* 0x000fe20000000000 */
[----:B------:R-:W-:-:S05]  /*1700*/  @!P1 IMAD.MOV.U32 R10, RZ, RZ, 0x65 ;  /* 0x00000065ff0a9424 */ /* 0x000fca00078e00ff */
[----:B------:R1:W-:Y:S04]  /*1710*/  @!P1 ST.E.64.STRONG.GPU desc[UR12][R12.64+0x100], R10 ;  /* 0x0001000a0c009985 */ /* 0x0003e8000c10fb0c */
[----:B------:R-:W2:Y:S01]  /*1720*/  @!P0 S2R R15, SR_CgaCtaId ;  /* 0x00000000000f8919 */ /* 0x000ea20000008800 */
[----:B------:R-:W-:Y:S02]  /*1730*/  @!P0 MOV R14, 0x400 ;  /* 0x00000400000e8802 */ /* 0x000fe40000000f00 */
[----:B0-----:R-:W-:Y:S02]  /*1740*/  @!P1 LEA R9, R9, R8, 0x18 ;  /* 0x0000000809099211 */ /* 0x001fe400078ec0ff */
[----:B------:R-:W-:Y:S01]  /*1750*/  MOV R8, R43 ;  /* 0x0000002b00087202 */ /* 0x000fe20000000f00 */
[----:B------:R-:W-:-:S02]  /*1760*/  @!P0 IMAD.MOV.U32 R8, RZ, RZ, R36 ;  /* 0x000000ffff088224 */ /* 0x000fc400078e0024 */
[----:B------:R1:W-:Y:S04]  /*1770*/  @!P1 STS [R9+0x8], R11 ;  /* 0x0000080b09009388 */ /* 0x0003e80000000800 */
[----:B------:R1:W-:Y:S01]  /*1780*/  @!P1 STS [R9+0x4], R36 ;  /* 0x0000042409009388 */ /* 0x0003e20000000800 */
[----:B--2---:R-:W-:-:S05]  /*1790*/  @!P0 LEA R15, R15, R14, 0x18 ;  /* 0x0000000e0f0f8211 */ /* 0x004fca00078ec0ff */
[----:B------:R1:W-:Y:S02]  /*17a0*/  @!P0 STS [R15+0x54], R36 ;  /* 0x000054240f008388 */ /* 0x0003e40000000800 */
.L_x_452:
[----:B------:R-:W-:Y:S05]  /*17b0*/  WARPSYNC.ALL ;  /* 0x0000000000007948 */ /* 0x000fea0003800000 */
[----:B------:R-:W0:Y:S08]  /*17c0*/  S2UR UR7, SR_CgaCtaId ;  /* 0x00000000000779c3 */ /* 0x000e300000008800 */
[----:B------:R-:W-:Y:S06]  /*17d0*/  BAR.SYNC.DEFER_BLOCKING 0x0 ;  /* 0x0000000000007b1d */ /* 0x000fec0000010000 */
[----:B------:R-:W-:Y:S01]  /*17e0*/  UMOV UR5, 0x400 ;  /* 0x0000040000057882 */ /* 0x000fe20000000000 */
[----:B-1----:R-:W1:Y:S01]  /*17f0*/  S2R R10, SR_TID.X ;  /* 0x00000000000a7919 */ /* 0x002e620000002100 */
[----:B0-----:R-:W-:-:S09]  /*1800*/  ULEA UR5, UR7, UR5, 0x18 ;  /* 0x0000000507057291 */ /* 0x001fd2000f8ec0ff */
[----:B------:R-:W0:Y:S01]  /*1810*/  LDS R9, [UR5+0x54] ;  /* 0x00005405ff097984 */ /* 0x000e220008000800 */
[----:B-1----:R-:W-:-:S13]  /*1820*/  ISETP.NE.AND P0, PT, R10, RZ, PT ;  /* 0x000000ff0a00720c */ /* 0x002fda0003f05270 */
[----:B0-----:R-:W-:-:S04]  /*1830*/  @P0 FADD R8, R9, R8 ;  /* 0x0000000809080221 */ /* 0x001fc80000000000 */
[----:B------:R-:W-:-:S07]  /*1840*/  FADD R12, R26, R8 ;  /* 0x000000081a0c7221 */ /* 0x000fce0000000000 */
.L_x_451:
[----:B------:R-:W-:Y:S05]  /*1850*/  BSYNC.RECONVERGENT B0 ;  /* 0x0000000000007941 */ /* 0x000fea0003800200 */
.L_x_449:
[----:B0-----:R-:W-:Y:S01]  /*1860*/  FADD R8, R39, R12 ;  /* 0x0000000c27087221 */ /* 0x001fe20000000000 */
[----:B------:R-:W-:Y:S03]  /*1870*/  BAR.SYNC.DEFER_BLOCKING 0x0 ;  /* 0x0000000000007b1d */ /* 0x000fe60000010000 */
[----:B------:R-:W-:-:S03]  /*1880*/  FADD R31, R31, R8 ;  /* 0x000000081f1f7221 */ /* 0x000fc60000000000 */
[----:B------:R-:W0:Y:S01]  /*1890*/  LDCU.64 UR8, c[0x0][0x388] ;  /* 0x00007100ff0877ac */ /* 0x000e220008000a00 */
[----:B------:R-:W-:-:S04]  /*18a0*/  FADD R30, R30, R31 ;  /* 0x0000001f1e1e7221 */ /* 0x000fc80000000000 */
[----:B------:R-:W-:-:S04]  /*18b0*/  FADD R10, R29, R30 ;  /* 0x0000001e1d0a7221 */ /* 0x000fc80000000000 */
[----:B------:R-:W-:-:S04]  /*18c0*/  FADD R25, R25, R10 ;  /* 0x0000000a19197221 */ /* 0x000fc80000000000 */
[----:B------:R-:W-:-:S04]  /*18d0*/  FADD R24, R24, R25 ;  /* 0x0000001918187221 */ /* 0x000fc80000000000 */
[----:B------:R-:W-:Y:S01]  /*18e0*/  FADD R23, R23, R24 ;  /* 0x0000001817177221 */ /* 0x000fe20000000000 */
[----:B------:R-:W-:Y:S01]  /*18f0*/  STS [R27], R12 ;  /* 0x0000000c1b007388 */ /* 0x000fe20000000800 */
[----:B0-----:R-:W-:Y:S02]  /*1900*/  IADD3 R42, P0, PT, R42, UR8, RZ ;  /* 0x000000082a2a7c10 */ /* 0x001fe4000ff1e0ff */
[----:B------:R-:W-:Y:S01]  /*1910*/  FADD R22, R22, R23 ;  /* 0x0000001716167221 */ /* 0x000fe20000000000 */
[----:B------:R-:W-:Y:S01]  /*1920*/  STS [R27+0x4], R8 ;  /* 0x000004081b007388 */ /* 0x000fe20000000800 */
[----:B------:R-:W-:Y:S02]  /*1930*/  IADD3.X R43, PT, PT, R41, UR9, RZ, P0, !PT ;  /* 0x00000009292b7c10 */ /* 0x000fe400087fe4ff */
[----:B------:R-:W-:Y:S01]  /*1940*/  FADD R21, R21, R22 ;  /* 0x0000001615157221 */ /* 0x000fe20000000000 */
[----:B------:R-:W-:Y:S03]  /*1950*/  STS [R27+0x8], R31 ;  /* 0x0000081f1b007388 */ /* 0x000fe60000000800 */
        /* <DEDUP_REMOVED lines=25> */
[----:B------:R-:W-:-:S03]  /*1af0*/  NOP ;  /* 0x0000000000007918 */ /* 0x000fc60000000000 */
[----:B------:R-:W0:Y:S04]  /*1b00*/  LDS R7, [R28] ;  /* 0x000000001c077984 */ /* 0x000e280000000800 */
        /* <DEDUP_REMOVED lines=18> */
[----:B0-----:R-:W-:Y:S04]  /*1c30*/  STG.E desc[UR12][R42.64], R7 ;  /* 0x000000072a007986 */ /* 0x001fe8000c10190c */
[----:B-1----:R-:W-:Y:S04]  /*1c40*/  STG.E desc[UR12][R42.64+0x80], R9 ;  /* 0x000080092a007986 */ /* 0x002fe8000c10190c */
[----:B--2---:R-:W-:Y:S04]  /*1c50*/  STG.E desc[UR12][R42.64+0x100], R5 ;  /* 0x000100052a007986 */ /* 0x004fe8000c10190c */
[----:B---3--:R-:W-:Y:S04]  /*1c60*/  STG.E desc[UR12][R42.64+0x180], R11 ;  /* 0x0001800b2a007986 */ /* 0x008fe8000c10190c */
[----:B----4-:R-:W-:Y:S04]  /*1c70*/  STG.E desc[UR12][R42.64+0x200], R13 ;  /* 0x0002000d2a007986 */ /* 0x010fe8000c10190c */
        /* <DEDUP_REMOVED lines=15> */
.L_x_448:
[----:B------:R-:W-:-:S04]  /*1d70*/  ISETP.NE.U32.AND P0, PT, RZ, UR7, PT ;  /* 0x00000007ff007c0c */ /* 0x000fc8000bf05070 */
[----:B------:R-:W-:-:S13]  /*1d80*/  ISETP.NE.AND.EX P0, PT, RZ, UR4, PT, P0 ;  /* 0x00000004ff007c0c */ /* 0x000fda000bf05300 */
[----:B------:R-:W-:Y:S05]  /*1d90*/  @!P0 EXIT ;  /* 0x000000000000894d */ /* 0x000fea0003800000 */
[----:B------:R-:W0:Y:S02]  /*1da0*/  LDCU.64 UR4, c[0x0][0x380] ;  /* 0x00007000ff0477ac */ /* 0x000e240008000a00 */
[----:B0-----:R-:W-:-:S06]  /*1db0*/  UIMAD.WIDE UR4, UR6, 0x7b80, UR4 ;  /* 0x00007b80060478a5 */ /* 0x001fcc000f8e0204 */
[----:B------:R-:W-:Y:S02]  /*1dc0*/  IMAD.U32 R2, RZ, RZ, UR4 ;  /* 0x00000004ff027e24 */ /* 0x000fe4000f8e00ff */
[----:B------:R-:W-:-:S05]  /*1dd0*/  IMAD.U32 R3, RZ, RZ, UR5 ;  /* 0x00000005ff037e24 */ /* 0x000fca000f8e00ff */
[----:B------:R0:W2:Y:S01]  /*1de0*/  LD.E.STRONG.SM R0, desc[UR12][R2.64] ;  /* 0x0000000c02007980 */ /* 0x0000a2000c10b900 */
[----:B------:R-:W1:Y:S02]  /*1df0*/  S2R R43, SR_TID.X ;  /* 0x00000000002b7919 */ /* 0x000e640000002100 */
[C---:B-1----:R-:W-:Y:S02]  /*1e00*/  LOP3.LUT R4, R43.reuse, 0x1f, RZ, 0xc0, !PT ;  /* 0x0000001f2b047812 */ /* 0x042fe400078ec0ff */
[----:B------:R-:W-:-:S05]  /*1e10*/  LOP3.LUT R5, R43, 0x3e0, RZ, 0xc0, !PT ;  /* 0x000003e02b057812 */ /* 0x000fca00078ec0ff */
[----:B------:R-:W-:-:S04]  /*1e20*/  IMAD R34, R5, 0x13, R4 ;  /* 0x0000001305227824 */ /* 0x000fc800078e0204 */
[C---:B------:R-:W-:Y:S01]  /*1e30*/  VIADD R41, R34.reuse, 0x20 ;  /* 0x0000002022297836 */ /* 0x040fe20000000000 */
[C---:B------:R-:W-:Y:S01]  /*1e40*/  IADD3 R4, PT, PT, R34.reuse, 0x40, RZ ;  /* 0x0000004022047810 */ /* 0x040fe20007ffe0ff */
[C---:B------:R-:W-:Y:S01]  /*1e50*/  VIADD R5, R34.reuse, 0x60 ;  /* 0x0000006022057836 */ /* 0x040fe20000000000 */
[C---:B------:R-:W-:Y:S01]  /*1e60*/  ISETP.GE.U32.AND P1, PT, R34.reuse, UR7, PT ;  /* 0x0000000722007c0c */ /* 0x040fe2000bf26070 */
[C---:B------:R-:W-:Y:S01]  /*1e70*/  VIADD R6, R34.reuse, 0x80 ;  /* 0x0000008022067836 */ /* 0x040fe20000000000 */
[----:B------:R-:W-:Y:S01]  /*1e80*/  ISETP.GE.U32.AND P2, PT, R41, UR7, PT ;  /* 0x0000000729007c0c */ /* 0x000fe2000bf46070 */
[C---:B------:R-:W-:Y:S01]  /*1e90*/  VIADD R7, R34.reuse, 0x100 ;  /* 0x0000010022077836 */ /* 0x040fe20000000000 */
[----:B------:R-:W-:Y:S01]  /*1ea0*/  ISETP.GE.U32.AND P4, PT, R5, UR7, PT ;  /* 0x0000000705007c0c */ /* 0x000fe2000bf86070 */
[C---:B------:R-:W-:Y:S01]  /*1eb0*/  VIADD R5, R34.reuse, 0xc0 ;  /* 0x000000c022057836 */ /* 0x040fe20000000000 */
[C---:B0-----:R-:W-:Y:S02]  /*1ec0*/  IADD3 R3, PT, PT, R34.reuse, 0xa0, RZ ;  /* 0x000000a022037810 */ /* 0x041fe40007ffe0ff */
[----:B------:R-:W-:-:S02]  /*1ed0*/  LEA R2, P0, R34, UR4, 0x2 ;  /* 0x0000000422027c11 */ /* 0x000fc4000f8010ff */
[----:B------:R-:W-:Y:S02]  /*1ee0*/  ISETP.GE.U32.AND P3, PT, R4, UR7, PT ;  /* 0x0000000704007c0c */ /* 0x000fe4000bf66070 */
[----:B------:R-:W-:Y:S01]  /*1ef0*/  ISETP.GE.U32.AND P6, PT, R3, UR7, PT ;  /* 0x0000000703007c0c */ /* 0x000fe2000bfc6070 */
[----:B------:R-:W-:Y:S01]  /*1f00*/  IMAD.X R3, RZ, RZ, UR5, P0 ;  /* 0x00000005ff037e24 */ /* 0x000fe200080e06ff */
[----:B------:R-:W-:Y:S02]  /*1f10*/  ISETP.GE.U32.AND P5, PT, R6, UR7, PT ;  /* 0x0000000706007c0c */ /* 0x000fe4000bfa6070 */
[----:B------:R-:W-:Y:S02]  /*1f20*/  ISETP.GE.U32.AND P0, PT, R5, UR7, PT ;  /* 0x0000000705007c0c */ /* 0x000fe4000bf06070 */
[C---:B------:R-:W-:Y:S01]  /*1f30*/  IADD3 R5, PT, PT, R34.reuse, 0xe0, RZ ;  /* 0x000000e022057810 */ /* 0x040fe20007ffe0ff */
[C---:B------:R-:W-:Y:S02]  /*1f40*/  VIADD R40, R34.reuse, 0x120 ;  /* 0x0000012022287836 */ /* 0x040fe40000000000 */
[----:B------:R-:W-:-:S02]  /*1f50*/  VIADD R39, R34, 0x140 ;  /* 0x0000014022277836 */ /* 0x000fc40000000000 */
[----:B--2---:R-:W-:Y:S02]  /*1f60*/  IMAD.MOV.U32 R4, RZ, RZ, R0 ;  /* 0x000000ffff047224 */ /* 0x004fe400078e0000 */
[----:B------:R-:W2:Y:S02]  /*1f70*/  @!P1 LD.E.STRONG.SM R0, desc[UR12][R2.64] ;  /* 0x0000000c02009980 */ /* 0x000ea4000c10b900 */
[--C-:B------:R-:W-:Y:S02]  /*1f80*/  IMAD.MOV.U32 R6, RZ, RZ, R4.reuse ;  /* 0x000000ffff067224 */ /* 0x100fe400078e0004 */
[--C-:B------:R-:W-:Y:S01]  /*1f90*/  IMAD.MOV.U32 R8, RZ, RZ, R4.reuse ;  /* 0x000000ffff087224 */ /* 0x100fe200078e0004 */
[----:B------:R-:W-:Y:S01]  /*1fa0*/  ISETP.GE.U32.AND P1, PT, R5, UR7, PT ;  /* 0x0000000705007c0c */ /* 0x000fe2000bf26070 */
[--C-:B------:R-:W-:Y:S01]  /*1fb0*/  IMAD.MOV.U32 R14, RZ, RZ, R4.reuse ;  /* 0x000000ffff0e7224 */ /* 0x100fe200078e0004 */
[----:B------:R-:W-:Y:S01]  /*1fc0*/  IADD3 R5, PT, PT, R34, 0x160, RZ ;  /* 0x0000016022057810 */ /* 0x000fe20007ffe0ff */
[----:B------:R-:W3:Y:S01]  /*1fd0*/  @!P2 LD.E.STRONG.SM R6, desc[UR12][R2.64+0x80] ;  /* 0x0000800c0206a980 */ /* 0x000ee2000c10b900 */
[----:B------:R-:W-:Y:S01]  /*1fe0*/  ISETP.GE.U32.AND P2, PT, R7, UR7, PT ;  /* 0x0000000707007c0c */ /* 0x000fe2000bf46070 */
[----:B------:R-:W-:-:S02]  /*1ff0*/  IMAD.MOV.U32 R16, RZ, RZ, R4 ;  /* 0x000000ffff107224 */ /* 0x000fc400078e0004 */
[--C-:B------:R-:W-:Y:S01]  /*2000*/  IMAD.MOV.U32 R10, RZ, RZ, R4.reuse ;  /* 0x000000ffff0a7224 */ /* 0x100fe200078e0004 */
[----:B------:R-:W4:Y:S01]  /*2010*/  @!P3 LD.E.STRONG.SM R8, desc[UR12][R2.64+0x100] ;  /* 0x0001000c0208b980 */ /* 0x000f22000c10b900 */
[--C-:B------:R-:W-:Y:S01]  /*2020*/  IMAD.MOV.U32 R12, RZ, RZ, R4.reuse ;  /* 0x000000ffff0c7224 */ /* 0x100fe200078e0004 */
[----:B------:R-:W-:Y:S01]  /*2030*/  ISETP.GE.U32.AND P3, PT, R5, UR7, PT ;  /* 0x0000000705007c0c */ /* 0x000fe2000bf66070 */
[C---:B------:R-:W-:Y:S01]  /*2040*/  VIADD R7, R34.reuse, 0x180 ;  /* 0x0000018022077836 */ /* 0x040fe20000000000 */
[----:B------:R-:W-:Y:S01]  /*2050*/  IADD3 R5, PT, PT, R34, 0x1a0, RZ ;  /* 0x000001a022057810 */ /* 0x000fe20007ffe0ff */
[----:B------:R-:W5:Y:S01]  /*2060*/  @!P6 LD.E.STRONG.SM R14, desc[UR12][R2.64+0x280] ;  /* 0x0002800c020ee980 */ /* 0x000f62000c10b900 */
[----:B------:R-:W-:Y:S01]  /*2070*/  IMAD.MOV.U32 R18, RZ, RZ, R4 ;  /* 0x000000ffff127224 */ /* 0x000fe200078e0004 */
[----:B------:R-:W-:Y:S02]  /*2080*/  ISETP.GE.U32.AND P6, PT, R40, UR7, PT ;  /* 0x0000000728007c0c */ /* 0x000fe4000bfc6070 */
[----:B------:R-:W5:Y:S01]  /*2090*/  @!P0 LD.E.STRONG.SM R16, desc[UR12][R2.64+0x300] ;  /* 0x0003000c02108980 */ /* 0x000f62000c10b900 */
[----:B------:R-:W-:-:S02]  /*20a0*/  MOV R20, R4 ;  /* 0x0000000400147202 */ /* 0x000fc40000000f00 */
[----:B------:R-:W-:Y:S01]  /*20b0*/  ISETP.GE.U32.AND P0, PT, R39, UR7, PT ;  /* 0x0000000727007c0c */ /* 0x000fe2000bf06070 */
[----:B------:R-:W5:Y:S01]  /*20c0*/  @!P4 LD.E.STRONG.SM R10, desc[UR12][R2.64+0x180] ;  /* 0x0001800c020ac980 */ /* 0x000f62000c10b900 */
[----:B------:R-:W-:Y:S01]  /*20d0*/  ISETP.GE.U32.AND P4, PT, R7, UR7, PT ;  /* 0x0000000707007c0c */ /* 0x000fe2000bf86070 */
[C---:B------:R-:W-:Y:S02]  /*20e0*/  VIADD R7, R34.reuse, 0x1e0 ;  /* 0x000001e022077836 */ /* 0x040fe40000000000 */
[----:B------:R-:W5:Y:S01]  /*20f0*/  @!P5 LD.E.STRONG.SM R12, desc[UR12][R2.64+0x200] ;  /* 0x0002000c020cd980 */ /* 0x000f62000c10b900 */
[----:B------:R-:W-:Y:S02]  /*2100*/  ISETP.GE.U32.AND P5, PT, R5, UR7, PT ;  /* 0x0000000705007c0c */ /* 0x000fe4000bfa6070 */
[C---:B------:R-:W-:Y:S01]  /*2110*/  IADD3 R5, PT, PT, R34.reuse, 0x1c0, RZ ;  /* 0x000001c022057810 */ /* 0x040fe20007ffe0ff */
[----:B------:R-:W5:Y:S01]  /*2120*/  @!P1 LD.E.STRONG.SM R18, desc[UR12][R2.64+0x380] ;  /* 0x0003800c02129980 */ /* 0x000f62000c10b900 */
[--C-:B------:R-:W-:Y:S01]  /*2130*/  IMAD.MOV.U32 R22, RZ, RZ, R4.reuse ;  /* 0x000000ffff167224 */ /* 0x100fe200078e0004 */
[----:B------:R-:W-:Y:S01]  /*2140*/  MOV R24, R4 ;  /* 0x0000000400187202 */ /* 0x000fe20000000f00 */
[----:B------:R-:W-:Y:S01]  /*2150*/  IMAD.MOV.U32 R26, RZ, RZ, R4 ;  /* 0x000000ffff1a7224 */ /* 0x000fe200078e0004 */
[----:B------:R-:W5:Y:S01]  /*2160*/  @!P2 LD.E.STRONG.SM R20, desc[UR12][R2.64+0x400] ;  /* 0x0004000c0214a980 */ /* 0x000f62000c10b900 */
[----:B------:R-:W-:Y:S01]  /*2170*/  ISETP.GE.U32.AND P1, PT, R5, UR7, PT ;  /* 0x0000000705007c0c */ /* 0x000fe2000bf26070 */
[C---:B------:R-:W-:Y:S01]  /*2180*/  VIADD R5, R34.reuse, 0x200 ;  /* 0x0000020022057836 */ /* 0x040fe20000000000 */
[----:B------:R-:W-:Y:S01]  /*2190*/  ISETP.GE.U32.AND P2, PT, R7, UR7, PT ;  /* 0x0000000707007c0c */ /* 0x000fe2000bf46070 */
[C---:B------:R-:W-:Y:S01]  /*21a0*/  VIADD R7, R34.reuse, 0x220 ;  /* 0x0000022022077836 */ /* 0x040fe20000000000 */
[----:B------:R-:W5:Y:S01]  /*21b0*/  @!P6 LD.E.STRONG.SM R22, desc[UR12][R2.64+0x480] ;  /* 0x0004800c0216e980 */ /* 0x000f62000c10b900 */
[----:B------:R-:W-:Y:S01]  /*21c0*/  VIADD R34, R34, 0x240 ;  /* 0x0000024022227836 */ /* 0x000fe20000000000 */
[----:B------:R-:W-:-:S02]  /*21d0*/  ISETP.GE.U32.AND P6, PT, R5, UR7, PT ;  /* 0x0000000705007c0c */ /* 0x000fc4000bfc6070 */
[----:B------:R-:W5:Y:S01]  /*21e0*/  @!P0 LD.E.STRONG.SM R24, desc[UR12][R2.64+0x500] ;  /* 0x0005000c02188980 */ /* 0x000f62000c10b900 */
[----:B------:R-:W-:-:S03]  /*21f0*/  ISETP.GE.U32.AND P0, PT, R7, UR7, PT ;  /* 0x0000000707007c0c */ /* 0x000fc6000bf06070 */
[----:B------:R-:W5:Y:S01]  /*2200*/  @!P3 LD.E.STRONG.SM R26, desc[UR12][R2.64+0x580] ;  /* 0x0005800c021ab980 */ /* 0x000f62000c10b900 */
[----:B------:R-:W-:Y:S01]  /*2210*/  ISETP.GE.U32.AND P3, PT, R34, UR7, PT ;  /* 0x0000000722007c0c */ /* 0x000fe2000bf66070 */
[--C-:B------:R-:W-:Y:S01]  /*2220*/  IMAD.MOV.U32 R32, RZ, RZ, R4.reuse ;  /* 0x000000ffff207224 */ /* 0x100fe200078e0004 */
[-C--:B------:R-:W-:Y:S01]  /*2230*/  MOV R30, R4.reuse ;  /* 0x00000004001e7202 */ /* 0x080fe20000000f00 */
[--C-:B------:R-:W-:Y:S01]  /*2240*/  IMAD.MOV.U32 R36, RZ, RZ, R4.reuse ;  /* 0x000000ffff247224 */ /* 0x100fe200078e0004 */
[----:B------:R-:W-:Y:S01]  /*2250*/  MOV R38, R4 ;  /* 0x0000000400267202 */ /* 0x000fe20000000f00 */
[--C-:B------:R-:W-:Y:S02]  /*2260*/  IMAD.MOV.U32 R42, RZ, RZ, R4.reuse ;  /* 0x000000ffff2a7224 */ /* 0x100fe400078e0004 */
[----:B------:R-:W-:Y:S01]  /*2270*/  IMAD.MOV.U32 R44, RZ, RZ, R4 ;  /* 0x000000ffff2c7224 */ /* 0x000fe200078e0004 */
[----:B------:R-:W5:Y:S04]  /*2280*/  @!P4 LD.E.STRONG.SM R30, desc[UR12][R2.64+0x600] ;  /* 0x0006000c021ec980 */ /* 0x000f68000c10b900 */
[----:B------:R-:W5:Y:S04]  /*2290*/  @!P5 LD.E.STRONG.SM R32, desc[UR12][R2.64+0x680] ;  /* 0x0006800c0220d980 */ /* 0x000f68000c10b900 */
[----:B------:R-:W5:Y:S04]  /*22a0*/  @!P1 LD.E.STRONG.SM R36, desc[UR12][R2.64+0x700] ;  /* 0x0007000c02249980 */ /* 0x000f68000c10b900 */
[----:B------:R-:W5:Y:S04]  /*22b0*/  @!P2 LD.E.STRONG.SM R38, desc[UR12][R2.64+0x780] ;  /* 0x0007800c0226a980 */ /* 0x000f68000c10b900 */
[----:B------:R-:W5:Y:S04]  /*22c0*/  @!P6 LD.E.STRONG.SM R42, desc[UR12][R2.64+0x800] ;  /* 0x0008000c022ae980 */ /* 0x000f68000c10b900 */
[----:B------:R-:W5:Y:S04]  /*22d0*/  @!P0 LD.E.STRONG.SM R44, desc[UR12][R2.64+0x880] ;  /* 0x0008800c022c8980 */ /* 0x000f68000c10b900 */
[----:B------:R-:W5:Y:S01]  /*22e0*/  @!P3 LD.E.STRONG.SM R4, desc[UR12][R2.64+0x900] ;  /* 0x0009000c0204b980 */ /* 0x000f62000c10b900 */
[----:B------:R-:W0:Y:S01]  /*22f0*/  S2R R33, SR_LANEID ;  /* 0x0000000000217919 */ /* 0x000e220000000000 */
[----:B------:R-:W1:Y:S01]  /*2300*/  S2UR UR5, SR_CgaCtaId ;  /* 0x00000000000579c3 */ /* 0x000e620000008800 */
[----:B------:R-:W-:Y:S01]  /*2310*/  SHF.R.U32.HI R35, RZ, 0x5, R43 ;  /* 0x00000005ff237819 */ /* 0x000fe2000001162b */
[----:B------:R-:W-:-:S02]  /*2320*/  UMOV UR4, 0x400 ;  /* 0x0000040000047882 */ /* 0x000fc40000000000 */
[----:B-1----:R-:W-:Y:S02]  /*2330*/  ULEA UR4, UR5, UR4, 0x18 ;  /* 0x0000000405047291 */ /* 0x002fe4000f8ec0ff */
[----:B0-----:R-:W-:-:S05]  /*2340*/  IMAD R29, R35, 0x260, R33 ;  /* 0x00000260231d7824 */ /* 0x001fca00078e0221 */
[----:B------:R-:W-:Y:S01]  /*2350*/  LEA R29, R29, UR4, 0x2 ;  /* 0x000000041d1d7c11 */ /* 0x000fe2000f8e10ff */
[----:B------:R-:W-:-:S04]  /*2360*/  UISETP.NE.AND UP0, UPT, UR6, URZ, UPT ;  /* 0x000000ff0600728c */ /* 0x000fc8000bf05270 */
[----:B--2---:R-:W-:Y:S04]  /*2370*/  STS [R29], R0 ;  /* 0x000000001d007388 */ /* 0x004fe80000000800 */
[----:B---3--:R-:W-:Y:S04]  /*2380*/  STS [R29+0x80], R6 ;  /* 0x000080061d007388 */ /* 0x008fe80000000800 */
[----:B----4-:R0:W-:Y:S04]  /*2390*/  STS [R29+0x100], R8 ;  /* 0x000100081d007388 */ /* 0x0101e80000000800 */
[----:B-----5:R1:W-:Y:S01]  /*23a0*/  STS [R29+0x280], R14 ;  /* 0x0002800e1d007388 */ /* 0x0203e20000000800 */
[----:B0-----:R-:W-:-:S03]  /*23b0*/  IMAD R8, R33, 0x48, R29 ;  /* 0x0000004821087824 */ /* 0x001fc600078e021d */
        /* <DEDUP_REMOVED lines=16> */
[----:B------:R1:W0:Y:S04]  /*24c0*/  LDS R28, [R8] ;  /* 0x00000000081c7984 */ /* 0x0002280000000800 */
        /* <DEDUP_REMOVED lines=19> */
[----:B--234-:R-:W-:Y:S05]  /*2600*/  BRA.U UP0, `(.L_x_465) ;  /* 0x0000000500307547 */ /* 0x01cfea000b800000 */
[----:B01----:R-:W-:Y:S01]  /*2610*/  FADD R8, R28, R31 ;  /* 0x0000001f1c087221 */ /* 0x003fe20000000000 */
        /* <DEDUP_REMOVED lines=16> */
[----:B------:R-:W-:-:S02]  /*2720*/  ISETP.NE.AND P2, PT, R35, 0xc, PT ;  /* 0x0000000c2300780c */ /* 0x000fc40003f45270 */
[----:B------:R-:W-:Y:S01]  /*2730*/  FADD R8, R8, R15 ;  /* 0x0000000f08087221 */ /* 0x000fe20000000000 */
[----:B------:R-:W-:-:S03]  /*2740*/  ISETP.NE.AND P3, PT, R33, RZ, PT ;  /* 0x000000ff2100720c */ /* 0x000fc60003f65270 */
        /* <DEDUP_REMOVED lines=41> */
[----:B------:R-:W-:-:S04]  /*29e0*/  ISETP.NE.AND P0, PT, R35, 0x8, PT ;  /* 0x000000082300780c */ /* 0x000fc80003f05270 */
[----:B------:R-:W-:Y:S02]  /*29f0*/  FSEL R8, R15, R8, !P0 ;  /* 0x000000080f087208 */ /* 0x000fe40004000000 */
[C---:B------:R-:W-:Y:S02]  /*2a00*/  ISETP.NE.AND P0, PT, R35.reuse, 0xa, PT ;  /* 0x0000000a2300780c */ /* 0x040fe40003f05270 */
[----:B------:R-:W-:Y:S02]  /*2a10*/  FSEL R8, R16, R8, !P1 ;  /* 0x0000000810087208 */ /* 0x000fe40004800000 */
[----:B------:R-:W-:Y:S02]  /*2a20*/  ISETP.NE.AND P1, PT, R35, 0xb, PT ;  /* 0x0000000b2300780c */ /* 0x000fe40003f25270 */
[----:B------:R-:W-:Y:S02]  /*2a30*/  FSEL R8, R17, R8, !P0 ;  /* 0x0000000811087208 */ /* 0x000fe40004000000 */
[----:B------:R-:W-:-:S02]  /*2a40*/  ISETP.GE.U32.AND P0, PT, R43, 0x20, PT ;  /* 0x000000202b00780c */ /* 0x000fc40003f06070 */
[----:B------:R-:W-:Y:S01]  /*2a50*/  FSEL R9, R18, R8, !P1 ;  /* 0x0000000812097208 */ /* 0x000fe20004800000 */
[----:B------:R-:W-:-:S04]  /*2a60*/  @!P2 FADD R9, R19, R18 ;  /* 0x000000121309a221 */ /* 0x000fc80000000000 */
[----:B------:R-:W-:-:S05]  /*2a70*/  @P3 FADD R9, R36, R9 ;  /* 0x0000000924093221 */ /* 0x000fca0000000000 */
[----:B------:R-:W-:Y:S02]  /*2a80*/  FSEL R9, R36, R9, !P0 ;  /* 0x0000000924097208 */ /* 0x000fe40004000000 */
[----:B------:R-:W-:-:S03]  /*2a90*/  ISETP.NE.AND P0, PT, R43, RZ, PT ;  /* 0x000000ff2b00720c */ /* 0x000fc60003f05270 */
[----:B------:R-:W-:-:S05]  /*2aa0*/  FADD R9, R28, R9 ;  /* 0x000000091c097221 */ /* 0x000fca0000000000 */
[----:B------:R-:W-:Y:S01]  /*2ab0*/  FSEL R28, R28, R9, !P0 ;  /* 0x000000091c1c7208 */ /* 0x000fe20004000000 */
[----:B------:R-:W-:Y:S06]  /*2ac0*/  BRA `(.L_x_466) ;  /* 0x0000000c00607947 */ /* 0x000fec0003800000 */
.L_x_465:
        /* <DEDUP_REMOVED lines=14> */
[C---:B------:R-:W-:Y:S01]  /*2bb0*/  ISETP.NE.AND P1, PT, R33.reuse, 0x1f, PT ;  /* 0x0000001f2100780c */ /* 0x040fe20003f25270 */
        /* <DEDUP_REMOVED lines=55> */
[----:B------:R-:W-:Y:S01]  /*2f30*/  ISETP.GT.U32.AND P0, PT, R43, 0x1f, PT ;  /* 0x0000001f2b00780c */ /* 0x000fe20003f04070 */
[C---:B0-----:R-:W-:Y:S01]  /*2f40*/  FADD R11, R19.reuse, R11 ;  /* 0x0000000b130b7221 */ /* 0x041fe20000000000 */
[----:B------:R-:W-:Y:S02]  /*2f50*/  FSEL R9, R19, R8, !P1 ;  /* 0x0000000813097208 */ /* 0x000fe40004800000 */
[----:B------:R-:W-:-:S03]  /*2f60*/  ISETP.GE.U32.AND P1, PT, R43, 0x20, PT ;  /* 0x000000202b00780c */ /* 0x000fc60003f26070 */
[----:B------:R-:W-:-:S05]  /*2f70*/  @P2 FADD R9, R36, R9 ;  /* 0x0000000924092221 */ /* 0x000fca0000000000 */
[----:B------:R-:W-:Y:S01]  /*2f80*/  FSEL R19, R36, R9, !P1 ;  /* 0x0000000924137208 */ /* 0x000fe20004800000 */
[----:B------:R-:W-:Y:S06]  /*2f90*/  @P0 BRA `(.L_x_467) ;  /* 0x0000000800080947 */ /* 0x000fec0003800000 */
[----:B------:R-:W0:Y:S01]  /*2fa0*/  LDC.64 R14, c[0x0][0x390] ;  /* 0x0000e400ff0e7b82 */ /* 0x000e220000000a00 */
[----:B------:R-:W-:Y:S02]  /*2fb0*/  ISETP.NE.AND P1, PT, R43, RZ, PT ;  /* 0x000000ff2b00720c */ /* 0x000fe40003f25270 */
[----:B------:R-:W-:Y:S02]  /*2fc0*/  LOP3.LUT R18, RZ, R43, RZ, 0x33, !PT ;  /* 0x0000002bff127212 */ /* 0x000fe400078e33ff */
[----:B------:R-:W-:-:S03]  /*2fd0*/  MOV R13, UR6 ;  /* 0x00000006000d7c02 */ /* 0x000fc60008000f00 */
        /* <DEDUP_REMOVED lines=12> */
.L_x_512:
[----:B------:R-:W-:Y:S05]  /*30a0*/  @!P0 BRA `(.L_x_469) ;  /* 0x0000000000248947 */ /* 0x000fea0003800000 */
[----:B------:R-:W-:-:S07]  /*30b0*/  HFMA2 R9, -RZ, RZ, 0, 2.849102020263671875e-05 ;  /* 0x000001deff097431 */ /* 0x000fce00000001ff */
.L_x_471:
[----:B------:R-:W-:Y:S05]  /*30c0*/  NANOSLEEP R9 ;  /* 0x000000090000735d */ /* 0x000fea0003800000 */
[----:B------:R-:W2:Y:S01]  /*30d0*/  LD.E.64.STRONG.GPU R16, desc[UR12][R14.64+0x100] ;  /* 0x0001000c0e107980 */ /* 0x000ea2000c10fb00 */
[----:B------:R-:W-:Y:S01]  /*30e0*/  UMOV UR5, 0xffffffff ;  /* 0xffffffff00057882 */ /* 0x000fe20000000000 */
[----:B------:R-:W-:Y:S02]  /*30f0*/  SHF.R.U32.HI R9, RZ, 0x1, R9 ;  /* 0x00000001ff097819 */ /* 0x000fe40000011609 */
[----:B--2---:R-:W-:Y:S01]  /*3100*/  ISETP.NE.AND P0, PT, R16, 0x63, PT ;  /* 0x000000631000780c */ /* 0x004fe20003f05270 */
[----:B------:R-:W-:-:S12]  /*3110*/  BRA.DIV UR5, `(.L_x_470) ;  /* 0x0000001a05487947 */ /* 0x000fd8000b800000 */
[----:B------:R-:W-:-:S13]  /*3120*/  VOTE.ANY P0, !P0 ;  /* 0x0000000000ff7806 */ /* 0x000fda0004000100 */
.L_x_515:
[----:B------:R-:W-:Y:S05]  /*3130*/  @P0 BRA `(.L_x_471) ;  /* 0xfffffffc00e00947 */ /* 0x000fea000383ffff */
.L_x_469:
[----:B------:R-:W-:Y:S01]  /*3140*/  UMOV UR5, 0xffffffff ;  /* 0xffffffff00057882 */ /* 0x000fe20000000000 */
[----:B------:R-:W-:Y:S02]  /*3150*/  ISETP.NE.AND P2, PT, R16, 0x65, PT ;  /* 0x000000651000780c */ /* 0x000fe40003f45270 */
[----:B------:R-:W-:Y:S11]  /*3160*/  BRA.DIV UR5, `(.L_x_472) ;  /* 0x0000001a05547947 */ /* 0x000ff6000b800000 */
[----:B------:R-:W0:Y:S01]  /*3170*/  S2R R42, SR_GEMASK ;  /* 0x00000000002a7919 */ /* 0x000e220000003c00 */
[----:B------:R-:W-:Y:S01]  /*3180*/  VOTE.ANY R8, PT, !P2 ;  /* 0x0000000000087806 */ /* 0x000fe200050e0100 */
[----:B------:R-:W-:-:S03]  /*3190*/  VIADD R10, R33, 0x10 ;  /* 0x00000010210a7836 */ /* 0x000fc60000000000 */
[----:B0-----:R-:W-:-:S05]  /*31a0*/  LOP3.LUT R8, R8, 0x80000000, R42, 0xec, !PT ;  /* 0x8000000008087812 */ /* 0x001fca00078eec2a */
[----:B------:R-:W-:-:S05]  /*31b0*/  VIADD R9, R8, 0xffffffff ;  /* 0xffffffff08097836 */ /* 0x000fca0000000000 */
[----:B------:R-:W-:Y:S01]  /*31c0*/  LOP3.LUT R9, R8, R9, RZ, 0xc, !PT ;  /* 0x0000000908097212 */ /* 0x000fe200078e0cff */
[----:B------:R-:W-:-:S03]  /*31d0*/  VIADD R8, R33, 0x2 ;  /* 0x0000000221087836 */ /* 0x000fc60000000000 */
[----:B------:R-:W0:Y:S02]  /*31e0*/  POPC R15, R9 ;  /* 0x00000009000f7309 */ /* 0x000e240000000000 */
[----:B0-----:R-:W0:Y:S01]  /*31f0*/  SHFL.DOWN PT, R14, R17, 0x1, R15 ;  /* 0x08200000110e7989 */ /* 0x001e2200000e000f */
[-C--:B------:R-:W-:Y:S02]  /*3200*/  ISETP.GE.AND P0, PT, R33, R15.reuse, PT ;  /* 0x0000000f2100720c */ /* 0x080fe40003f06270 */
[----:B------:R-:W-:-:S11]  /*3210*/  ISETP.GT.AND P2, PT, R10, R15, PT ;  /* 0x0000000f0a00720c */ /* 0x000fd60003f44270 */
[----:B0-----:R-:W-:Y:S01]  /*3220*/  @!P0 FADD R17, R14, R17 ;  /* 0x000000110e118221 */ /* 0x001fe20000000000 */
[-C--:B------:R-:W-:Y:S02]  /*3230*/  ISETP.GT.AND P0, PT, R8, R15.reuse, PT ;  /* 0x0000000f0800720c */ /* 0x080fe40003f04270 */
[----:B------:R-:W-:Y:S02]  /*3240*/  IADD3 R8, PT, PT, R33, 0x4, RZ ;  /* 0x0000000421087810 */ /* 0x000fe40007ffe0ff */
[----:B------:R-:W0:Y:S09]  /*3250*/  SHFL.DOWN PT, R14, R17, 0x2, R15 ;  /* 0x08400000110e7989 */ /* 0x000e3200000e000f */
[----:B0-----:R-:W-:Y:S01]  /*3260*/  @!P0 FADD R17, R17, R14 ;  /* 0x0000000e11118221 */ /* 0x001fe20000000000 */
[----:B------:R-:W-:Y:S01]  /*3270*/  ISETP.GT.AND P0, PT, R8, R15, PT ;  /* 0x0000000f0800720c */ /* 0x000fe20003f04270 */
[----:B------:R-:W-:-:S03]  /*3280*/  VIADD R8, R33, 0x8 ;  /* 0x0000000821087836 */ /* 0x000fc60000000000 */
[----:B------:R-:W0:Y:S09]  /*3290*/  SHFL.DOWN PT, R14, R17, 0x4, R15 ;  /* 0x08800000110e7989 */ /* 0x000e3200000e000f */
[----:B0-----:R-:W-:Y:S01]  /*32a0*/  @!P0 FADD R17, R17, R14 ;  /* 0x0000000e11118221 */ /* 0x001fe20000000000 */
[----:B------:R-:W-:-:S02]  /*32b0*/  ISETP.GT.AND P0, PT, R8, R15, PT ;  /* 0x0000000f0800720c */ /* 0x000fc40003f04270 */
[----:B------:R-:W0:Y:S02]  /*32c0*/  LDC.64 R8, c[0x0][0x390] ;  /* 0x0000e400ff087b82 */ /* 0x000e240000000a00 */
[----:B------:R-:W1:Y:S01]  /*32d0*/  SHFL.DOWN PT, R14, R17, 0x8, R15 ;  /* 0x09000000110e7989 */ /* 0x000e6200000e000f */
[----:B0-----:R-:W-:-:S08]  /*32e0*/  IADD3 R35, P3, PT, R8, 0x100, RZ ;  /* 0x0000010008237810 */ /* 0x001fd00007f7e0ff */
[----:B-1----:R-:W-:Y:S01]  /*32f0*/  @!P0 FADD R17, R17, R14 ;  /* 0x0000000e11118221 */ /* 0x002fe20000000000 */
[----:B------:R-:W-:Y:S02]  /*3300*/  ISETP.NE.AND P0, PT, R16, 0x65, PT ;  /* 0x000000651000780c */ /* 0x000fe40003f05270 */
[----:B------:R-:W-:Y:S02]  /*3310*/  IADD3.X R37, PT, PT, RZ, R9, RZ, P3, !PT ;  /* 0x00000009ff257210 */ /* 0x000fe40001ffe4ff */
[----:B------:R-:W0:Y:S09]  /*3320*/  SHFL.DOWN PT, R14, R17, 0x10, R15 ;  /* 0x0a000000110e7989 */ /* 0x000e3200000e000f */
[----:B------:R-:W-:Y:S01]  /*3330*/  VOTE.ALL P0, P0 ;  /* 0x0000000000ff7806 */ /* 0x000fe20000000000 */
[----:B0-----:R-:W-:-:S04]  /*3340*/  @!P2 FADD R17, R17, R14 ;  /* 0x0000000e1111a221 */ /* 0x001fc80000000000 */
[----:B------:R-:W-:-:S08]  /*3350*/  IMAD.MOV.U32 R36, RZ, RZ, R17 ;  /* 0x000000ffff247224 */ /* 0x000fd000078e0011 */
.L_x_524:
[----:B------:R-:W-:Y:S05]  /*3360*/  @!P0 BRA `(.L_x_473) ;  /* 0x0000000000d88947 */ /* 0x000fea0003800000 */
[----:B------:R-:W-:-:S07]  /*3370*/  IMAD.MOV.U32 R38, RZ, RZ, 0x1de ;  /* 0x000001deff267424 */ /* 0x000fce00078e00ff */
.L_x_479:
[----:B------:R-:W-:Y:S01]  /*3380*/  MOV R8, R35 ;  /* 0x0000002300087202 */ /* 0x000fe20000000f00 */
[----:B------:R-:W-:-:S04]  /*3390*/  IMAD.MOV.U32 R9, RZ, RZ, R37 ;  /* 0x000000ffff097224 */ /* 0x000fc800078e0025 */
        /* <DEDUP_REMOVED lines=8> */
.L_x_527:
[----:B------:R-:W-:Y:S05]  /*3420*/  @!P0 BRA `(.L_x_475) ;  /* 0x0000000000248947 */ /* 0x000fea0003800000 */
[----:B------:R-:W-:-:S07]  /*3430*/  IMAD.MOV.U32 R9, RZ, RZ, R38 ;  /* 0x000000ffff097224 */ /* 0x000fce00078e0026 */
.L_x_477:
[----:B------:R-:W-:Y:S05]  /*3440*/  NANOSLEEP R9 ;  /* 0x000000090000735d */ /* 0x000fea0003800000 */
[----:B------:R-:W2:Y:S01]  /*3450*/  LD.E.64.STRONG.GPU R14, desc[UR12][R16.64+-0x100] ;  /* 0xffff000c100e7980 */ /* 0x000ea2000c10fb00 */
[----:B------:R-:W-:Y:S01]  /*3460*/  UMOV UR5, 0xffffffff ;  /* 0xffffffff00057882 */ /* 0x000fe20000000000 */
[----:B------:R-:W-:Y:S02]  /*3470*/  SHF.R.U32.HI R9, RZ, 0x1, R9 ;  /* 0x00000001ff097819 */ /* 0x000fe40000011609 */
[----:B--2---:R-:W-:Y:S01]  /*3480*/  ISETP.NE.AND P0, PT, R14, 0x63, PT ;  /* 0x000000630e00780c */ /* 0x004fe20003f05270 */
[----:B------:R-:W-:-:S12]  /*3490*/  BRA.DIV UR5, `(.L_x_476) ;  /* 0x0000001a05b47947 */ /* 0x000fd8000b800000 */
[----:B------:R-:W-:-:S13]  /*34a0*/  VOTE.ANY P0, !P0 ;  /* 0x0000000000ff7806 */ /* 0x000fda0004000100 */
.L_x_530:
[----:B------:R-:W-:Y:S05]  /*34b0*/  @P0 BRA `(.L_x_477) ;  /* 0xfffffffc00e00947 */ /* 0x000fea000383ffff */
.L_x_475:
[----:B------:R-:W-:Y:S01]  /*34c0*/  UMOV UR5, 0xffffffff ;  /* 0xffffffff00057882 */ /* 0x000fe20000000000 */
[----:B------:R-:W-:Y:S02]  /*34d0*/  ISETP.NE.AND P0, PT, R14, 0x65, PT ;  /* 0x000000650e00780c */ /* 0x000fe40003f05270 */
[----:B------:R-:W-:Y:S01]  /*34e0*/  MOV R17, R15 ;  /* 0x0000000f00117202 */ /* 0x000fe20000000f00 */
[----:B------:R-:W-:Y:S10]  /*34f0*/  BRA.DIV UR5, `(.L_x_478) ;  /* 0x0000001a05bc7947 */ /* 0x000ff4000b800000 */
[----:B------:R-:W-:Y:S02]  /*3500*/  VOTE.ANY R8, PT, !P0 ;  /* 0x0000000000087806 */ /* 0x000fe400040e0100 */
[----:B------:R-:W-:Y:S02]  /*3510*/  IADD3 R18, PT, PT, R18, -0x20, RZ ;  /* 0xffffffe012127810 */ /* 0x000fe40007ffe0ff */
[----:B------:R-:W-:-:S05]  /*3520*/  LOP3.LUT R8, R8, 0x80000000, R42, 0xec, !PT ;  /* 0x8000000008087812 */ /* 0x000fca00078eec2a */
[----:B------:R-:W-:-:S05]  /*3530*/  VIADD R9, R8, 0xffffffff ;  /* 0xffffffff08097836 */ /* 0x000fca0000000000 */
[----:B------:R-:W-:Y:S01]  /*3540*/  LOP3.LUT R9, R8, R9, RZ, 0xc, !PT ;  /* 0x0000000908097212 */ /* 0x000fe200078e0cff */
[----:B------:R-:W-:-:S03]  /*3550*/  VIADD R8, R33, 0x2 ;  /* 0x0000000221087836 */ /* 0x000fc60000000000 */
[----:B------:R-:W0:Y:S02]  /*3560*/  POPC R15, R9 ;  /* 0x00000009000f7309 */ /* 0x000e240000000000 */
[----:B0-----:R-:W0:Y:S01]  /*3570*/  SHFL.DOWN PT, R16, R17, 0x1, R15 ;  /* 0x0820000011107989 */ /* 0x001e2200000e000f */
[----:B------:R-:W-:-:S13]  /*3580*/  ISETP.GE.AND P0, PT, R33, R15, PT ;  /* 0x0000000f2100720c */ /* 0x000fda0003f06270 */
        /* <DEDUP_REMOVED lines=9> */
[----:B------:R-:W-:Y:S01]  /*3620*/  ISETP.GT.AND P0, PT, R8, R15, PT ;  /* 0x0000000f0800720c */ /* 0x000fe20003f04270 */
[----:B------:R-:W-:-:S03]  /*3630*/  VIADD R8, R33, 0x10 ;  /* 0x0000001021087836 */ /* 0x000fc60000000000 */
[----:B------:R-:W0:Y:S02]  /*3640*/  SHFL.DOWN PT, R16, R17, 0x8, R15 ;  /* 0x0900000011107989 */ /* 0x000e2400000e000f */
[----:B------:R-:W-:-:S07]  /*3650*/  ISETP.GT.AND P2, PT, R8, R15, PT ;  /* 0x0000000f0800720c */ /* 0x000fce0003f44270 */
[----:B0-----:R-:W-:Y:S01]  /*3660*/  @!P0 FADD R17, R17, R16 ;  /* 0x0000001011118221 */ /* 0x001fe20000000000 */
[----:B------:R-:W-:-:S04]  /*3670*/  ISETP.NE.AND P0, PT, R14, 0x65, PT ;  /* 0x000000650e00780c */ /* 0x000fc80003f05270 */
[----:B------:R-:W0:Y:S09]  /*3680*/  SHFL.DOWN PT, R16, R17, 0x10, R15 ;  /* 0x0a00000011107989 */ /* 0x000e3200000e000f */
[----:B------:R-:W-:Y:S01]  /*3690*/  VOTE.ALL P0, P0 ;  /* 0x0000000000ff7806 */ /* 0x000fe20000000000 */
[----:B0-----:R-:W-:-:S04]  /*36a0*/  @!P2 FADD R17, R17, R16 ;  /* 0x000000101111a221 */ /* 0x001fc80000000000 */
[----:B------:R-:W-:-:S08]  /*36b0*/  FADD R36, R17, R36 ;  /* 0x0000002411247221 */ /* 0x000fd00000000000 */
.L_x_539:
[----:B------:R-:W-:Y:S05]  /*36c0*/  @P0 BRA `(.L_x_479) ;  /* 0xfffffffc002c0947 */ /* 0x000fea000383ffff */
.L_x_473:
        /* <DEDUP_REMOVED lines=8> */
[----:B0-----:R-:W-:Y:S01]  /*3750*/  @!P1 LEA R8, R9, R8, 0x18 ;  /* 0x0000000809089211 */ /* 0x001fe200078ec0ff */
[----:B------:R-:W-:Y:S01]  /*3760*/  IMAD.MOV.U32 R9, RZ, RZ, R19 ;  /* 0x000000ffff097224 */ /* 0x000fe200078e0013 */
[----:B------:R-:W-:-:S03]  /*3770*/  @!P0 MOV R9, R36 ;  /* 0x0000002400098202 */ /* 0x000fc60000000f00 */
[----:B------:R1:W-:Y:S04]  /*3780*/  @!P1 STS [R8+0x8], R11 ;  /* 0x0000080b08009388 */ /* 0x0003e80000000800 */
[----:B------:R1:W-:Y:S01]  /*3790*/  @!P1 STS [R8+0x4], R36 ;  /* 0x0000042408009388 */ /* 0x0003e20000000800 */
[----:B--2---:R-:W-:-:S05]  /*37a0*/  @!P0 LEA R15, R15, R14, 0x18 ;  /* 0x0000000e0f0f8211 */ /* 0x004fca00078ec0ff */
[----:B------:R1:W-:Y:S02]  /*37b0*/  @!P0 STS [R15+0x54], R36 ;  /* 0x000054240f008388 */ /* 0x0003e40000000800 */
.L_x_467:
[----:B------:R-:W-:Y:S05]  /*37c0*/  WARPSYNC.ALL ;  /* 0x0000000000007948 */ /* 0x000fea0003800000 */
[----:B------:R-:W0:Y:S08]  /*37d0*/  S2UR UR5, SR_CgaCtaId ;  /* 0x00000000000579c3 */ /* 0x000e300000008800 */
[----:B------:R-:W-:Y:S01]  /*37e0*/  BAR.SYNC.DEFER_BLOCKING 0x0 ;  /* 0x0000000000007b1d */ /* 0x000fe20000010000 */
[----:B------:R-:W-:-:S05]  /*37f0*/  ISETP.NE.AND P0, PT, R43, RZ, PT ;  /* 0x000000ff2b00720c */ /* 0x000fca0003f05270 */
[----:B------:R-:W-:Y:S02]  /*3800*/  UMOV UR4, 0x400 ;  /* 0x0000040000047882 */ /* 0x000fe40000000000 */
[----:B0-----:R-:W-:-:S09]  /*3810*/  ULEA UR4, UR5, UR4, 0x18 ;  /* 0x0000000405047291 */ /* 0x001fd2000f8ec0ff */
[----:B-1----:R-:W0:Y:S02]  /*3820*/  LDS R8, [UR4+0x54] ;  /* 0x00005404ff087984 */ /* 0x002e240008000800 */
[----:B0-----:R-:W-:-:S04]  /*3830*/  @P0 FADD R9, R8, R9 ;  /* 0x0000000908090221 */ /* 0x001fc80000000000 */
[----:B------:R-:W-:-:S07]  /*3840*/  FADD R28, R28, R9 ;  /* 0x000000091c1c7221 */ /* 0x000fce0000000000 */
.L_x_466:
[----:B------:R-:W-:Y:S01]  /*3850*/  FADD R31, R31, R28 ;  /* 0x0000001c1f1f7221 */ /* 0x000fe20000000000 */
[----:B------:R-:W0:Y:S01]  /*3860*/  S2R R8, SR_LANEID ;  /* 0x0000000000087919 */ /* 0x000e220000000000 */
[----:B------:R-:W-:Y:S02]  /*3870*/  BAR.SYNC.DEFER_BLOCKING 0x0 ;  /* 0x0000000000007b1d */ /* 0x000fe40000010000 */
[----:B------:R-:W-:Y:S01]  /*3880*/  FADD R30, R30, R31 ;  /* 0x0000001f1e1e7221 */ /* 0x000fe20000000000 */
[----:B------:R-:W-:Y:S01]  /*3890*/  ISETP.NE.AND P0, PT, R43, RZ, PT ;  /* 0x000000ff2b00720c */ /* 0x000fe20003f05270 */
[----:B------:R-:W-:Y:S02]  /*38a0*/  IMAD.U32 R12, RZ, RZ, UR7 ;  /* 0x00000007ff0c7e24 */ /* 0x000fe4000f8e00ff */
[----:B------:R-:W-:Y:S01]  /*38b0*/  FADD R27, R27, R30 ;  /* 0x0000001e1b1b7221 */ /* 0x000fe20000000000 */
[----:B------:R-:W1:Y:S01]  /*38c0*/  LDCU.64 UR8, c[0x0][0x388] ;  /* 0x00007100ff0877ac */ /* 0x000e620008000a00 */
[----:B------:R-:W2:Y:S02]  /*38d0*/  S2R R10, SR_TID.X ;  /* 0x00000000000a7919 */ /* 0x000ea40000002100 */
[----:B------:R-:W-:-:S04]  /*38e0*/  FADD R26, R26, R27 ;  /* 0x0000001b1a1a7221 */ /* 0x000fc80000000000 */
[----:B------:R-:W-:-:S04]  /*38f0*/  FADD R25, R25, R26 ;  /* 0x0000001a19197221 */ /* 0x000fc80000000000 */
[----:B------:R-:W-:-:S04]  /*3900*/  FADD R24, R24, R25 ;  /* 0x0000001918187221 */ /* 0x000fc80000000000 */
[----:B------:R-:W-:-:S04]  /*3910*/  FADD R23, R23, R24 ;  /* 0x0000001817177221 */ /* 0x000fc80000000000 */
[----:B------:R-:W-:Y:S01]  /*3920*/  FADD R22, R22, R23 ;  /* 0x0000001716167221 */ /* 0x000fe20000000000 */
[----:B0-----:R-:W-:-:S03]  /*3930*/  IMAD R8, R8, 0x48, R29 ;  /* 0x0000004808087824 */ /* 0x001fc600078e021d */
[----:B------:R-:W-:-:S04]  /*3940*/  FADD R21, R21, R22 ;  /* 0x0000001615157221 */ /* 0x000fc80000000000 */
[----:B------:R-:W-:Y:S01]  /*3950*/  FADD R20, R20, R21 ;  /* 0x0000001514147221 */ /* 0x000fe20000000000 */
[----:B------:R-:W-:Y:S03]  /*3960*/  STS [R8], R28 ;  /* 0x0000001c08007388 */ /* 0x000fe60000000800 */
        /* <DEDUP_REMOVED lines=22> */
[----:B------:R2:W-:Y:S04]  /*3ad0*/  STS [R8+0x3c], R3 ;  /* 0x00003c0308007388 */ /* 0x0005e80000000800 */
[----:B------:R-:W-:Y:S04]  /*3ae0*/  STS [R8+0x40], R9 ;  /* 0x0000400908007388 */ /* 0x000fe80000000800 */
[----:B------:R-:W-:Y:S01]  /*3af0*/  STS [R8+0x44], R11 ;  /* 0x0000440b08007388 */ /* 0x000fe20000000800 */
[----:B--2---:R-:W-:-:S03]  /*3b00*/  LOP3.LUT R3, R10, 0x1f, RZ, 0xc0, !PT ;  /* 0x0000001f0a037812 */ /* 0x004fc600078ec0ff */
[----:B------:R0:W-:Y:S01]  /*3b10*/  STS [R8+0x48], R32 ;  /* 0x0000482008007388 */ /* 0x0001e20000000800 */
[----:B------:R-:W-:-:S03]  /*3b20*/  NOP ;  /* 0x0000000000007918 */ /* 0x000fc60000000000 */
[----:B------:R-:W-:Y:S01]  /*3b30*/  LDS R37, [R29] ;  /* 0x000000001d257984 */ /* 0x000fe20000000800 */
[----:B------:R-:W-:-:S03]  /*3b40*/  LOP3.LUT R10, R10, 0x3e0, RZ, 0xc0, !PT ;  /* 0x000003e00a0a7812 */ /* 0x000fc600078ec0ff */
[----:B------:R-:W-:Y:S02]  /*3b50*/  LDS R43, [R29+0x80] ;  /* 0x000080001d2b7984 */ /* 0x000fe40000000800 */
[----:B------:R-:W-:Y:S02]  /*3b60*/  IMAD R10, R10, 0x13, R3 ;  /* 0x000000130a0a7824 */ /* 0x000fe400078e0203 */
        /* <DEDUP_REMOVED lines=16> */
[----:B------:R2:W-:Y:S04]  /*3c70*/  LDS R23, [R29+0x900] ;  /* 0x000900001d177984 */ /* 0x0005e80000000800 */
[----:B------:R-:W-:Y:S01]  /*3c80*/  @!P0 STS [UR4+0x7b80], R12 ;  /* 0x007b800cff008988 */ /* 0x000fe20008000804 */
[----:B------:R-:W-:Y:S01]  /*3c90*/  BAR.SYNC.DEFER_BLOCKING 0x0 ;  /* 0x0000000000007b1d */ /* 0x000fe20000010000 */
[----:B------:R-:W-:-:S05]  /*3ca0*/  IADD3 R3, P0, PT, R10, UR10, RZ ;  /* 0x0000000a0a037c10 */ /* 0x000fca000ff1e0ff */
[----:B------:R-:W3:Y:S01]  /*3cb0*/  S2R R2, SR_TID.X ;  /* 0x0000000000027919 */ /* 0x000ee20000002100 */
[----:B------:R-:W4:Y:S01]  /*3cc0*/  LDS R0, [UR4+0x7b80] ;  /* 0x007b8004ff007984 */ /* 0x000f220008000800 */
[C---:B---3--:R-:W-:Y:S02]  /*3cd0*/  LOP3.LUT R6, R2.reuse, 0x3e0, RZ, 0xc0, !PT ;  /* 0x000003e002067812 */ /* 0x048fe400078ec0ff */
[----:B------:R-:W-:-:S05]  /*3ce0*/  LOP3.LUT R2, R2, 0x1f, RZ, 0xc0, !PT ;  /* 0x0000001f02027812 */ /* 0x000fca00078ec0ff */
[----:B0-----:R-:W-:Y:S02]  /*3cf0*/  IMAD R8, R6, 0x13, R2 ;  /* 0x0000001306087824 */ /* 0x001fe400078e0202 */
[----:B------:R-:W-:Y:S01]  /*3d00*/  IMAD.X R6, RZ, RZ, UR11, P0 ;  /* 0x0000000bff067e24 */ /* 0x000fe200080e06ff */
[C---:B-1----:R-:W-:Y:S02]  /*3d10*/  LEA R2, P0, R3.reuse, UR8, 0x2 ;  /* 0x0000000803027c11 */ /* 0x042fe4000f8010ff */
[C---:B--2---:R-:W-:Y:S02]  /*3d20*/  IADD3 R29, PT, PT, R8.reuse, 0x40, RZ ;  /* 0x00000040081d7810 */ /* 0x044fe40007ffe0ff */
[----:B------:R-:W-:Y:S02]  /*3d30*/  LEA.HI.X R3, R3, UR9, R6, 0x2, P0 ;  /* 0x0000000903037c11 */ /* 0x000fe400080f1406 */
[C---:B------:R-:W-:Y:S02]  /*3d40*/  IADD3 R6, PT, PT, R8.reuse, 0xa0, RZ ;  /* 0x000000a008067810 */ /* 0x040fe40007ffe0ff */
[-C--:B----4-:R-:W-:Y:S01]  /*3d50*/  ISETP.GE.AND P2, PT, R41, R0.reuse, PT ;  /* 0x000000002900720c */ /* 0x090fe20003f46270 */
[----:B------:R-:W-:Y:S01]  /*3d60*/  VIADD R41, R8, 0x80 ;  /* 0x0000008008297836 */ /* 0x000fe20000000000 */
[-C--:B------:R-:W-:Y:S01]  /*3d70*/  ISETP.GE.AND P1, PT, R10, R0.reuse, PT ;  /* 0x000000000a00720c */ /* 0x080fe20003f26270 */
[C---:B------:R-:W-:Y:S01]  /*3d80*/  VIADD R10, R8.reuse, 0xc0 ;  /* 0x000000c0080a7836 */ /* 0x040fe20000000000 */
[-C--:B------:R-:W-:Y:S01]  /*3d90*/  ISETP.GE.AND P3, PT, R29, R0.reuse, PT ;  /* 0x000000001d00720c */ /* 0x080fe20003f66270 */
[----:B------:R-:W-:Y:S01]  /*3da0*/  VIADD R29, R8, 0x60 ;  /* 0x00000060081d7836 */ /* 0x000fe20000000000 */
[----:B------:R-:W-:-:S02]  /*3db0*/  ISETP.GE.AND P5, PT, R41, R0, PT ;  /* 0x000000002900720c */ /* 0x000fc40003fa6270 */
[-C--:B------:R-:W-:Y:S02]  /*3dc0*/  ISETP.GE.AND P0, PT, R10, R0.reuse, PT ;  /* 0x000000000a00720c */ /* 0x080fe40003f06270 */
[-C--:B------:R-:W-:Y:S01]  /*3dd0*/  ISETP.GE.AND P4, PT, R29, R0.reuse, PT ;  /* 0x000000001d00720c */ /* 0x080fe20003f86270 */
[C---:B------:R-:W-:Y:S01]  /*3de0*/  VIADD R29, R8.reuse, 0xe0 ;  /* 0x000000e0081d7836 */ /* 0x040fe20000000000 */
[----:B------:R-:W-:Y:S01]  /*3df0*/  IADD3 R41, PT, PT, R8, 0x100, RZ ;  /* 0x0000010008297810 */ /* 0x000fe20007ffe0ff */
[----:B------:R-:W-:Y:S01]  /*3e00*/  @!P2 STG.E desc[UR12][R2.64+0x80], R43 ;  /* 0x0000802b0200a986 */ /* 0x000fe2000c10190c */
[-C--:B------:R-:W-:Y:S02]  /*3e10*/  ISETP.GE.AND P6, PT, R6, R0.reuse, PT ;  /* 0x000000000600720c */ /* 0x080fe40003fc6270 */
[-C--:B------:R-:W-:Y:S01]  /*3e20*/  ISETP.GE.AND P2, PT, R41, R0.reuse, PT ;  /* 0x000000002900720c */ /* 0x080fe20003f46270 */
[----:B------:R-:W-:Y:S01]  /*3e30*/  @!P1 STG.E desc[UR12][R2.64], R37 ;  /* 0x0000002502009986 */ /* 0x000fe2000c10190c */
[----:B------:R-:W-:Y:S01]  /*3e40*/  ISETP.GE.AND P1, PT, R29, R0, PT ;  /* 0x000000001d00720c */ /* 0x000fe20003f26270 */
[----:B------:R-:W-:-:S02]  /*3e50*/  VIADD R29, R8, 0x160 ;  /* 0x00000160081d7836 */ /* 0x000fc40000000000 */
[----:B------:R0:W-:Y:S03]  /*3e60*/  @!P5 STG.E desc[UR12][R2.64+0x200], R35 ;  /* 0x000200230200d986 */ /* 0x0001e6000c10190c */
[-C--:B------:R-:W-:Y:S01]  /*3e70*/  ISETP.GE.AND P5, PT, R29, R0.reuse, PT ;  /* 0x000000001d00720c */ /* 0x080fe20003fa6270 */
[----:B------:R1:W-:Y:S01]  /*3e80*/  @!P3 STG.E desc[UR12][R2.64+0x100], R45 ;  /* 0x0001002d0200b986 */ /* 0x0003e2000c10190c */
[----:B------:R-:W-:Y:S02]  /*3e90*/  IADD3 R29, PT, PT, R8, 0x1a0, RZ ;  /* 0x000001a0081d7810 */ /* 0x000fe40007ffe0ff */
[-C--:B------:R-:W-:Y:S01]  /*3ea0*/  ISETP.GE.AND P3, PT, R40, R0.reuse, PT ;  /* 0x000000002800720c */ /* 0x080fe20003f66270 */
[----:B------:R1:W-:Y:S01]  /*3eb0*/  @!P4 STG.E desc[UR12][R2.64+0x180], R4 ;  /* 0x000180040200c986 */ /* 0x0003e2000c10190c */
[----:B------:R-:W-:Y:S01]  /*3ec0*/  ISETP.GE.AND P4, PT, R39, R0, PT ;  /* 0x000000002700720c */ /* 0x000fe20003f86270 */
[----:B------:R-:W-:-:S02]  /*3ed0*/  VIADD R39, R8, 0x180 ;  /* 0x0000018008277836 */ /* 0x000fc40000000000 */
[----:B------:R1:W-:Y:S01]  /*3ee0*/  @!P0 STG.E desc[UR12][R2.64+0x300], R31 ;  /* 0x0003001f02008986 */ /* 0x0003e2000c10190c */
[-C--:B------:R-:W-:Y:S01]  /*3ef0*/  ISETP.GE.AND P0, PT, R29, R0.reuse, PT ;  /* 0x000000001d00720c */ /* 0x080fe20003f06270 */
[C---:B------:R-:W-:Y:S01]  /*3f00*/  VIADD R29, R8.reuse, 0x1e0 ;  /* 0x000001e0081d7836 */ /* 0x040fe20000000000 */
[C---:B0-----:R-:W-:Y:S01]  /*3f10*/  IADD3 R35, PT, PT, R8.reuse, 0x200, RZ ;  /* 0x0000020008237810 */ /* 0x041fe20007ffe0ff */
[----:B------:R1:W-:Y:S01]  /*3f20*/  @!P2 STG.E desc[UR12][R2.64+0x400], R25 ;  /* 0x000400190200a986 */ /* 0x0003e2000c10190c */
[C---:B------:R-:W-:Y:S02]  /*3f30*/  VIADD R37, R8.reuse, 0x1c0 ;  /* 0x000001c008257836 */ /* 0x040fe40000000000 */
[-C--:B------:R-:W-:Y:S01]  /*3f40*/  ISETP.GE.AND P2, PT, R29, R0.reuse, PT ;  /* 0x000000001d00720c */ /* 0x080fe20003f46270 */
[----:B------:R-:W-:Y:S01]  /*3f50*/  VIADD R29, R8, 0x220 ;  /* 0x00000220081d7836 */ /* 0x000fe20000000000 */
[----:B------:R1:W-:Y:S01]  /*3f60*/  @!P6 STG.E desc[UR12][R2.64+0x280], R33 ;  /* 0x000280210200e986 */ /* 0x0003e2000c10190c */
[----:B------:R-:W-:-:S03]  /*3f70*/  ISETP.GE.AND P6, PT, R39, R0, PT ;  /* 0x000000002700720c */ /* 0x000fc60003fc6270 */
        /* <DEDUP_REMOVED lines=17> */
.L_x_453:
[----:B------:R-:W-:Y:S01]  /*4090*/  BSSY B1, `(.L_x_480) ;  /* 0x0000006000017945 */ /* 0x000fe20003800000 */
[----:B------:R-:W-:Y:S01]  /*40a0*/  PLOP3.LUT P0, PT, P0, PT, PT, 0x8, 0x80 ;  /* 0x000000000080781c */ /* 0x000fe2000070e170 */
[----:B------:R-:W-:-:S12]  /*40b0*/  IMAD.MOV.U32 R8, RZ, RZ, -0x1 ;  /* 0xffffffffff087424 */ /* 0x000fd800078e00ff */
[----:B------:R-:W-:Y:S05]  /*40c0*/  WARPSYNC.COLLECTIVE R8, `(.L_x_481) ;  /* 0x0000000008087348 */ /* 0x000fea0003c00000 */
[----:B------:R-:W-:Y:S01]  /*40d0*/  VOTE.ANY P0, P0 ;  /* 0x0000000000ff7806 */ /* 0x000fe20000000100 */
[----:B------:R-:W-:-:S12]  /*40e0*/  ENDCOLLECTIVE ;  /* 0x000000000000791b */ /* 0x000fd80003800000 */
.L_x_481:
[----:B------:R-:W-:Y:S05]  /*40f0*/  BSYNC B1 ;  /* 0x0000000000017941 */ /* 0x000fea0003800000 */
.L_x_480:
[----:B------:R-:W-:Y:S05]  /*4100*/  BRA `(.L_x_482) ;  /* 0xffffffcc00f07947 */ /* 0x000fea000383ffff */
.L_x_455:
[----:B------:R-:W-:Y:S01]  /*4110*/  BSSY B1, `(.L_x_483) ;  /* 0x0000006000017945 */ /* 0x000fe20003800000 */
[----:B------:R-:W-:Y:S02]  /*4120*/  PLOP3.LUT P0, PT, P0, PT, PT, 0x8, 0x80 ;  /* 0x000000000080781c */ /* 0x000fe4000070e170 */
[----:B------:R-:W-:-:S11]  /*4130*/  MOV R8, 0xffffffff ;  /* 0xffffffff00087802 */ /* 0x000fd60000000f00 */
[----:B------:R-:W-:Y:S05]  /*4140*/  WARPSYNC.COLLECTIVE R8, `(.L_x_484) ;  /* 0x0000000008087348 */ /* 0x000fea0003c00000 */
[----:B------:R-:W-:Y:S01]  /*4150*/  VOTE.ANY P0, P0 ;  /* 0x0000000000ff7806 */ /* 0x000fe20000000100 */
[----:B------:R-:W-:-:S12]  /*4160*/  ENDCOLLECTIVE ;  /* 0x000000000000791b */ /* 0x000fd80003800000 */
.L_x_484:
[----:B------:R-:W-:Y:S05]  /*4170*/  BSYNC B1 ;  /* 0x0000000000017941 */ /* 0x000fea0003800000 */
.L_x_483:
[----:B------:R-:W-:Y:S05]  /*4180*/  BRA `(.L_x_485) ;  /* 0xffffffcc00f47947 */ /* 0x000fea000383ffff */
.L_x_457:
[----:B------:R-:W0:Y:S01]  /*4190*/  S2R R45, SR_GEMASK ;  /* 0x00000000002d7919 */ /* 0x000e220000003c00 */
[----:B------:R-:W-:Y:S01]  /*41a0*/  BSSY B1, `(.L_x_486) ;  /* 0x0000007000017945 */ /* 0x000fe20003800000 */
[----:B------:R-:W-:Y:S01]  /*41b0*/  ISETP.NE.AND P0, PT, R16, 0x65, PT ;  /* 0x000000651000780c */ /* 0x000fe20003f05270 */
[----:B------:R-:W-:Y:S01]  /*41c0*/  IMAD.MOV.U32 R8, RZ, RZ, -0x1 ;  /* 0xffffffffff087424 */ /* 0x000fe200078e00ff */
[----:B------:R-:W-:-:S13]  /*41d0*/  PLOP3.LUT P2, PT, P2, PT, PT, 0x8, 0x80 ;  /* 0x000000000080781c */ /* 0x000fda000174e170 */
[----:B0-----:R-:W-:Y:S05]  /*41e0*/  WARPSYNC.COLLECTIVE R8, `(.L_x_487) ;  /* 0x0000000008087348 */ /* 0x001fea0003c00000 */
[----:B------:R-:W-:Y:S01]  /*41f0*/  VOTE.ANY R8, PT, P2 ;  /* 0x0000000000087806 */ /* 0x000fe200010e0100 */
[----:B0-----:R-:W-:Y:S06]  /*4200*/  ENDCOLLECTIVE ;  /* 0x000000000000791b */ /* 0x001fec0003800000 */
.L_x_487:
[----:B------:R-:W-:Y:S05]  /*4210*/  BSYNC B1 ;  /* 0x0000000000017941 */ /* 0x000fea0003800000 */
.L_x_486:
[----:B------:R-:W-:Y:S01]  /*4220*/  LOP3.LUT R8, R8, 0x80000000, R45, 0xec, !PT ;  /* 0x8000000008087812 */ /* 0x000fe200078eec2d */
[----:B------:R-:W-:Y:S01]  /*4230*/  IMAD.MOV.U32 R10, RZ, RZ, 0x1 ;  /* 0x00000001ff0a7424 */ /* 0x000fe200078e00ff */
[C---:B------:R-:W-:Y:S01]  /*4240*/  IADD3 R19, PT, PT, R44.reuse, 0x8, RZ ;  /* 0x000000082c137810 */ /* 0x040fe20007ffe0ff */
[----:B------:R-:W-:Y:S02]  /*4250*/  VIADD R33, R44, 0x2 ;  /* 0x000000022c217836 */ /* 0x000fe40000000000 */
[----:B------:R-:W-:Y:S02]  /*4260*/  VIADD R9, R8, 0xffffffff ;  /* 0xffffffff08097836 */ /* 0x000fe40000000000 */
[C---:B------:R-:W-:Y:S02]  /*4270*/  VIADD R32, R44.reuse, 0x4 ;  /* 0x000000042c207836 */ /* 0x040fe40000000000 */
[----:B------:R-:W-:Y:S01]  /*4280*/  VIADD R34, R44, 0x10 ;  /* 0x000000102c227836 */ /* 0x000fe20000000000 */
[----:B------:R-:W-:Y:S01]  /*4290*/  LOP3.LUT R14, R8, R9, RZ, 0xc, !PT ;  /* 0x00000009080e7212 */ /* 0x000fe200078e0cff */
[----:B------:R-:W-:Y:S01]  /*42a0*/  IMAD.MOV.U32 R8, RZ, RZ, -0x1 ;  /* 0xffffffffff087424 */ /* 0x000fe200078e00ff */
[----:B------:R-:W-:-:S02]  /*42b0*/  MOV R9, R36 ;  /* 0x0000002400097202 */ /* 0x000fc40000000f00 */
[----:B------:R0:W1:Y:S05]  /*42c0*/  POPC R15, R14 ;  /* 0x0000000e000f7309 */ /* 0x00006a0000000000 */
[----:B01----:R-:W-:Y:S05]  /*42d0*/  WARPSYNC.COLLECTIVE R8, `(.L_x_488) ;  /* 0x0000000008087348 */ /* 0x003fea0003c00000 */
[----:B-1----:R1:W2:Y:S02]  /*42e0*/  SHFL.DOWN P2, R16, R9, R10, R15 ;  /* 0x0800000a09107389 */ /* 0x0022a4000004000f */
[----:B012---:R-:W-:Y:S05]  /*42f0*/  ENDCOLLECTIVE ;  /* 0x000000000000791b */ /* 0x007fea0003800000 */
.L_x_488:
[----:B------:R-:W-:Y:S01]  /*4300*/  IMAD.MOV.U32 R10, RZ, RZ, 0x2 ;  /* 0x00000002ff0a7424 */ /* 0x000fe200078e00ff */
[----:B------:R-:W-:Y:S02]  /*4310*/  ISETP.GE.AND P2, PT, R44, R15, PT ;  /* 0x0000000f2c00720c */ /* 0x000fe40003f46270 */
[----:B------:R-:W-:-:S11]  /*4320*/  MOV R17, R16 ;  /* 0x0000001000117202 */ /* 0x000fd60000000f00 */
[----:B------:R-:W-:-:S04]  /*4330*/  @!P2 FADD R36, R17, R36 ;  /* 0x000000241124a221 */ /* 0x000fc80000000000 */
[----:B------:R-:W-:-:S07]  /*4340*/  IMAD.MOV.U32 R9, RZ, RZ, R36 ;  /* 0x000000ffff097224 */ /* 0x000fce00078e0024 */
[----:B------:R-:W-:Y:S05]  /*4350*/  WARPSYNC.COLLECTIVE R8, `(.L_x_489) ;  /* 0x0000000008087348 */ /* 0x000fea0003c00000 */
[----:B------:R0:W1:Y:S02]  /*4360*/  SHFL.DOWN P2, R16, R9, R10, R15 ;  /* 0x0800000a09107389 */ /* 0x000064000004000f */
[----:B01----:R-:W-:Y:S05]  /*4370*/  ENDCOLLECTIVE ;  /* 0x000000000000791b */ /* 0x003fea0003800000 */
.L_x_489:
[----:B------:R-:W-:Y:S01]  /*4380*/  HFMA2 R10, -RZ, RZ, 0, 2.384185791015625e-07 ;  /* 0x00000004ff0a7431 */ /* 0x000fe200000001ff */
[----:B------:R-:W-:Y:S02]  /*4390*/  ISETP.GT.AND P2, PT, R33, R15, PT ;  /* 0x0000000f2100720c */ /* 0x000fe40003f44270 */
[----:B------:R-:W-:-:S11]  /*43a0*/  MOV R17, R16 ;  /* 0x0000001000117202 */ /* 0x000fd60000000f00 */
[----:B------:R-:W-:-:S04]  /*43b0*/  @!P2 FADD R36, R36, R17 ;  /* 0x000000112424a221 */ /* 0x000fc80000000000 */
[----:B------:R-:W-:-:S07]  /*43c0*/  IMAD.MOV.U32 R9, RZ, RZ, R36 ;  /* 0x000000ffff097224 */ /* 0x000fce00078e0024 */
[----:B------:R-:W-:Y:S05]  /*43d0*/  WARPSYNC.COLLECTIVE R8, `(.L_x_490) ;  /* 0x0000000008087348 */ /* 0x000fea0003c00000 */
[----:B------:R0:W1:Y:S02]  /*43e0*/  SHFL.DOWN P2, R16, R9, R10, R15 ;  /* 0x0800000a09107389 */ /* 0x000064000004000f */
[----:B01----:R-:W-:Y:S05]  /*43f0*/  ENDCOLLECTIVE ;  /* 0x000000000000791b */ /* 0x003fea0003800000 */
.L_x_490:
[----:B------:R-:W-:Y:S01]  /*4400*/  IMAD.MOV.U32 R10, RZ, RZ, 0x8 ;  /* 0x00000008ff0a7424 */ /* 0x000fe200078e00ff */
[----:B------:R-:W-:Y:S01]  /*4410*/  ISETP.GT.AND P2, PT, R32, R15, PT ;  /* 0x0000000f2000720c */ /* 0x000fe20003f44270 */
[----:B------:R-:W-:-:S12]  /*4420*/  IMAD.MOV.U32 R17, RZ, RZ, R16 ;  /* 0x000000ffff117224 */ /* 0x000fd800078e0010 */
[----:B------:R-:W-:-:S05]  /*4430*/  @!P2 FADD R36, R36, R17 ;  /* 0x000000112424a221 */ /* 0x000fca0000000000 */
[----:B------:R-:W-:-:S07]  /*4440*/  MOV R9, R36 ;  /* 0x0000002400097202 */ /* 0x000fce0000000f00 */
[----:B------:R-:W-:Y:S05]  /*4450*/  WARPSYNC.COLLECTIVE R8, `(.L_x_491) ;  /* 0x0000000008087348 */ /* 0x000fea0003c00000 */
[----:B------:R0:W1:Y:S02]  /*4460*/  SHFL.DOWN P2, R16, R9, R10, R15 ;  /* 0x0800000a09107389 */ /* 0x000064000004000f */
[----:B01----:R-:W-:Y:S05]  /*4470*/  ENDCOLLECTIVE ;  /* 0x000000000000791b */ /* 0x003fea0003800000 */
.L_x_491:
[----:B------:R-:W-:Y:S01]  /*4480*/  IMAD.MOV.U32 R10, RZ, RZ, 0x10 ;  /* 0x00000010ff0a7424 */ /* 0x000fe200078e00ff */
[----:B------:R-:W-:Y:S01]  /*4490*/  ISETP.GT.AND P2, PT, R19, R15, PT ;  /* 0x0000000f1300720c */ /* 0x000fe20003f44270 */
[----:B------:R-:W-:-:S12]  /*44a0*/  IMAD.MOV.U32 R17, RZ, RZ, R16 ;  /* 0x000000ffff117224 */ /* 0x000fd800078e0010 */
[----:B------:R-:W-:-:S04]  /*44b0*/  @!P2 FADD R36, R36, R17 ;  /* 0x000000112424a221 */ /* 0x000fc80000000000 */
[----:B------:R-:W-:-:S07]  /*44c0*/  IMAD.MOV.U32 R9, RZ, RZ, R36 ;  /* 0x000000ffff097224 */ /* 0x000fce00078e0024 */
[----:B------:R-:W-:Y:S05]  /*44d0*/  WARPSYNC.COLLECTIVE R8, `(.L_x_492) ;  /* 0x0000000008087348 */ /* 0x000fea0003c00000 */
[----:B------:R0:W1:Y:S02]  /*44e0*/  SHFL.DOWN P2, R16, R9, R10, R15 ;  /* 0x0800000a09107389 */ /* 0x000064000004000f */
[----:B01----:R-:W-:Y:S05]  /*44f0*/  ENDCOLLECTIVE ;  /* 0x000000000000791b */ /* 0x003fea0003800000 */
.L_x_492:
[----:B------:R-:W0:Y:S01]  /*4500*/  LDC.64 R8, c[0x0][0x390] ;  /* 0x0000e400ff087b82 */ /* 0x000e220000000a00 */
[----:B------:R-:W-:Y:S02]  /*4510*/  ISETP.GT.AND P2, PT, R34, R15, PT ;  /* 0x0000000f2200720c */ /* 0x000fe40003f44270 */
[----:B------:R-:W-:-:S11]  /*4520*/  MOV R17, R16 ;  /* 0x0000001000117202 */ /* 0x000fd60000000f00 */
[----:B------:R-:W-:Y:S01]  /*4530*/  @!P2 FADD R36, R36, R17 ;  /* 0x000000112424a221 */ /* 0x000fe20000000000 */
[----:B0-----:R-:W-:Y:S01]  /*4540*/  IADD3 R35, P2, PT, R8, 0x100, RZ ;  /* 0x0000010008237810 */ /* 0x001fe20007f5e0ff */
[----:B------:R-:W-:-:S03]  /*4550*/  IMAD.MOV.U32 R8, RZ, RZ, -0x1 ;  /* 0xffffffffff087424 */ /* 0x000fc600078e00ff */
[----:B------:R-:W-:-:S09]  /*4560*/  IADD3.X R37, PT, PT, RZ, R9, RZ, P2, !PT ;  /* 0x00000009ff257210 */ /* 0x000fd200017fe4ff */
[----:B------:R-:W-:Y:S05]  /*4570*/  WARPSYNC.COLLECTIVE R8, `(.L_x_493) ;  /* 0x0000000008087348 */ /* 0x000fea0003c00000 */
[----:B------:R-:W-:Y:S01]  /*4580*/  VOTE.ALL P0, P0 ;  /* 0x0000000000ff7806 */ /* 0x000fe20000000000 */
[----:B------:R-:W-:-:S12]  /*4590*/  ENDCOLLECTIVE ;  /* 0x000000000000791b */ /* 0x000fd80003800000 */
.L_x_493:
[----:B------:R-:W-:Y:S05]  /*45a0*/  BRA `(.L_x_494) ;  /* 0xffffffcc00787947 */ /* 0x000fea000383ffff */
.L_x_459:
[----:B------:R-:W-:Y:S01]  /*45b0*/  BSSY B1, `(.L_x_495) ;  /* 0x0000006000017945 */ /* 0x000fe20003800000 */
[----:B------:R-:W-:Y:S01]  /*45c0*/  PLOP3.LUT P0, PT, P0, PT, PT, 0x8, 0x80 ;  /* 0x000000000080781c */ /* 0x000fe2000070e170 */
[----:B------:R-:W-:-:S12]  /*45d0*/  IMAD.MOV.U32 R8, RZ, RZ, -0x1 ;  /* 0xffffffffff087424 */ /* 0x000fd800078e00ff */
[----:B------:R-:W-:Y:S05]  /*45e0*/  WARPSYNC.COLLECTIVE R8, `(.L_x_496) ;  /* 0x0000000008087348 */ /* 0x000fea0003c00000 */
[----:B------:R-:W-:Y:S01]  /*45f0*/  VOTE.ANY P0, P0 ;  /* 0x0000000000ff7806 */ /* 0x000fe20000000100 */
[----:B------:R-:W-:-:S12]  /*4600*/  ENDCOLLECTIVE ;  /* 0x000000000000791b */ /* 0x000fd80003800000 */
.L_x_496:
[----:B------:R-:W-:Y:S05]  /*4610*/  BSYNC B1 ;  /* 0x0000000000017941 */ /* 0x000fea0003800000 */
.L_x_495:
[----:B------:R-:W-:Y:S05]  /*4620*/  BRA `(.L_x_497) ;  /* 0xffffffcc00887947 */ /* 0x000fea000383ffff */
.L_x_461:
[----:B------:R-:W-:Y:S01]  /*4630*/  BSSY B1, `(.L_x_498) ;  /* 0x0000006000017945 */ /* 0x000fe20003800000 */
[----:B------:R-:W-:Y:S01]  /*4640*/  PLOP3.LUT P0, PT, P0, PT, PT, 0x8, 0x80 ;  /* 0x000000000080781c */ /* 0x000fe2000070e170 */
[----:B------:R-:W-:-:S12]  /*4650*/  IMAD.MOV.U32 R8, RZ, RZ, -0x1 ;  /* 0xffffffffff087424 */ /* 0x000fd800078e00ff */
[----:B------:R-:W-:Y:S05]  /*4660*/  WARPSYNC.COLLECTIVE R8, `(.L_x_499) ;  /* 0x0000000008087348 */ /* 0x000fea0003c00000 */
[----:B------:R-:W-:Y:S01]  /*4670*/  VOTE.ANY P0, P0 ;  /* 0x0000000000ff7806 */ /* 0x000fe20000000100 */
[----:B------:R-:W-:-:S12]  /*4680*/  ENDCOLLECTIVE ;  /* 0x000000000000791b */ /* 0x000fd80003800000 */
.L_x_499:
[----:B------:R-:W-:Y:S05]  /*4690*/  BSYNC B1 ;  /* 0x0000000000017941 */ /* 0x000fea0003800000 */
.L_x_498:
[----:B------:R-:W-:Y:S05]  /*46a0*/  BRA `(.L_x_500) ;  /* 0xffffffcc008c7947 */ /* 0x000fea000383ffff */
.L_x_463:
[----:B------:R-:W-:Y:S01]  /*46b0*/  BSSY B1, `(.L_x_501) ;  /* 0x0000006000017945 */ /* 0x000fe20003800000 */
[----:B------:R-:W-:Y:S02]  /*46c0*/  PLOP3.LUT P2, PT, P0, PT, PT, 0x8, 0x80 ;  /* 0x000000000080781c */ /* 0x000fe4000074e170 */
[----:B------:R-:W-:-:S11]  /*46d0*/  MOV R8, 0xffffffff ;  /* 0xffffffff00087802 */ /* 0x000fd60000000f00 */
[----:B------:R-:W-:Y:S05]  /*46e0*/  WARPSYNC.COLLECTIVE R8, `(.L_x_502) ;  /* 0x0000000008087348 */ /* 0x000fea0003c00000 */
[----:B------:R-:W-:Y:S01]  /*46f0*/  VOTE.ANY R8, PT, P2 ;  /* 0x0000000000087806 */ /* 0x000fe200010e0100 */
[----:B------:R-:W-:Y:S06]  /*4700*/  ENDCOLLECTIVE ;  /* 0x000000000000791b */ /* 0x000fec0003800000 */
.L_x_502:
[----:B------:R-:W-:Y:S05]  /*4710*/  BSYNC B1 ;  /* 0x0000000000017941 */ /* 0x000fea0003800000 */
.L_x_501:
[----:B------:R-:W-:Y:S01]  /*4720*/  LOP3.LUT R8, R8, 0x80000000, R45, 0xec, !PT ;  /* 0x8000000008087812 */ /* 0x000fe200078eec2d */
[----:B------:R-:W-:Y:S02]  /*4730*/  IMAD.MOV.U32 R10, RZ, RZ, 0x1 ;  /* 0x00000001ff0a7424 */ /* 0x000fe400078e00ff */
[----:B------:R-:W-:Y:S02]  /*4740*/  VIADD R18, R18, 0xffffffe0 ;  /* 0xffffffe012127836 */ /* 0x000fe40000000000 */
[----:B------:R-:W-:-:S05]  /*4750*/  VIADD R15, R8, 0xffffffff ;  /* 0xffffffff080f7836 */ /* 0x000fca0000000000 */
[----:B------:R-:W-:Y:S02]  /*4760*/  LOP3.LUT R17, R8, R15, RZ, 0xc, !PT ;  /* 0x0000000f08117212 */ /* 0x000fe400078e0cff */
[----:B------:R-:W-:Y:S02]  /*4770*/  MOV R8, 0xffffffff ;  /* 0xffffffff00087802 */ /* 0x000fe40000000f00 */
[----:B------:R0:W1:Y:S05]  /*4780*/  POPC R15, R17 ;  /* 0x00000011000f7309 */ /* 0x00006a0000000000 */
[----:B01----:R-:W-:Y:S05]  /*4790*/  WARPSYNC.COLLECTIVE R8, `(.L_x_503) ;  /* 0x0000000008087348 */ /* 0x003fea0003c00000 */
[----:B-1----:R1:W2:Y:S02]  /*47a0*/  SHFL.DOWN P2, R16, R9, R10, R15 ;  /* 0x0800000a09107389 */ /* 0x0022a4000004000f */
[----:B012---:R-:W-:Y:S05]  /*47b0*/  ENDCOLLECTIVE ;  /* 0x000000000000791b */ /* 0x007fea0003800000 */
.L_x_503:
[----:B------:R-:W-:Y:S01]  /*47c0*/  ISETP.GE.AND P0, PT, R44, R15, PT ;  /* 0x0000000f2c00720c */ /* 0x000fe20003f06270 */
[----:B------:R-:W-:-:S12]  /*47d0*/  IMAD.MOV.U32 R10, RZ, RZ, 0x2 ;  /* 0x00000002ff0a7424 */ /* 0x000fd800078e00ff */
[----:B------:R-:W-:Y:S01]  /*47e0*/  @!P0 FADD R9, R16, R9 ;  /* 0x0000000910098221 */ /* 0x000fe20000000000 */
[----:B------:R-:W-:-:S13]  /*47f0*/  ISETP.GT.AND P0, PT, R33, R15, PT ;  /* 0x0000000f2100720c */ /* 0x000fda0003f04270 */
[----:B------:R-:W-:Y:S05]  /*4800*/  WARPSYNC.COLLECTIVE R8, `(.L_x_504) ;  /* 0x0000000008087348 */ /* 0x000fea0003c00000 */
[----:B------:R0:W1:Y:S02]  /*4810*/  SHFL.DOWN P2, R16, R9, R10, R15 ;  /* 0x0800000a09107389 */ /* 0x000064000004000f */
[----:B01----:R-:W-:Y:S05]  /*4820*/  ENDCOLLECTIVE ;  /* 0x000000000000791b */ /* 0x003fea0003800000 */
.L_x_504:
[----:B------:R-:W-:Y:S02]  /*4830*/  IMAD.MOV.U32 R10, RZ, RZ, 0x4 ;  /* 0x00000004ff0a7424 */ /* 0x000fe400078e00ff */
[----:B------:R-:W-:Y:S01]  /*4840*/  @!P0 FADD R9, R9, R16 ;  /* 0x0000001009098221 */ /* 0x000fe20000000000 */
[----:B------:R-:W-:-:S13]  /*4850*/  ISETP.GT.AND P0, PT, R32, R15, PT ;  /* 0x0000000f2000720c */ /* 0x000fda0003f04270 */
[----:B------:R-:W-:Y:S05]  /*4860*/  WARPSYNC.COLLECTIVE R8, `(.L_x_505) ;  /* 0x0000000008087348 */ /* 0x000fea0003c00000 */
[----:B------:R0:W1:Y:S02]  /*4870*/  SHFL.DOWN P2, R16, R9, R10, R15 ;  /* 0x0800000a09107389 */ /* 0x000064000004000f */
[----:B01----:R-:W-:Y:S05]  /*4880*/  ENDCOLLECTIVE ;  /* 0x000000000000791b */ /* 0x003fea0003800000 */
.L_x_505:
[----:B------:R-:W-:Y:S02]  /*4890*/  HFMA2 R10, -RZ, RZ, 0, 4.76837158203125e-07 ;  /* 0x00000008ff0a7431 */ /* 0x000fe400000001ff */
[----:B------:R-:W-:Y:S01]  /*48a0*/  @!P0 FADD R9, R9, R16 ;  /* 0x0000001009098221 */ /* 0x000fe20000000000 */
[----:B------:R-:W-:-:S13]  /*48b0*/  ISETP.GT.AND P0, PT, R19, R15, PT ;  /* 0x0000000f1300720c */ /* 0x000fda0003f04270 */
[----:B------:R-:W-:Y:S05]  /*48c0*/  WARPSYNC.COLLECTIVE R8, `(.L_x_506) ;  /* 0x0000000008087348 */ /* 0x000fea0003c00000 */
[----:B------:R0:W1:Y:S02]  /*48d0*/  SHFL.DOWN P2, R16, R9, R10, R15 ;  /* 0x0800000a09107389 */ /* 0x000064000004000f */
[----:B01----:R-:W-:Y:S05]  /*48e0*/  ENDCOLLECTIVE ;  /* 0x000000000000791b */ /* 0x003fea0003800000 */
.L_x_506:
[----:B------:R-:W-:Y:S02]  /*48f0*/  IMAD.MOV.U32 R10, RZ, RZ, 0x10 ;  /* 0x00000010ff0a7424 */ /* 0x000fe400078e00ff */
[----:B------:R-:W-:Y:S01]  /*4900*/  @!P0 FADD R9, R9, R16 ;  /* 0x0000001009098221 */ /* 0x000fe20000000000 */
[----:B------:R-:W-:-:S13]  /*4910*/  ISETP.GT.AND P0, PT, R34, R15, PT ;  /* 0x0000000f2200720c */ /* 0x000fda0003f04270 */
[----:B------:R-:W-:Y:S05]  /*4920*/  WARPSYNC.COLLECTIVE R8, `(.L_x_507) ;  /* 0x0000000008087348 */ /* 0x000fea0003c00000 */
[----:B------:R0:W1:Y:S02]  /*4930*/  SHFL.DOWN P2, R16, R9, R10, R15 ;  /* 0x0800000a09107389 */ /* 0x000064000004000f */
[----:B01----:R-:W-:Y:S05]  /*4940*/  ENDCOLLECTIVE ;  /* 0x000000000000791b */ /* 0x003fea0003800000 */
.L_x_507:
[----:B------:R-:W-:Y:S01]  /*4950*/  @!P0 FADD R9, R9, R16 ;  /* 0x0000001009098221 */ /* 0x000fe20000000000 */
[----:B------:R-:W-:-:S03]  /*4960*/  ISETP.NE.AND P0, PT, R14, 0x65, PT ;  /* 0x000000650e00780c */ /* 0x000fc60003f05270 */
[----:B------:R-:W-:-:S10]  /*4970*/  FADD R36, R9, R36 ;  /* 0x0000002409247221 */ /* 0x000fd40000000000 */
[----:B------:R-:W-:Y:S05]  /*4980*/  WARPSYNC.COLLECTIVE R8, `(.L_x_508) ;  /* 0x0000000008087348 */ /* 0x000fea0003c00000 */
[----:B------:R-:W-:Y:S01]  /*4990*/  VOTE.ALL P0, P0 ;  /* 0x0000000000ff7806 */ /* 0x000fe20000000000 */
[----:B------:R-:W-:-:S12]  /*49a0*/  ENDCOLLECTIVE ;  /* 0x000000000000791b */ /* 0x000fd80003800000 */
.L_x_508:
[----:B------:R-:W-:Y:S05]  /*49b0*/  BRA `(.L_x_509) ;  /* 0xffffffcc003c7947 */ /* 0x000fea000383ffff */
.L_x_468:
[----:B------:R-:W-:Y:S01]  /*49c0*/  BSSY B0, `(.L_x_510) ;  /* 0x0000006000007945 */ /* 0x000fe20003800000 */
[----:B------:R-:W-:Y:S02]  /*49d0*/  PLOP3.LUT P0, PT, P0, PT, PT, 0x8, 0x80 ;  /* 0x000000000080781c */ /* 0x000fe4000070e170 */
[----:B------:R-:W-:-:S11]  /*49e0*/  MOV R8, 0xffffffff ;  /* 0xffffffff00087802 */ /* 0x000fd60000000f00 */
[----:B------:R-:W-:Y:S05]  /*49f0*/  WARPSYNC.COLLECTIVE R8, `(.L_x_511) ;  /* 0x0000000008087348 */ /* 0x000fea0003c00000 */
[----:B------:R-:W-:Y:S01]  /*4a00*/  VOTE.ANY P0, P0 ;  /* 0x0000000000ff7806 */ /* 0x000fe20000000100 */
[----:B------:R-:W-:-:S12]  /*4a10*/  ENDCOLLECTIVE ;  /* 0x000000000000791b */ /* 0x000fd80003800000 */
.L_x_511:
[----:B------:R-:W-:Y:S05]  /*4a20*/  BSYNC B0 ;  /* 0x0000000000007941 */ /* 0x000fea0003800000 */
.L_x_510:
[----:B------:R-:W-:Y:S05]  /*4a30*/  BRA `(.L_x_512) ;  /* 0xffffffe400987947 */ /* 0x000fea000383ffff */
.L_x_470:
[----:B------:R-:W-:Y:S01]  /*4a40*/  BSSY B0, `(.L_x_513) ;  /* 0x0000006000007945 */ /* 0x000fe20003800000 */
[----:B------:R-:W-:Y:S01]  /*4a50*/  PLOP3.LUT P0, PT, P0, PT, PT, 0x8, 0x80 ;  /* 0x000000000080781c */ /* 0x000fe2000070e170 */
[----:B------:R-:W-:-:S12]  /*4a60*/  IMAD.MOV.U32 R8, RZ, RZ, -0x1 ;  /* 0xffffffffff087424 */ /* 0x000fd800078e00ff */
[----:B------:R-:W-:Y:S05]  /*4a70*/  WARPSYNC.COLLECTIVE R8, `(.L_x_514) ;  /* 0x0000000008087348 */ /* 0x000fea0003c00000 */
[----:B------:R-:W-:Y:S01]  /*4a80*/  VOTE.ANY P0, P0 ;  /* 0x0000000000ff7806 */ /* 0x000fe20000000100 */
[----:B------:R-:W-:-:S12]  /*4a90*/  ENDCOLLECTIVE ;  /* 0x000000000000791b */ /* 0x000fd80003800000 */
.L_x_514:
[----:B------:R-:W-:Y:S05]  /*4aa0*/  BSYNC B0 ;  /* 0x0000000000007941 */ /* 0x000fea0003800000 */
.L_x_513:
[----:B------:R-:W-:Y:S05]  /*4ab0*/  BRA `(.L_x_515) ;  /* 0xffffffe4009c7947 */ /* 0x000fea000383ffff */
.L_x_472:
        /* <DEDUP_REMOVED lines=8> */
.L_x_517:
[----:B------:R-:W-:Y:S05]  /*4b40*/  BSYNC B0 ;  /* 0x0000000000007941 */ /* 0x000fea0003800000 */
.L_x_516:
[----:B------:R-:W-:Y:S01]  /*4b50*/  LOP3.LUT R8, R8, 0x80000000, R42, 0xec, !PT ;  /* 0x8000000008087812 */ /* 0x000fe200078eec2a */
[----:B------:R-:W-:-:S03]  /*4b60*/  IMAD.MOV.U32 R10, RZ, RZ, 0x1 ;  /* 0x00000001ff0a7424 */ /* 0x000fc600078e00ff */
[----:B------:R-:W-:-:S04]  /*4b70*/  IADD3 R9, PT, PT, R8, -0x1, RZ ;  /* 0xffffffff08097810 */ /* 0x000fc80007ffe0ff */
[----:B------:R-:W-:Y:S01]  /*4b80*/  LOP3.LUT R35, R8, R9, RZ, 0xc, !PT ;  /* 0x0000000908237212 */ /* 0x000fe200078e0cff */
[----:B------:R-:W-:Y:S01]  /*4b90*/  IMAD.MOV.U32 R9, RZ, RZ, R17 ;  /* 0x000000ffff097224 */ /* 0x000fe200078e0011 */
[----:B------:R-:W-:Y:S02]  /*4ba0*/  MOV R8, 0xffffffff ;  /* 0xffffffff00087802 */ /* 0x000fe40000000f00 */
[----:B------:R0:W1:Y:S05]  /*4bb0*/  POPC R15, R35 ;  /* 0x00000023000f7309 */ /* 0x00006a0000000000 */
[----:B01----:R-:W-:Y:S05]  /*4bc0*/  WARPSYNC.COLLECTIVE R8, `(.L_x_518) ;  /* 0x0000000008087348 */ /* 0x003fea0003c00000 */
[----:B-1----:R1:W2:Y:S02]  /*4bd0*/  SHFL.DOWN P2, R16, R9, R10, R15 ;  /* 0x0800000a09107389 */ /* 0x0022a4000004000f */
[----:B012---:R-:W-:Y:S05]  /*4be0*/  ENDCOLLECTIVE ;  /* 0x000000000000791b */ /* 0x007fea0003800000 */
.L_x_518:
[----:B------:R-:W-:Y:S01]  /*4bf0*/  IMAD.MOV.U32 R10, RZ, RZ, 0x2 ;  /* 0x00000002ff0a7424 */ /* 0x000fe200078e00ff */
[----:B------:R-:W-:Y:S01]  /*4c00*/  ISETP.GE.AND P2, PT, R33, R15, PT ;  /* 0x0000000f2100720c */ /* 0x000fe20003f46270 */
[----:B------:R-:W-:-:S12]  /*4c10*/  IMAD.MOV.U32 R14, RZ, RZ, R16 ;  /* 0x000000ffff0e7224 */ /* 0x000fd800078e0010 */
[----:B------:R-:W-:Y:S01]  /*4c20*/  @!P2 FADD R17, R14, R17 ;  /* 0x000000110e11a221 */ /* 0x000fe20000000000 */
[----:B------:R-:W-:-:S04]  /*4c30*/  VIADD R14, R33, 0x2 ;  /* 0x00000002210e7836 */ /* 0x000fc80000000000 */
[----:B------:R-:W-:Y:S02]  /*4c40*/  MOV R9, R17 ;  /* 0x0000001100097202 */ /* 0x000fe40000000f00 */
[----:B------:R-:W-:-:S13]  /*4c50*/  ISETP.GT.AND P3, PT, R14, R15, PT ;  /* 0x0000000f0e00720c */ /* 0x000fda0003f64270 */
[----:B------:R-:W-:Y:S05]  /*4c60*/  WARPSYNC.COLLECTIVE R8, `(.L_x_519) ;  /* 0x0000000008087348 */ /* 0x000fea0003c00000 */
[----:B------:R0:W1:Y:S02]  /*4c70*/  SHFL.DOWN P2, R16, R9, R10, R15 ;  /* 0x0800000a09107389 */ /* 0x000064000004000f */
[----:B01----:R-:W-:Y:S05]  /*4c80*/  ENDCOLLECTIVE ;  /* 0x000000000000791b */ /* 0x003fea0003800000 */
.L_x_519:
[----:B------:R-:W-:Y:S02]  /*4c90*/  IMAD.MOV.U32 R10, RZ, RZ, 0x4 ;  /* 0x00000004ff0a7424 */ /* 0x000fe400078e00ff */
[----:B------:R-:W-:-:S04]  /*4ca0*/  IMAD.MOV.U32 R14, RZ, RZ, R16 ;  /* 0x000000ffff0e7224 */ /* 0x000fc800078e0010 */
[----:B------:R-:W-:Y:S01]  /*4cb0*/  @!P3 FADD R17, R17, R14 ;  /* 0x0000000e1111b221 */ /* 0x000fe20000000000 */
[----:B------:R-:W-:-:S03]  /*4cc0*/  IADD3 R14, PT, PT, R33, 0x4, RZ ;  /* 0x00000004210e7810 */ /* 0x000fc60007ffe0ff */
[----:B------:R-:W-:Y:S01]  /*4cd0*/  IMAD.MOV.U32 R9, RZ, RZ, R17 ;  /* 0x000000ffff097224 */ /* 0x000fe200078e0011 */
[----:B------:R-:W-:-:S13]  /*4ce0*/  ISETP.GT.AND P3, PT, R14, R15, PT ;  /* 0x0000000f0e00720c */ /* 0x000fda0003f64270 */
[----:B------:R-:W-:Y:S05]  /*4cf0*/  WARPSYNC.COLLECTIVE R8, `(.L_x_520) ;  /* 0x0000000008087348 */ /* 0x000fea0003c00000 */
[----:B------:R0:W1:Y:S02]  /*4d00*/  SHFL.DOWN P2, R16, R9, R10, R15 ;  /* 0x0800000a09107389 */ /* 0x000064000004000f */
[----:B01----:R-:W-:Y:S05]  /*4d10*/  ENDCOLLECTIVE ;  /* 0x000000000000791b */ /* 0x003fea0003800000 */
.L_x_520:
[----:B------:R-:W-:Y:S01]  /*4d20*/  HFMA2 R10, -RZ, RZ, 0, 4.76837158203125e-07 ;  /* 0x00000008ff0a7431 */ /* 0x000fe200000001ff */
[----:B------:R-:W-:-:S05]  /*4d30*/  MOV R14, R16 ;  /* 0x00000010000e7202 */ /* 0x000fca0000000f00 */
[----:B------:R-:W-:Y:S01]  /*4d40*/  @!P3 FADD R17, R17, R14 ;  /* 0x0000000e1111b221 */ /* 0x000fe20000000000 */
[----:B------:R-:W-:-:S03]  /*4d50*/  VIADD R14, R33, 0x8 ;  /* 0x00000008210e7836 */ /* 0x000fc60000000000 */
[----:B------:R-:W-:Y:S02]  /*4d60*/  IMAD.MOV.U32 R9, RZ, RZ, R17 ;  /* 0x000000ffff097224 */ /* 0x000fe400078e0011 */
[----:B------:R-:W-:-:S13]  /*4d70*/  ISETP.GT.AND P3, PT, R14, R15, PT ;  /* 0x0000000f0e00720c */ /* 0x000fda0003f64270 */
[----:B------:R-:W-:Y:S05]  /*4d80*/  WARPSYNC.COLLECTIVE R8, `(.L_x_521) ;  /* 0x0000000008087348 */ /* 0x000fea0003c00000 */
[----:B------:R0:W1:Y:S02]  /*4d90*/  SHFL.DOWN P2, R16, R9, R10, R15 ;  /* 0x0800000a09107389 */ /* 0x000064000004000f */
[----:B01----:R-:W-:Y:S05]  /*4da0*/  ENDCOLLECTIVE ;  /* 0x000000000000791b */ /* 0x003fea0003800000 */
.L_x_521:
[----:B------:R-:W-:Y:S01]  /*4db0*/  MOV R10, 0x10 ;  /* 0x00000010000a7802 */ /* 0x000fe20000000f00 */
[----:B------:R-:W-:-:S04]  /*4dc0*/  IMAD.MOV.U32 R14, RZ, RZ, R16 ;  /* 0x000000ffff0e7224 */ /* 0x000fc800078e0010 */
[----:B------:R-:W-:-:S04]  /*4dd0*/  @!P3 FADD R17, R17, R14 ;  /* 0x0000000e1111b221 */ /* 0x000fc80000000000 */
[----:B------:R-:W-:-:S07]  /*4de0*/  IMAD.MOV.U32 R9, RZ, RZ, R17 ;  /* 0x000000ffff097224 */ /* 0x000fce00078e0011 */
[----:B------:R-:W-:Y:S05]  /*4df0*/  WARPSYNC.COLLECTIVE R8, `(.L_x_522) ;  /* 0x0000000008087348 */ /* 0x000fea0003c00000 */
[----:B------:R0:W1:Y:S02]  /*4e00*/  SHFL.DOWN P2, R16, R9, R10, R15 ;  /* 0x0800000a09107389 */ /* 0x000064000004000f */
[----:B01----:R-:W-:Y:S05]  /*4e10*/  ENDCOLLECTIVE ;  /* 0x000000000000791b */ /* 0x003fea0003800000 */
.L_x_522:
[----:B------:R-:W0:Y:S01]  /*4e20*/  LDC.64 R8, c[0x0][0x390] ;  /* 0x0000e400ff087b82 */ /* 0x000e220000000a00 */
[----:B------:R-:W-:Y:S02]  /*4e30*/  IMAD.MOV.U32 R14, RZ, RZ, R16 ;  /* 0x000000ffff0e7224 */ /* 0x000fe400078e0010 */
[----:B------:R-:W-:-:S05]  /*4e40*/  VIADD R16, R33, 0x10 ;  /* 0x0000001021107836 */ /* 0x000fca0000000000 */
[----:B------:R-:W-:-:S13]  /*4e50*/  ISETP.GT.AND P2, PT, R16, R15, PT ;  /* 0x0000000f1000720c */ /* 0x000fda0003f44270 */
[----:B------:R-:W-:Y:S01]  /*4e60*/  @!P2 FADD R17, R17, R14 ;  /* 0x0000000e1111a221 */ /* 0x000fe20000000000 */
[----:B0-----:R-:W-:Y:S02]  /*4e70*/  IADD3 R35, P2, PT, R8, 0x100, RZ ;  /* 0x0000010008237810 */ /* 0x001fe40007f5e0ff */
[----:B------:R-:W-:Y:S01]  /*4e80*/  MOV R8, 0xffffffff ;  /* 0xffffffff00087802 */ /* 0x000fe20000000f00 */
[----:B------:R-:W-:Y:S02]  /*4e90*/  IMAD.MOV.U32 R36, RZ, RZ, R17 ;  /* 0x000000ffff247224 */ /* 0x000fe400078e0011 */
[----:B------:R-:W-:-:S08]  /*4ea0*/  IMAD.X R37, RZ, RZ, R9, P2 ;  /* 0x000000ffff257224 */ /* 0x000fd000010e0609 */
[----:B------:R-:W-:Y:S05]  /*4eb0*/  WARPSYNC.COLLECTIVE R8, `(.L_x_523) ;  /* 0x0000000008087348 */ /* 0x000fea0003c00000 */
[----:B------:R-:W-:Y:S01]  /*4ec0*/  VOTE.ALL P0, P0 ;  /* 0x0000000000ff7806 */ /* 0x000fe20000000000 */
[----:B------:R-:W-:-:S12]  /*4ed0*/  ENDCOLLECTIVE ;  /* 0x000000000000791b */ /* 0x000fd80003800000 */
.L_x_523:
[----:B------:R-:W-:Y:S05]  /*4ee0*/  BRA `(.L_x_524) ;  /* 0xffffffe4001c7947 */ /* 0x000fea000383ffff */
.L_x_474:
[----:B------:R-:W-:Y:S01]  /*4ef0*/  BSSY B0, `(.L_x_525) ;  /* 0x0000006000007945 */ /* 0x000fe20003800000 */
[----:B------:R-:W-:Y:S02]  /*4f00*/  PLOP3.LUT P0, PT, P0, PT, PT, 0x8, 0x80 ;  /* 0x000000000080781c */ /* 0x000fe4000070e170 */
[----:B------:R-:W-:-:S11]  /*4f10*/  MOV R8, 0xffffffff ;  /* 0xffffffff00087802 */ /* 0x000fd60000000f00 */
[----:B------:R-:W-:Y:S05]  /*4f20*/  WARPSYNC.COLLECTIVE R8, `(.L_x_526) ;  /* 0x0000000008087348 */ /* 0x000fea0003c00000 */
[----:B------:R-:W-:Y:S01]  /*4f30*/  VOTE.ANY P0, P0 ;  /* 0x0000000000ff7806 */ /* 0x000fe20000000100 */
[----:B------:R-:W-:-:S12]  /*4f40*/  ENDCOLLECTIVE ;  /* 0x000000000000791b */ /* 0x000fd80003800000 */
.L_x_526:
[----:B------:R-:W-:Y:S05]  /*4f50*/  BSYNC B0 ;  /* 0x0000000000007941 */ /* 0x000fea0003800000 */
.L_x_525:
[----:B------:R-:W-:Y:S05]  /*4f60*/  BRA `(.L_x_527) ;  /* 0xffffffe4002c7947 */ /* 0x000fea000383ffff */
.L_x_476:
[----:B------:R-:W-:Y:S01]  /*4f70*/  BSSY B0, `(.L_x_528) ;  /* 0x0000006000007945 */ /* 0x000fe20003800000 */
[----:B------:R-:W-:Y:S01]  /*4f80*/  PLOP3.LUT P0, PT, P0, PT, PT, 0x8, 0x80 ;  /* 0x000000000080781c */ /* 0x000fe2000070e170 */
[----:B------:R-:W-:-:S12]  /*4f90*/  IMAD.MOV.U32 R8, RZ, RZ, -0x1 ;  /* 0xffffffffff087424 */ /* 0x000fd800078e00ff */
[----:B------:R-:W-:Y:S05]  /*4fa0*/  WARPSYNC.COLLECTIVE R8, `(.L_x_529) ;  /* 0x0000000008087348 */ /* 0x000fea0003c00000 */
[----:B------:R-:W-:Y:S01]  /*4fb0*/  VOTE.ANY P0, P0 ;  /* 0x0000000000ff7806 */ /* 0x000fe20000000100 */
[----:B------:R-:W-:-:S12]  /*4fc0*/  ENDCOLLECTIVE ;  /* 0x000000000000791b */ /* 0x000fd80003800000 */
.L_x_529:
[----:B------:R-:W-:Y:S05]  /*4fd0*/  BSYNC B0 ;  /* 0x0000000000007941 */ /* 0x000fea0003800000 */
.L_x_528:
[----:B------:R-:W-:Y:S05]  /*4fe0*/  BRA `(.L_x_530) ;  /* 0xffffffe400307947 */ /* 0x000fea000383ffff */
.L_x_478:
[----:B------:R-:W-:Y:S01]  /*4ff0*/  BSSY B0, `(.L_x_531) ;  /* 0x0000006000007945 */ /* 0x000fe20003800000 */
[----:B------:R-:W-:Y:S01]  /*5000*/  PLOP3.LUT P2, PT, P0, PT, PT, 0x8, 0x80 ;  /* 0x000000000080781c */ /* 0x000fe2000074e170 */
[----:B------:R-:W-:-:S12]  /*5010*/  IMAD.MOV.U32 R8, RZ, RZ, -0x1 ;  /* 0xffffffffff087424 */ /* 0x000fd800078e00ff */
[----:B------:R-:W-:Y:S05]  /*5020*/  WARPSYNC.COLLECTIVE R8, `(.L_x_532) ;  /* 0x0000000008087348 */ /* 0x000fea0003c00000 */
[----:B------:R-:W-:Y:S01]  /*5030*/  VOTE.ANY R8, PT, P2 ;  /* 0x0000000000087806 */ /* 0x000fe200010e0100 */
[----:B------:R-:W-:Y:S06]  /*5040*/  ENDCOLLECTIVE ;  /* 0x000000000000791b */ /* 0x000fec0003800000 */
.L_x_532:
[----:B------:R-:W-:Y:S05]  /*5050*/  BSYNC B0 ;  /* 0x0000000000007941 */ /* 0x000fea0003800000 */
.L_x_531:
[----:B------:R-:W-:Y:S01]  /*5060*/  LOP3.LUT R8, R8, 0x80000000, R42, 0xec, !PT ;  /* 0x8000000008087812 */ /* 0x000fe200078eec2a */
[----:B------:R-:W-:Y:S02]  /*5070*/  IMAD.MOV.U32 R10, RZ, RZ, 0x1 ;  /* 0x00000001ff0a7424 */ /* 0x000fe400078e00ff */
[----:B------:R-:W-:Y:S01]  /*5080*/  VIADD R18, R18, 0xffffffe0 ;  /* 0xffffffe012127836 */ /* 0x000fe20000000000 */
[----:B------:R-:W-:-:S04]  /*5090*/  IADD3 R9, PT, PT, R8, -0x1, RZ ;  /* 0xffffffff08097810 */ /* 0x000fc80007ffe0ff */
[----:B------:R-:W-:Y:S01]  /*50a0*/  LOP3.LUT R44, R8, R9, RZ, 0xc, !PT ;  /* 0x00000009082c7212 */ /* 0x000fe200078e0cff */
[----:B------:R-:W-:Y:S01]  /*50b0*/  IMAD.MOV.U32 R9, RZ, RZ, R17 ;  /* 0x000000ffff097224 */ /* 0x000fe200078e0011 */
[----:B------:R-:W-:Y:S02]  /*50c0*/  MOV R8, 0xffffffff ;  /* 0xffffffff00087802 */ /* 0x000fe40000000f00 */
[----:B------:R0:W1:Y:S02]  /*50d0*/  POPC R15, R44 ;  /* 0x0000002c000f7309 */ /* 0x0000640000000000 */
[----:B0-----:R-:W-:-:S07]  /*50e0*/  IADD3 R44, PT, PT, R33, 0x10, RZ ;  /* 0x00000010212c7810 */ /* 0x001fce0007ffe0ff */
[----:B-1----:R-:W-:Y:S05]  /*50f0*/  WARPSYNC.COLLECTIVE R8, `(.L_x_533) ;  /* 0x0000000008087348 */ /* 0x002fea0003c00000 */
[----:B-1----:R0:W1:Y:S02]  /*5100*/  SHFL.DOWN P2, R16, R9, R10, R15 ;  /* 0x0800000a09107389 */ /* 0x002064000004000f */
[----:B01----:R-:W-:Y:S05]  /*5110*/  ENDCOLLECTIVE ;  /* 0x000000000000791b */ /* 0x003fea0003800000 */
.L_x_533:
[----:B------:R-:W-:Y:S01]  /*5120*/  ISETP.GE.AND P0, PT, R33, R15, PT ;  /* 0x0000000f2100720c */ /* 0x000fe20003f06270 */
[----:B------:R-:W-:-:S12]  /*5130*/  HFMA2 R10, -RZ, RZ, 0, 1.1920928955078125e-07 ;  /* 0x00000002ff0a7431 */ /* 0x000fd800000001ff */
[----:B------:R-:W-:Y:S01]  /*5140*/  @!P0 FADD R17, R16, R17 ;  /* 0x0000001110118221 */ /* 0x000fe20000000000 */
[----:B------:R-:W-:-:S03]  /*5150*/  VIADD R16, R33, 0x2 ;  /* 0x0000000221107836 */ /* 0x000fc60000000000 */
[----:B------:R-:W-:Y:S02]  /*5160*/  IMAD.MOV.U32 R9, RZ, RZ, R17 ;  /* 0x000000ffff097224 */ /* 0x000fe400078e0011 */
[----:B------:R-:W-:-:S13]  /*5170*/  ISETP.GT.AND P0, PT, R16, R15, PT ;  /* 0x0000000f1000720c */ /* 0x000fda0003f04270 */
[----:B------:R-:W-:Y:S05]  /*5180*/  WARPSYNC.COLLECTIVE R8, `(.L_x_534) ;  /* 0x0000000008087348 */ /* 0x000fea0003c00000 */
[----:B------:R0:W1:Y:S02]  /*5190*/  SHFL.DOWN P2, R16, R9, R10, R15 ;  /* 0x0800000a09107389 */ /* 0x000064000004000f */
[----:B01----:R-:W-:Y:S05]  /*51a0*/  ENDCOLLECTIVE ;  /* 0x000000000000791b */ /* 0x003fea0003800000 */
.L_x_534:
[----:B------:R-:W-:Y:S01]  /*51b0*/  MOV R10, 0x4 ;  /* 0x00000004000a7802 */ /* 0x000fe20000000f00 */
[----:B------:R-:W-:Y:S01]  /*51c0*/  @!P0 FADD R17, R17, R16 ;  /* 0x0000001011118221 */ /* 0x000fe20000000000 */
[----:B------:R-:W-:-:S03]  /*51d0*/  VIADD R16, R33, 0x4 ;  /* 0x0000000421107836 */ /* 0x000fc60000000000 */
[----:B------:R-:W-:Y:S02]  /*51e0*/  IMAD.MOV.U32 R9, RZ, RZ, R17 ;  /* 0x000000ffff097224 */ /* 0x000fe400078e0011 */
[----:B------:R-:W-:-:S13]  /*51f0*/  ISETP.GT.AND P0, PT, R16, R15, PT ;  /* 0x0000000f1000720c */ /* 0x000fda0003f04270 */
[----:B------:R-:W-:Y:S05]  /*5200*/  WARPSYNC.COLLECTIVE R8, `(.L_x_535) ;  /* 0x0000000008087348 */ /* 0x000fea0003c00000 */
[----:B------:R0:W1:Y:S02]  /*5210*/  SHFL.DOWN P2, R16, R9, R10, R15 ;  /* 0x0800000a09107389 */ /* 0x000064000004000f */
[----:B01----:R-:W-:Y:S05]  /*5220*/  ENDCOLLECTIVE ;  /* 0x000000000000791b */ /* 0x003fea0003800000 */
.L_x_535:
[----:B------:R-:W-:Y:S02]  /*5230*/  HFMA2 R10, -RZ, RZ, 0, 4.76837158203125e-07 ;  /* 0x00000008ff0a7431 */ /* 0x000fe400000001ff */
[----:B------:R-:W-:Y:S01]  /*5240*/  @!P0 FADD R17, R17, R16 ;  /* 0x0000001011118221 */ /* 0x000fe20000000000 */
[----:B------:R-:W-:-:S03]  /*5250*/  VIADD R16, R33, 0x8 ;  /* 0x0000000821107836 */ /* 0x000fc60000000000 */
[----:B------:R-:W-:Y:S02]  /*5260*/  IMAD.MOV.U32 R9, RZ, RZ, R17 ;  /* 0x000000ffff097224 */ /* 0x000fe400078e0011 */
[----:B------:R-:W-:-:S13]  /*5270*/  ISETP.GT.AND P0, PT, R16, R15, PT ;  /* 0x0000000f1000720c */ /* 0x000fda0003f04270 */
[----:B------:R-:W-:Y:S05]  /*5280*/  WARPSYNC.COLLECTIVE R8, `(.L_x_536) ;  /* 0x0000000008087348 */ /* 0x000fea0003c00000 */
[----:B------:R0:W1:Y:S02]  /*5290*/  SHFL.DOWN P2, R16, R9, R10, R15 ;  /* 0x0800000a09107389 */ /* 0x000064000004000f */
[----:B01----:R-:W-:Y:S05]  /*52a0*/  ENDCOLLECTIVE ;  /* 0x000000000000791b */ /* 0x003fea0003800000 */
.L_x_536:
[----:B------:R-:W-:Y:S02]  /*52b0*/  IMAD.MOV.U32 R10, RZ, RZ, 0x10 ;  /* 0x00000010ff0a7424 */ /* 0x000fe400078e00ff */
[----:B------:R-:W-:Y:S01]  /*52c0*/  @!P0 FADD R17, R17, R16 ;  /* 0x0000001011118221 */ /* 0x000fe20000000000 */
[----:B------:R-:W-:-:S03]  /*52d0*/  ISETP.GT.AND P0, PT, R44, R15, PT ;  /* 0x0000000f2c00720c */ /* 0x000fc60003f04270 */
[----:B------:R-:W-:-:S10]  /*52e0*/  IMAD.MOV.U32 R9, RZ, RZ, R17 ;  /* 0x000000ffff097224 */ /* 0x000fd400078e0011 */
[----:B------:R-:W-:Y:S05]  /*52f0*/  WARPSYNC.COLLECTIVE R8, `(.L_x_537) ;  /* 0x0000000008087348 */ /* 0x000fea0003c00000 */
[----:B------:R0:W1:Y:S02]  /*5300*/  SHFL.DOWN P2, R16, R9, R10, R15 ;  /* 0x0800000a09107389 */ /* 0x000064000004000f */
[----:B01----:R-:W-:Y:S05]  /*5310*/  ENDCOLLECTIVE ;  /* 0x000000000000791b */ /* 0x003fea0003800000 */
.L_x_537:
[----:B------:R-:W-:Y:S01]  /*5320*/  @!P0 FADD R17, R17, R16 ;  /* 0x0000001011118221 */ /* 0x000fe20000000000 */
[----:B------:R-:W-:-:S03]  /*5330*/  ISETP.NE.AND P0, PT, R14, 0x65, PT ;  /* 0x000000650e00780c */ /* 0x000fc60003f05270 */
[----:B------:R-:W-:-:S10]  /*5340*/  FADD R36, R17, R36 ;  /* 0x0000002411247221 */ /* 0x000fd40000000000 */
[----:B------:R-:W-:Y:S05]  /*5350*/  WARPSYNC.COLLECTIVE R8, `(.L_x_538) ;  /* 0x0000000008087348 */ /* 0x000fea0003c00000 */
[----:B------:R-:W-:Y:S01]  /*5360*/  VOTE.ALL P0, P0 ;  /* 0x0000000000ff7806 */ /* 0x000fe20000000000 */
[----:B------:R-:W-:-:S12]  /*5370*/  ENDCOLLECTIVE ;  /* 0x000000000000791b */ /* 0x000fd80003800000 */
.L_x_538:
[----:B------:R-:W-:Y:S05]  /*5380*/  BRA `(.L_x_539) ;  /* 0xffffffe000cc7947 */ /* 0x000fea000383ffff */
.L_x_540:
        /* <DEDUP_REMOVED lines=15> */
.L_x_703:


//--------------------- .text._ZN3cub18CUB_300001_SM_10006detail4scan16DeviceScanKernelINS2_10policy_hubIfffjN4cuda3std3__44plusIvEEE10Policy1000EPfSC_NS0_13ScanTileStateIfLb1EEES9_NS0_8NullTypeEjfLb0ESF_EEvT0_T1_T2_iT3_T4_T5_ --------------------------
	.section	.text._ZN3cub18CUB_300001_SM_10006detail4scan16DeviceScanKernelINS2_10policy_hubIfffjN4cuda3std3__44plusIvEEE10Policy1000EPfSC_NS0_13ScanTileStateIfLb1EEES9_NS0_8NullTypeEjfLb0ESF_EEvT0_T1_T2_iT3_T4_T5_,"ax",@progbits
	.align	128
        .global         _ZN3cub18CUB_300001_SM_10006detail4scan16DeviceScanKernelINS2_10policy_hubIfffjN4cuda3std3__44plusIvEEE10Policy1000EPfSC_NS0_13ScanTileStateIfLb1EEES9_NS0_8NullTypeEjfLb0ESF_EEvT0_T1_T2_iT3_T4_T5_
        .type           _ZN3cub18CUB_300001_SM_10006detail4scan16DeviceScanKernelINS2_10policy_hubIfffjN4cuda3std3__44plusIvEEE10Policy1000EPfSC_NS0_13ScanTileStateIfLb1EEES9_NS0_8NullTypeEjfLb0ESF_EEvT0_T1_T2_iT3_T4_T5_,@function
        .size           _ZN3cub18CUB_300001_SM_10006detail4scan16DeviceScanKernelINS2_10policy_hubIfffjN4cuda3std3__44plusIvEEE10Policy1000EPfSC_NS0_13ScanTileStateIfLb1EEES9_NS0_8NullTypeEjfLb0ESF_EEvT0_T1_T2_iT3_T4_T5_,(.L_x_704 - _ZN3cub18CUB_300001_SM_10006detail4scan16DeviceScanKernelINS2_10policy_hubIfffjN4cuda3std3__44plusIvEEE10Policy1000EPfSC_NS0_13ScanTileStateIfLb1EEES9_NS0_8NullTypeEjfLb0ESF_EEvT0_T1_T2_iT3_T4_T5_)
        .other          _ZN3cub18CUB_300001_SM_10006detail4scan16DeviceScanKernelINS2_10policy_hubIfffjN4cuda3std3__44plusIvEEE10Policy1000EPfSC_NS0_13ScanTileStateIfLb1EEES9_NS0_8NullTypeEjfLb0ESF_EEvT0_T1_T2_iT3_T4_T5_,@"STO_CUDA_ENTRY STV_DEFAULT"
_ZN3cub18CUB_300001_SM_10006detail4scan16DeviceScanKernelINS2_10policy_hubIfffjN4cuda3std3__44plusIvEEE10Policy1000EPfSC_NS0_13ScanTileStateIfLb1EEES9_NS0_8NullTypeEjfLb0ESF_EEvT0_T1_T2_iT3_T4_T5_:
.text._ZN3cub18CUB_300001_SM_10006detail4scan16DeviceScanKernelINS2_10policy_hubIfffjN4cuda3std3__44plusIvEEE10Policy1000EPfSC_NS0_13ScanTileStateIfLb1EEES9_NS0_8NullTypeEjfLb0ESF_EEvT0_T1_T2_iT3_T4_T5_:
[----:B------:R-:W-:Y:S08]  /*0000*/  LDC R1, c[0x0][0x37c] ;  /* 0x0000df00ff017b82 */ /* 0x000ff00000000800 */
[----:B------:R-:W0:Y:S01]  /*0010*/  S2UR UR4, SR_CTAID.X ;  /* 0x00000000000479c3 */ /* 0x000e220000002500 */
[----:B------:R-:W1:Y:S01]  /*0020*/  LDCU UR5, c[0x0][0x3a0] ;  /* 0x00007400ff0577ac */ /* 0x000e620008000800 */
[----:B------:R-:W2:Y:S06]  /*0030*/  LDCU.64 UR8, c[0x0][0x358] ;  /* 0x00006b00ff0877ac */ /* 0x000eac0008000a00 */
[----:B------:R-:W0:Y:S02]  /*0040*/  LDC R39, c[0x0][0x398] ;  /* 0x0000e600ff277b82 */ /* 0x000e240000000800 */
[----:B0-----:R-:W-:-:S04]  /*0050*/  VIADD R39, R39, UR4 ;  /* 0x0000000427277c36 */ /* 0x001fc80008000000 */
[----:B------:R-:W-:-:S05]  /*0060*/  IMAD R5, R39, 0x2100, RZ ;  /* 0x0000210027057824 */ /* 0x000fca00078e02ff */
[----:B-1----:R-:W-:-:S04]  /*0070*/  IADD3 R0, PT, PT, -R5, UR5, RZ ;  /* 0x0000000505007c10 */ /* 0x002fc8000fffe1ff */
[----:B------:R-:W-:-:S13]  /*0080*/  ISETP.GE.U32.AND P0, PT, R0, 0x2101, PT ;  /* 0x000021010000780c */ /* 0x000fda0003f06070 */
[----:B--2---:R-:W-:Y:S05]  /*0090*/  @!P0 BRA `(.L_x_541) ;  /* 0x0000001c00b48947 */ /* 0x004fea0003800000 */
[----:B------:R-:W0:Y:S01]  /*00a0*/  S2R R50, SR_TID.X ;  /* 0x0000000000327919 */ /* 0x000e220000002100 */
[----:B------:R-:W1:Y:S01]  /*00b0*/  LDCU.64 UR4, c[0x0][0x380] ;  /* 0x00007000ff0477ac */ /* 0x000e620008000a00 */
[C---:B0-----:R-:W-:Y:S02]  /*00c0*/  LOP3.LUT R0, R50.reuse, 0x1f, RZ, 0xc0, !PT ;  /* 0x0000001f32007812 */ /* 0x041fe400078ec0ff */
[----:B------:R-:W-:-:S05]  /*00d0*/  LOP3.LUT R3, R50, 0x3e0, RZ, 0xc0, !PT ;  /* 0x000003e032037812 */ /* 0x000fca00078ec0ff */
[----:B------:R-:W-:-:S05]  /*00e0*/  IMAD R0, R3, 0x16, R0 ;  /* 0x0000001603007824 */ /* 0x000fca00078e0200 */
[----:B------:R-:W-:-:S04]  /*00f0*/  IADD3 R0, P0, PT, R5, R0, RZ ;  /* 0x0000000005007210 */ /* 0x000fc80007f1e0ff */
[----:B------:R-:W-:Y:S01]  /*0100*/  SHF.L.U32 R46, R0, 0x2, RZ ;  /* 0x00000002002e7819 */ /* 0x000fe200000006ff */
[----:B------:R-:W-:-:S03]  /*0110*/  IMAD.X R45, RZ, RZ, RZ, P0 ;  /* 0x000000ffff2d7224 */ /* 0x000fc600000e06ff */
[----:B-1----:R-:W-:Y:S02]  /*0120*/  IADD3 R2, P0, PT, R46, UR4, RZ ;  /* 0x000000042e027c10 */ /* 0x002fe4000ff1e0ff */
[----:B------:R-:W-:-:S04]  /*0130*/  SHF.L.U64.HI R45, R0, 0x2, R45 ;  /* 0x00000002002d7819 */ /* 0x000fc8000001022d */
[----:B------:R-:W-:-:S05]  /*0140*/  IADD3.X R3, PT, PT, R45, UR5, RZ, P0, !PT ;  /* 0x000000052d037c10 */ /* 0x000fca00087fe4ff */
[----:B------:R-:W2:Y:S04]  /*0150*/  LDG.E R5, desc[UR8][R2.64] ;  /* 0x0000000802057981 */ /* 0x000ea8000c1e1900 */
[----:B------:R-:W3:Y:S04]  /*0160*/  LDG.E R7, desc[UR8][R2.64+0x80] ;  /* 0x0000800802077981 */ /* 0x000ee8000c1e1900 */
[----:B------:R-:W4:Y:S04]  /*0170*/  LDG.E R9, desc[UR8][R2.64+0x100] ;  /* 0x0001000802097981 */ /* 0x000f28000c1e1900 */
[----:B------:R-:W5:Y:S04]  /*0180*/  LDG.E R11, desc[UR8][R2.64+0x180] ;  /* 0x00018008020b7981 */ /* 0x000f68000c1e1900 */
        /* <DEDUP_REMOVED lines=17> */
[----:B------:R-:W5:Y:S01]  /*02a0*/  LDG.E R4, desc[UR8][R2.64+0xa80] ;  /* 0x000a800802047981 */ /* 0x000f62000c1e1900 */
[----:B------:R-:W0:Y:S01]  /*02b0*/  S2UR UR5, SR_CgaCtaId ;  /* 0x00000000000579c3 */ /* 0x000e220000008800 */
[----:B------:R-:W-:Y:S01]  /*02c0*/  SHF.R.U32.HI R16, RZ, 0x5, R50 ;  /* 0x00000005ff107819 */ /* 0x000fe20000011632 */
[----:B------:R-:W-:Y:S01]  /*02d0*/  UMOV UR4, 0x400 ;  /* 0x0000040000047882 */ /* 0x000fe20000000000 */
[----:B------:R-:W1:Y:S01]  /*02e0*/  S2R R48, SR_LANEID ;  /* 0x0000000000307919 */ /* 0x000e620000000000 */
[----:B------:R-:W-:Y:S01]  /*02f0*/  ISETP.NE.AND P0, PT, R39, RZ, PT ;  /* 0x000000ff2700720c */ /* 0x000fe20003f05270 */
        /* <DEDUP_REMOVED lines=28> */
[----:B------:R0:W1:Y:S04]  /*04c0*/  LDS.64 R36, [R0] ;  /* 0x0000000000247984 */ /* 0x0000680000000a00 */
[----:B------:R0:W2:Y:S04]  /*04d0*/  LDS.64 R34, [R0+0x8] ;  /* 0x0000080000227984 */ /* 0x0000a80000000a00 */
[----:B------:R0:W3:Y:S04]  /*04e0*/  LDS.64 R32, [R0+0x10] ;  /* 0x0000100000207984 */ /* 0x0000e80000000a00 */
[----:B------:R0:W4:Y:S04]  /*04f0*/  LDS.64 R18, [R0+0x18] ;  /* 0x0000180000127984 */ /* 0x0001280000000a00 */
[----:B------:R0:W0:Y:S04]  /*0500*/  LDS.64 R14, [R0+0x20] ;  /* 0x00002000000e7984 */ /* 0x0000280000000a00 */
[----:B------:R0:W0:Y:S04]  /*0510*/  LDS.64 R12, [R0+0x28] ;  /* 0x00002800000c7984 */ /* 0x0000280000000a00 */
[----:B------:R0:W0:Y:S04]  /*0520*/  LDS.64 R10, [R0+0x30] ;  /* 0x00003000000a7984 */ /* 0x0000280000000a00 */
[----:B------:R0:W0:Y:S04]  /*0530*/  LDS.64 R8, [R0+0x38] ;  /* 0x0000380000087984 */ /* 0x0000280000000a00 */
[----:B------:R0:W0:Y:S04]  /*0540*/  LDS.64 R6, [R0+0x40] ;  /* 0x0000400000067984 */ /* 0x0000280000000a00 */
[----:B------:R0:W0:Y:S04]  /*0550*/  LDS.64 R4, [R0+0x48] ;  /* 0x0000480000047984 */ /* 0x0000280000000a00 */
[----:B------:R0:W0:Y:S01]  /*0560*/  LDS.64 R2, [R0+0x50] ;  /* 0x0000500000027984 */ /* 0x0000220000000a00 */
[----:B------:R-:W-:Y:S06]  /*0570*/  BAR.SYNC.DEFER_BLOCKING 0x0 ;  /* 0x0000000000007b1d */ /* 0x000fec0000010000 */
[----:B-1----:R-:W-:Y:S05]  /*0580*/  @P0 BRA `(.L_x_543) ;  /* 0x0000000400480947 */ /* 0x002fea0003800000 */
[----:B0-----:R-:W-:Y:S01]  /*0590*/  FADD R17, R36, R37 ;  /* 0x0000002524117221 */ /* 0x001fe20000000000 */
[----:B--2---:R-:W-:Y:S01]  /*05a0*/  FADD R20, R34, R35 ;  /* 0x0000002322147221 */ /* 0x004fe20000000000 */
[----:B---3--:R-:W-:Y:S01]  /*05b0*/  FADD R21, R32, R33 ;  /* 0x0000002120157221 */ /* 0x008fe20000000000 */
[----:B----4-:R-:W-:Y:S01]  /*05c0*/  FADD R22, R18, R19 ;  /* 0x0000001312167221 */ /* 0x010fe20000000000 */
        /* <DEDUP_REMOVED lines=14> */
[----:B------:R-:W-:-:S02]  /*06b0*/  ISETP.NE.AND P1, PT, R48, 0x1f, PT ;  /* 0x0000001f3000780c */ /* 0x000fc40003f25270 */
[----:B------:R-:W-:Y:S01]  /*06c0*/  FADD R17, R17, R26 ;  /* 0x0000001a11117221 */ /* 0x000fe20000000000 */
[----:B------:R-:W-:Y:S01]  /*06d0*/  FADD R22, R22, R23 ;  /* 0x0000001716167221 */ /* 0x000fe20000000000 */
[----:B------:R-:W-:-:S03]  /*06e0*/  ISETP.NE.AND P2, PT, R48, RZ, PT ;  /* 0x000000ff3000720c */ /* 0x000fc60003f45270 */
[----:B------:R-:W-:-:S05]  /*06f0*/  FADD R22, R17, R22 ;  /* 0x0000001611167221 */ /* 0x000fca0000000000 */
[----:B------:R-:W0:Y:S01]  /*0700*/  SHFL.UP P0, R21, R22, 0x1, RZ ;  /* 0x0420000016157989 */ /* 0x000e2200000000ff */
[----:B------:R-:W-:Y:S01]  /*0710*/  @!P1 LEA R42, R16, UR4, 0x2 ;  /* 0x00000004102a9c11 */ /* 0x000fe2000f8e10ff */
        /* <DEDUP_REMOVED lines=45> */
[----:B------:R-:W-:Y:S02]  /*09f0*/  ISETP.GE.U32.AND P0, PT, R50, 0x20, PT ;  /* 0x000000203200780c */ /* 0x000fe40003f06070 */
[----:B------:R-:W-:Y:S02]  /*0a00*/  FSEL R20, R30, R20, !P1 ;  /* 0x000000141e147208 */ /* 0x000fe40004800000 */
[----:B------:R-:W-:-:S03]  /*0a10*/  ISETP.NE.AND P1, PT, R50, RZ, PT ;  /* 0x000000ff3200720c */ /* 0x000fc60003f25270 */
[----:B------:R-:W-:-:S05]  /*0a20*/  @P2 FADD R20, R17, R20 ;  /* 0x0000001411142221 */ /* 0x000fca0000000000 */
[----:B------:R-:W-:-:S05]  /*0a30*/  FSEL R17, R17, R20, !P0 ;  /* 0x0000001411117208 */ /* 0x000fca0004000000 */
[----:B------:R-:W-:Y:S01]  /*0a40*/  FADD R20, R36, R17 ;  /* 0x0000001124147221 */ /* 0x000fe20000000000 */
[----:B------:R-:W-:Y:S06]  /*0a50*/  @P1 BRA `(.L_x_544) ;  /* 0x0000000c00f81947 */ /* 0x000fec0003800000 */
[----:B------:R-:W0:Y:S01]  /*0a60*/  LDC.64 R16, c[0x0][0x390] ;  /* 0x0000e400ff107b82 */ /* 0x000e220000000a00 */
[----:B------:R-:W-:Y:S02]  /*0a70*/  IMAD.MOV.U32 R30, RZ, RZ, 0x65 ;  /* 0x00000065ff1e7424 */ /* 0x000fe400078e00ff */
[----:B------:R-:W-:-:S03]  /*0a80*/  IMAD.MOV.U32 R20, RZ, RZ, R36 ;  /* 0x000000ffff147224 */ /* 0x000fc600078e0024 */
[----:B0-----:R0:W-:Y:S01]  /*0a90*/  ST.E.64.STRONG.GPU desc[UR8][R16.64+0x100], R30 ;  /* 0x0001001e10007985 */ /* 0x0011e2000c10fb08 */
[----:B------:R-:W-:Y:S05]  /*0aa0*/  BRA `(.L_x_544) ;  /* 0x0000000c00e47947 */ /* 0x000fea0003800000 */
.L_x_543:
        /* <DEDUP_REMOVED lines=70> */
[----:B------:R-:W-:Y:S02]  /*0f10*/  ISETP.GT.U32.AND P0, PT, R50, 0x1f, PT ;  /* 0x0000001f3200780c */ /* 0x000fe40003f04070 */
[----:B------:R-:W-:Y:S02]  /*0f20*/  FSEL R20, R30, R20, !P1 ;  /* 0x000000141e147208 */ /* 0x000fe40004800000 */
[----:B------:R-:W-:-:S03]  /*0f30*/  ISETP.GE.U32.AND P1, PT, R50, 0x20, PT ;  /* 0x000000203200780c */ /* 0x000fc60003f26070 */
[----:B------:R-:W-:-:S05]  /*0f40*/  @P2 FADD R20, R17, R20 ;  /* 0x0000001411142221 */ /* 0x000fca0000000000 */
[----:B------:R-:W-:Y:S01]  /*0f50*/  FSEL R47, R17, R20, !P1 ;  /* 0x00000014112f7208 */ /* 0x000fe20004800000 */
[----:B------:R-:W-:Y:S06]  /*0f60*/  @P0 BRA `(.L_x_545) ;  /* 0x0000000800900947 */ /* 0x000fec0003800000 */
[----:B------:R-:W0:Y:S01]  /*0f70*/  LDC.64 R16, c[0x0][0x390] ;  /* 0x0000e400ff107b82 */ /* 0x000e220000000a00 */
[----:B------:R-:W-:Y:S02]  /*0f80*/  ISETP.NE.AND P1, PT, R50, RZ, PT ;  /* 0x000000ff3200720c */ /* 0x000fe40003f25270 */
[----:B------:R-:W-:-:S05]  /*0f90*/  LOP3.LUT R20, RZ, R50, RZ, 0x33, !PT ;  /* 0x00000032ff147212 */ /* 0x000fca00078e33ff */
[----:B------:R-:W-:-:S06]  /*0fa0*/  IMAD.IADD R23, R39, 0x1, R20 ;  /* 0x0000000127177824 */ /* 0x000fcc00078e0214 */
[----:B------:R-:W-:Y:S01]  /*0fb0*/  @!P1 MOV R30, 0x64 ;  /* 0x00000064001e9802 */ /* 0x000fe20000000f00 */
        /* <DEDUP_REMOVED lines=10> */
.L_x_575:
[----:B------:R-:W-:Y:S05]  /*1060*/  @!P0 BRA `(.L_x_547) ;  /* 0x0000000000748947 */ /* 0x000fea0003800000 */
[----:B------:R-:W-:-:S07]  /*1070*/  IMAD.MOV.U32 R22, RZ, RZ, 0x3b8 ;  /* 0x000003b8ff167424 */ /* 0x000fce00078e00ff */
.L_x_549:
[----:B------:R-:W-:Y:S01]  /*1080*/  IADD3 R24, PT, PT, R22, 0x1, RZ ;  /* 0x0000000116187810 */ /* 0x000fe20007ffe0ff */
[----:B------:R-:W-:-:S03]  /*1090*/  IMAD R39, R39, 0x41a7, RZ ;  /* 0x000041a727277824 */ /* 0x000fc600078e02ff */
[----:B------:R-:W0:Y:S01]  /*10a0*/  I2F.U32.RP R25, R24 ;  /* 0x0000001800197306 */ /* 0x000e220000209000 */
[----:B------:R-:W-:Y:S01]  /*10b0*/  IMAD.MOV R29, RZ, RZ, -R24 ;  /* 0x000000ffff1d7224 */ /* 0x000fe200078e0a18 */
[----:B------:R-:W-:Y:S02]  /*10c0*/  LOP3.LUT R39, R39, 0x7fffffff, RZ, 0xc0, !PT ;  /* 0x7fffffff27277812 */ /* 0x000fe400078ec0ff */
[----:B------:R-:W-:-:S04]  /*10d0*/  ISETP.NE.U32.AND P2, PT, R24, RZ, PT ;  /* 0x000000ff1800720c */ /* 0x000fc80003f45070 */
[----:B0-----:R-:W0:Y:S02]  /*10e0*/  MUFU.RCP R25, R25 ;  /* 0x0000001900197308 */ /* 0x001e240000001000 */
[----:B0-----:R-:W-:-:S06]  /*10f0*/  VIADD R20, R25, 0xffffffe ;  /* 0x0ffffffe19147836 */ /* 0x001fcc0000000000 */
[----:B------:R0:W1:Y:S02]  /*1100*/  F2I.FTZ.U32.TRUNC.NTZ R21, R20 ;  /* 0x0000001400157305 */ /* 0x000064000021f000 */
[----:B0-----:R-:W-:Y:S02]  /*1110*/  HFMA2 R20, -RZ, RZ, 0, 0 ;  /* 0x00000000ff147431 */ /* 0x001fe400000001ff */
[----:B-1----:R-:W-:-:S04]  /*1120*/  IMAD R29, R29, R21, RZ ;  /* 0x000000151d1d7224 */ /* 0x002fc800078e02ff */
[----:B------:R-:W-:-:S06]  /*1130*/  IMAD.HI.U32 R28, R21, R29, R20 ;  /* 0x0000001d151c7227 */ /* 0x000fcc00078e0014 */
[----:B------:R-:W-:-:S04]  /*1140*/  IMAD.HI.U32 R28, R28, R39, RZ ;  /* 0x000000271c1c7227 */ /* 0x000fc800078e00ff */
[----:B------:R-:W-:-:S04]  /*1150*/  IMAD.MOV R28, RZ, RZ, -R28 ;  /* 0x000000ffff1c7224 */ /* 0x000fc800078e0a1c */
[----:B------:R-:W-:-:S05]  /*1160*/  IMAD R21, R24, R28, R39 ;  /* 0x0000001c18157224 */ /* 0x000fca00078e0227 */
[----:B------:R-:W-:-:S13]  /*1170*/  ISETP.GE.U32.AND P0, PT, R21, R24, PT ;  /* 0x000000181500720c */ /* 0x000fda0003f06070 */
[----:B------:R-:W-:-:S05]  /*1180*/  @P0 IMAD.IADD R21, R21, 0x1, -R24 ;  /* 0x0000000115150824 */ /* 0x000fca00078e0a18 */
[----:B------:R-:W-:-:S13]  /*1190*/  ISETP.GE.U32.AND P0, PT, R21, R24, PT ;  /* 0x000000181500720c */ /* 0x000fda0003f06070 */
[----:B------:R-:W-:Y:S02]  /*11a0*/  @P0 IADD3 R21, PT, PT, -R24, R21, RZ ;  /* 0x0000001518150210 */ /* 0x000fe40007ffe1ff */
[----:B------:R-:W-:-:S04]  /*11b0*/  @!P2 LOP3.LUT R21, RZ, R24, RZ, 0x33, !PT ;  /* 0x00000018ff15a212 */ /* 0x000fc800078e33ff */
[----:B------:R-:W-:Y:S05]  /*11c0*/  NANOSLEEP R21 ;  /* 0x000000150000735d */ /* 0x000fea0003800000 */
[----:B------:R-:W2:Y:S01]  /*11d0*/  LD.E.64.STRONG.GPU R28, desc[UR8][R16.64+0x100] ;  /* 0x00010008101c7980 */ /* 0x000ea2000c10fb00 */
[----:B------:R-:W-:Y:S01]  /*11e0*/  UMOV UR5, 0xffffffff ;  /* 0xffffffff00057882 */ /* 0x000fe20000000000 */
[----:B------:R-:W-:Y:S02]  /*11f0*/  SHF.R.U32.HI R22, RZ, 0x1, R22 ;  /* 0x00000001ff167819 */ /* 0x000fe40000011616 */
[----:B--2---:R-:W-:Y:S01]  /*1200*/  ISETP.NE.AND P0, PT, R28, 0x63, PT ;  /* 0x000000631c00780c */ /* 0x004fe20003f05270 */
[----:B------:R-:W-:-:S12]  /*1210*/  BRA.DIV UR5, `(.L_x_548) ;  /* 0x0000003205fc7947 */ /* 0x000fd8000b800000 */
[----:B------:R-:W-:-:S13]  /*1220*/  VOTE.ANY P0, !P0 ;  /* 0x0000000000ff7806 */ /* 0x000fda0004000100 */
.L_x_578:
[----:B------:R-:W-:Y:S05]  /*1230*/  @P0 BRA `(.L_x_549) ;  /* 0xfffffffc00900947 */ /* 0x000fea000383ffff */
.L_x_547:
[----:B------:R-:W-:Y:S01]  /*1240*/  UMOV UR5, 0xffffffff ;  /* 0xffffffff00057882 */ /* 0x000fe20000000000 */
[----:B------:R-:W-:Y:S02]  /*1250*/  ISETP.NE.AND P0, PT, R28, 0x65, PT ;  /* 0x000000651c00780c */ /* 0x000fe40003f05270 */
[----:B------:R-:W-:Y:S11]  /*1260*/  BRA.DIV UR5, `(.L_x_550) ;  /* 0x0000003605087947 */ /* 0x000ff6000b800000 */
[----:B------:R-:W0:Y:S01]  /*1270*/  S2R R49, SR_GEMASK ;  /* 0x0000000000317919 */ /* 0x000e220000003c00 */
[----:B------:R-:W-:Y:S01]  /*1280*/  VOTE.ANY R21, PT, !P0 ;  /* 0x0000000000157806 */ /* 0x000fe200040e0100 */
[C---:B------:R-:W-:Y:S01]  /*1290*/  VIADD R42, R48.reuse, 0x2 ;  /* 0x00000002302a7836 */ /* 0x040fe20000000000 */
[C---:B------:R-:W-:Y:S01]  /*12a0*/  IADD3 R30, PT, PT, R48.reuse, 0x4, RZ ;  /* 0x00000004301e7810 */ /* 0x040fe20007ffe0ff */
[C---:B------:R-:W-:Y:S01]  /*12b0*/  VIADD R25, R48.reuse, 0x8 ;  /* 0x0000000830197836 */ /* 0x040fe20000000000 */
[----:B------:R-:W1:Y:S01]  /*12c0*/  LDC.64 R40, c[0x0][0x390] ;  /* 0x0000e400ff287b82 */ /* 0x000e620000000a00 */
[----:B------:R-:W-:Y:S01]  /*12d0*/  VIADD R24, R48, 0x10 ;  /* 0x0000001030187836 */ /* 0x000fe20000000000 */
[----:B-1----:R-:W-:Y:S02]  /*12e0*/  IADD3 R40, P3, PT, R40, 0x100, RZ ;  /* 0x0000010028287810 */ /* 0x002fe40007f7e0ff */
[----:B0-----:R-:W-:Y:S02]  /*12f0*/  LOP3.LUT R21, R21, 0x80000000, R49, 0xec, !PT ;  /* 0x8000000015157812 */ /* 0x001fe400078eec31 */
[----:B------:R-:W-:-:S03]  /*1300*/  IADD3.X R41, PT, PT, RZ, R41, RZ, P3, !PT ;  /* 0x00000029ff297210 */ /* 0x000fc60001ffe4ff */
        /* <DEDUP_REMOVED lines=20> */
[----:B------:R-:W-:-:S08]  /*1450*/  IMAD.MOV.U32 R43, RZ, RZ, R29 ;  /* 0x000000ffff2b7224 */ /* 0x000fd000078e001d */
.L_x_587:
[----:B------:R-:W-:Y:S05]  /*1460*/  @!P0 BRA `(.L_x_551) ;  /* 0x0000000400148947 */ /* 0x000fea0003800000 */
[----:B------:R-:W-:-:S07]  /*1470*/  IMAD.MOV.U32 R44, RZ, RZ, 0x3b8 ;  /* 0x000003b8ff2c7424 */ /* 0x000fce00078e00ff */
.L_x_557:
        /* <DEDUP_REMOVED lines=10> */
.L_x_590:
[----:B------:R-:W-:Y:S05]  /*1520*/  @!P0 BRA `(.L_x_553) ;  /* 0x0000000000748947 */ /* 0x000fea0003800000 */
[----:B------:R-:W-:-:S07]  /*1530*/  IMAD.MOV.U32 R22, RZ, RZ, R44 ;  /* 0x000000ffff167224 */ /* 0x000fce00078e002c */
.L_x_555:
[----:B------:R-:W-:Y:S01]  /*1540*/  IADD3 R28, PT, PT, R22, 0x1, RZ ;  /* 0x00000001161c7810 */ /* 0x000fe20007ffe0ff */
[----:B------:R-:W-:-:S03]  /*1550*/  IMAD R51, R39, 0x41a7, RZ ;  /* 0x000041a727337824 */ /* 0x000fc600078e02ff */
[----:B------:R-:W0:Y:S01]  /*1560*/  I2F.U32.RP R29, R28 ;  /* 0x0000001c001d7306 */ /* 0x000e220000209000 */
[----:B------:R-:W-:Y:S01]  /*1570*/  IMAD.MOV R53, RZ, RZ, -R28 ;  /* 0x000000ffff357224 */ /* 0x000fe200078e0a1c */
[----:B------:R-:W-:-:S06]  /*1580*/  ISETP.NE.U32.AND P2, PT, R28, RZ, PT ;  /* 0x000000ff1c00720c */ /* 0x000fcc0003f45070 */
[----:B0-----:R-:W0:Y:S02]  /*1590*/  MUFU.RCP R29, R29 ;  /* 0x0000001d001d7308 */ /* 0x001e240000001000 */
[----:B0-----:R-:W-:-:S06]  /*15a0*/  VIADD R20, R29, 0xffffffe ;  /* 0x0ffffffe1d147836 */ /* 0x001fcc0000000000 */
[----:B------:R0:W1:Y:S02]  /*15b0*/  F2I.FTZ.U32.TRUNC.NTZ R21, R20 ;  /* 0x0000001400157305 */ /* 0x000064000021f000 */
[----:B0-----:R-:W-:Y:S02]  /*15c0*/  HFMA2 R20, -RZ, RZ, 0, 0 ;  /* 0x00000000ff147431 */ /* 0x001fe400000001ff */
[----:B-1----:R-:W-:-:S04]  /*15d0*/  IMAD R39, R53, R21, RZ ;  /* 0x0000001535277224 */ /* 0x002fc800078e02ff */
[----:B------:R-:W-:Y:S01]  /*15e0*/  IMAD.HI.U32 R52, R21, R39, R20 ;  /* 0x0000002715347227 */ /* 0x000fe200078e0014 */
[----:B------:R-:W-:-:S05]  /*15f0*/  LOP3.LUT R39, R51, 0x7fffffff, RZ, 0xc0, !PT ;  /* 0x7fffffff33277812 */ /* 0x000fca00078ec0ff */
        /* <DEDUP_REMOVED lines=15> */
.L_x_593:
[----:B------:R-:W-:Y:S05]  /*16f0*/  @P0 BRA `(.L_x_555) ;  /* 0xfffffffc00900947 */ /* 0x000fea000383ffff */
.L_x_553:
[----:B------:R-:W-:Y:S01]  /*1700*/  UMOV UR5, 0xffffffff ;  /* 0xffffffff00057882 */ /* 0x000fe20000000000 */
[----:B------:R-:W-:Y:S02]  /*1710*/  ISETP.NE.AND P0, PT, R28, 0x65, PT ;  /* 0x000000651c00780c */ /* 0x000fe40003f05270 */
[----:B------:R-:W-:Y:S11]  /*1720*/  BRA.DIV UR5, `(.L_x_556) ;  /* 0x00000036050c7947 */ /* 0x000ff6000b800000 */
        /* <DEDUP_REMOVED lines=24> */
.L_x_602:
[----:B------:R-:W-:Y:S05]  /*18b0*/  @P0 BRA `(.L_x_557) ;  /* 0xfffffff800f00947 */ /* 0x000fea000383ffff */
.L_x_551:
[----:B------:R-:W-:Y:S01]  /*18c0*/  ISETP.NE.AND P0, PT, R48, RZ, PT ;  /* 0x000000ff3000720c */ /* 0x000fe20003f05270 */
[----:B------:R-:W0:Y:S01]  /*18d0*/  @!P1 S2R R17, SR_CgaCtaId ;  /* 0x0000000000119919 */ /* 0x000e220000008800 */
[----:B------:R-:W-:Y:S01]  /*18e0*/  @!P1 MOV R16, 0x400 ;  /* 0x0000040000109802 */ /* 0x000fe20000000f00 */
[----:B------:R-:W-:Y:S01]  /*18f0*/  @!P1 FADD R31, R31, R43 ;  /* 0x0000002b1f1f9221 */ /* 0x000fe20000000000 */
[----:B------:R-:W-:-:S05]  /*1900*/  @!P1 MOV R30, 0x65 ;  /* 0x00000065001e9802 */ /* 0x000fca0000000f00 */
[----:B------:R1:W-:Y:S04]  /*1910*/  @!P1 ST.E.64.STRONG.GPU desc[UR8][R26.64+0x100], R30 ;  /* 0x0001001e1a009985 */ /* 0x0003e8000c10fb08 */
[----:B------:R-:W2:Y:S01]  /*1920*/  @!P0 S2R R21, SR_CgaCtaId ;  /* 0x0000000000158919 */ /* 0x000ea20000008800 */
[----:B------:R-:W-:Y:S02]  /*1930*/  @!P0 MOV R20, 0x400 ;  /* 0x0000040000148802 */ /* 0x000fe40000000f00 */
[----:B0-----:R-:W-:-:S05]  /*1940*/  @!P1 LEA R16, R17, R16, 0x18 ;  /* 0x0000001011109211 */ /* 0x001fca00078ec0ff */
[----:B------:R1:W-:Y:S04]  /*1950*/  @!P1 STS [R16+0x8], R31 ;  /* 0x0000081f10009388 */ /* 0x0003e80000000800 */
[----:B------:R1:W-:Y:S01]  /*1960*/  @!P1 STS [R16+0x4], R43 ;  /* 0x0000042b10009388 */ /* 0x0003e20000000800 */
[----:B--2---:R-:W-:Y:S01]  /*1970*/  @!P0 LEA R22, R21, R20, 0x18 ;  /* 0x0000001415168211 */ /* 0x004fe200078ec0ff */
[----:B------:R-:W-:Y:S02]  /*1980*/  IMAD.MOV.U32 R20, RZ, RZ, R47 ;  /* 0x000000ffff147224 */ /* 0x000fe400078e002f */
[----:B------:R-:W-:Y:S02]  /*1990*/  @!P0 IMAD.MOV.U32 R20, RZ, RZ, R43 ;  /* 0x000000ffff148224 */ /* 0x000fe400078e002b */
[----:B------:R1:W-:Y:S05]  /*19a0*/  @!P0 STS [R22+0x4c], R43 ;  /* 0x00004c2b16008388 */ /* 0x0003ea0000000800 */
.L_x_545:
        /* <DEDUP_REMOVED lines=9> */
.L_x_544:
[----:B------:R-:W-:Y:S05]  /*1a40*/  BSYNC.RECONVERGENT B0 ;  /* 0x0000000000007941 */ /* 0x000fea0003800200 */
.L_x_542:
[----:B------:R-:W-:Y:S01]  /*1a50*/  FADD R21, R37, R20 ;  /* 0x0000001425157221 */ /* 0x000fe20000000000 */
[----:B------:R-:W-:Y:S03]  /*1a60*/  BAR.SYNC.DEFER_BLOCKING 0x0 ;  /* 0x0000000000007b1d */ /* 0x000fe60000010000 */
[----:B------:R-:W-:-:S03]  /*1a70*/  FADD R34, R34, R21 ;  /* 0x0000001522227221 */ /* 0x000fc60000000000 */
[----:B------:R-:W1:Y:S01]  /*1a80*/  LDCU.64 UR6, c[0x0][0x388] ;  /* 0x00007100ff0677ac */ /* 0x000e620008000a00 */
[----:B------:R-:W-:-:S04]  /*1a90*/  FADD R35, R35, R34 ;  /* 0x0000002223237221 */ /* 0x000fc80000000000 */
[----:B------:R-:W-:-:S04]  /*1aa0*/  FADD R32, R32, R35 ;  /* 0x0000002320207221 */ /* 0x000fc80000000000 */
[----:B------:R-:W-:-:S04]  /*1ab0*/  FADD R33, R33, R32 ;  /* 0x0000002021217221 */ /* 0x000fc80000000000 */
[----:B------:R-:W-:-:S04]  /*1ac0*/  FADD R18, R18, R33 ;  /* 0x0000002112127221 */ /* 0x000fc80000000000 */
[----:B------:R-:W-:Y:S01]  /*1ad0*/  FADD R19, R19, R18 ;  /* 0x0000001213137221 */ /* 0x000fe20000000000 */
[----:B------:R-:W-:Y:S01]  /*1ae0*/  STS.64 [R0], R20 ;  /* 0x0000001400007388 */ /* 0x000fe20000000a00 */
[----:B-1----:R-:W-:Y:S02]  /*1af0*/  IADD3 R46, P0, PT, R46, UR6, RZ ;  /* 0x000000062e2e7c10 */ /* 0x002fe4000ff1e0ff */
[----:B------:R-:W-:Y:S01]  /*1b00*/  FADD R14, R14, R19 ;  /* 0x000000130e0e7221 */ /* 0x000fe20000000000 */
[----:B------:R-:W-:Y:S01]  /*1b10*/  STS.64 [R0+0x8], R34 ;  /* 0x0000082200007388 */ /* 0x000fe20000000a00 */
[----:B------:R-:W-:Y:S02]  /*1b20*/  IADD3.X R47, PT, PT, R45, UR7, RZ, P0, !PT ;  /* 0x000000072d2f7c10 */ /* 0x000fe400087fe4ff */
[----:B------:R-:W-:Y:S01]  /*1b30*/  FADD R15, R15, R14 ;  /* 0x0000000e0f0f7221 */ /* 0x000fe20000000000 */
[----:B------:R-:W-:Y:S03]  /*1b40*/  STS.64 [R0+0x10], R32 ;  /* 0x0000102000007388 */ /* 0x000fe60000000a00 */
[----:B------:R-:W-:Y:S01]  /*1b50*/  FADD R12, R12, R15 ;  /* 0x0000000f0c0c7221 */ /* 0x000fe20000000000 */
[----:B------:R-:W-:Y:S03]  /*1b60*/  STS.64 [R0+0x18], R18 ;  /* 0x0000181200007388 */ /* 0x000fe60000000a00 */
[----:B------:R-:W-:Y:S01]  /*1b70*/  FADD R13, R13, R12 ;  /* 0x0000000c0d0d7221 */ /* 0x000fe20000000000 */
[----:B------:R-:W-:Y:S03]  /*1b80*/  STS.64 [R0+0x20], R14 ;  /* 0x0000200e00007388 */ /* 0x000fe60000000a00 */
[----:B------:R-:W-:Y:S01]  /*1b90*/  FADD R10, R10, R13 ;  /* 0x0000000d0a0a7221 */ /* 0x000fe20000000000 */
[----:B------:R-:W-:Y:S03]  /*1ba0*/  STS.64 [R0+0x28], R12 ;  /* 0x0000280c00007388 */ /* 0x000fe60000000a00 */
[----:B------:R-:W-:-:S04]  /*1bb0*/  FADD R11, R11, R10 ;  /* 0x0000000a0b0b7221 */ /* 0x000fc80000000000 */
        /* <DEDUP_REMOVED lines=11> */
[----:B------:R-:W-:-:S05]  /*1c70*/  FADD R3, R3, R2 ;  /* 0x0000000203037221 */ /* 0x000fca0000000000 */
[----:B------:R-:W-:Y:S01]  /*1c80*/  STS.64 [R0+0x50], R2 ;  /* 0x0000500200007388 */ /* 0x000fe20000000a00 */
[----:B------:R-:W-:-:S03]  /*1c90*/  NOP ;  /* 0x0000000000007918 */ /* 0x000fc60000000000 */
[----:B0-----:R-:W0:Y:S04]  /*1ca0*/  LDS R17, [R38] ;  /* 0x0000000026117984 */ /* 0x001e280000000800 */
        /* <DEDUP_REMOVED lines=44> */
.L_x_541:
[----:B------:R-:W-:-:S13]  /*1f70*/  ISETP.NE.AND P0, PT, R0, RZ, PT ;  /* 0x000000ff0000720c */ /* 0x000fda0003f05270 */
[----:B------:R-:W-:Y:S05]  /*1f80*/  @!P0 EXIT ;  /* 0x000000000000894d */ /* 0x000fea0003800000 */
[----:B------:R-:W0:Y:S02]  /*1f90*/  LDC.64 R2, c[0x0][0x380] ;  /* 0x0000e000ff027b82 */ /* 0x000e240000000a00 */
[----:B0-----:R-:W-:-:S05]  /*1fa0*/  IMAD.WIDE.U32 R2, R5, 0x4, R2 ;  /* 0x0000000405027825 */ /* 0x001fca00078e0002 */
[----:B------:R0:W2:Y:S01]  /*1fb0*/  LDG.E R7, desc[UR8][R2.64] ;  /* 0x0000000802077981 */ /* 0x0000a2000c1e1900 */
[----:B------:R-:W1:Y:S02]  /*1fc0*/  S2R R6, SR_TID.X ;  /* 0x0000000000067919 */ /* 0x000e640000002100 */
[C---:B-1----:R-:W-:Y:S02]  /*1fd0*/  LOP3.LUT R4, R6.reuse, 0x1f, RZ, 0xc0, !PT ;  /* 0x0000001f06047812 */ /* 0x042fe400078ec0ff */
[----:B------:R-:W-:-:S05]  /*1fe0*/  LOP3.LUT R5, R6, 0x3e0, RZ, 0xc0, !PT ;  /* 0x000003e006057812 */ /* 0x000fca00078ec0ff */
[----:B------:R-:W-:-:S04]  /*1ff0*/  IMAD R31, R5, 0x16, R4 ;  /* 0x00000016051f7824 */ /* 0x000fc800078e0204 */
[C---:B------:R-:W-:Y:S01]  /*2000*/  VIADD R9, R31.reuse, 0x40 ;  /* 0x000000401f097836 */ /* 0x040fe20000000000 */
[C---:B------:R-:W-:Y:S01]  /*2010*/  IADD3 R5, PT, PT, R31.reuse, 0x20, RZ ;  /* 0x000000201f057810 */ /* 0x040fe20007ffe0ff */
[C---:B------:R-:W-:Y:S01]  /*2020*/  VIADD R11, R31.reuse, 0xa0 ;  /* 0x000000a01f0b7836 */ /* 0x040fe20000000000 */
[-C--:B------:R-:W-:Y:S02]  /*2030*/  ISETP.GE.U32.AND P6, PT, R31, R0.reuse, PT ;  /* 0x000000001f00720c */ /* 0x080fe40003fc6070 */
[----:B------:R-:W-:Y:S02]  /*2040*/  ISETP.GE.U32.AND P2, PT, R5, R0, PT ;  /* 0x000000000500720c */ /* 0x000fe40003f46070 */
[C---:B------:R-:W-:Y:S02]  /*2050*/  IADD3 R5, PT, PT, R31.reuse, 0xc0, RZ ;  /* 0x000000c01f057810 */ /* 0x040fe40007ffe0ff */
[----:B------:R-:W-:Y:S02]  /*2060*/  LEA R4, P1, R31, R2, 0x2 ;  /* 0x000000021f047211 */ /* 0x000fe400078210ff */
[----:B------:R-:W-:-:S02]  /*2070*/  ISETP.GE.U32.AND P5, PT, R5, R0, PT ;  /* 0x000000000500720c */ /* 0x000fc40003fa6070 */
[----:B------:R-:W-:Y:S01]  /*2080*/  IADD3.X R5, PT, PT, RZ, R3, RZ, P1, !PT ;  /* 0x00000003ff057210 */ /* 0x000fe20000ffe4ff */
[----:B0-----:R-:W-:Y:S01]  /*2090*/  VIADD R3, R31, 0x140 ;  /* 0x000001401f037836 */ /* 0x001fe20000000000 */
[-C--:B------:R-:W-:Y:S01]  /*20a0*/  ISETP.GE.U32.AND P0, PT, R9, R0.reuse, PT ;  /* 0x000000000900720c */ /* 0x080fe20003f06070 */
[----:B------:R-:W-:Y:S01]  /*20b0*/  VIADD R9, R31, 0xe0 ;  /* 0x000000e01f097836 */ /* 0x000fe20000000000 */
[----:B------:R-:W-:Y:S01]  /*20c0*/  ISETP.GE.U32.AND P3, PT, R11, R0, PT ;  /* 0x000000000b00720c */ /* 0x000fe20003f66070 */
[----:B------:R-:W-:-:S03]  /*20d0*/  VIADD R11, R31, 0x100 ;  /* 0x000001001f0b7836 */ /* 0x000fc60000000000 */
[-C--:B------:R-:W-:Y:S01]  /*20e0*/  ISETP.GE.U32.AND P4, PT, R9, R0.reuse, PT ;  /* 0x000000000900720c */ /* 0x080fe20003f86070 */
[C---:B------:R-:W-:Y:S01]  /*20f0*/  VIADD R51, R31.reuse, 0x80 ;  /* 0x000000801f337836 */ /* 0x040fe20000000000 */
[C---:B------:R-:W-:Y:S02]  /*2100*/  IADD3 R49, PT, PT, R31.reuse, 0x160, RZ ;  /* 0x000001601f317810 */ /* 0x040fe40007ffe0ff */
[----:B------:R-:W-:Y:S02]  /*2110*/  IADD3 R52, PT, PT, R31, 0x60, RZ ;  /* 0x000000601f347810 */ /* 0x000fe40007ffe0ff */
[----:B------:R-:W-:Y:S01]  /*2120*/  ISETP.GE.U32.AND P1, PT, R11, R0, PT ;  /* 0x000000000b00720c */ /* 0x000fe20003f26070 */
[C---:B------:R-:W-:Y:S01]  /*2130*/  VIADD R13, R31.reuse, 0x1e0 ;  /* 0x000001e01f0d7836 */ /* 0x040fe20000000000 */
[C---:B------:R-:W-:Y:S01]  /*2140*/  IADD3 R46, PT, PT, R31.reuse, 0x1c0, RZ ;  /* 0x000001c01f2e7810 */ /* 0x040fe20007ffe0ff */
[C---:B------:R-:W-:Y:S02]  /*2150*/  VIADD R50, R31.reuse, 0x120 ;  /* 0x000001201f327836 */ /* 0x040fe40000000000 */
[----:B------:R-:W-:-:S02]  /*2160*/  VIADD R48, R31, 0x180 ;  /* 0x000001801f307836 */ /* 0x000fc40000000000 */
[C---:B------:R-:W-:Y:S02]  /*2170*/  VIADD R45, R31.reuse, 0x200 ;  /* 0x000002001f2d7836 */ /* 0x040fe40000000000 */
[C---:B------:R-:W-:Y:S02]  /*2180*/  VIADD R41, R31.reuse, 0x220 ;  /* 0x000002201f297836 */ /* 0x040fe40000000000 */
[C---:B------:R-:W-:Y:S02]  /*2190*/  VIADD R40, R31.reuse, 0x260 ;  /* 0x000002601f287836 */ /* 0x040fe40000000000 */
[----:B------:R-:W-:Y:S02]  /*21a0*/  VIADD R2, R31, 0x280 ;  /* 0x000002801f027836 */ /* 0x000fe40000000000 */
[----:B--2---:R-:W-:Y:S02]  /*21b0*/  IMAD.MOV.U32 R17, RZ, RZ, R7 ;  /* 0x000000ffff117224 */ /* 0x004fe400078e0007 */
[----:B------:R-:W2:Y:S01]  /*21c0*/  @!P6 LDG.E R7, desc[UR8][R4.64] ;  /* 0x000000080407e981 */ /* 0x000ea2000c1e1900 */
[----:B------:R-:W-:Y:S01]  /*21d0*/  ISETP.GE.U32.AND P6, PT, R3, R0, PT ;  /* 0x000000000300720c */ /* 0x000fe20003fc6070 */
[----:B------:R-:W-:Y:S01]  /*21e0*/  VIADD R3, R31, 0x1a0 ;  /* 0x000001a01f037836 */ /* 0x000fe20000000000 */
[-C--:B------:R-:W-:Y:S01]  /*21f0*/  MOV R9, R17.reuse ;  /* 0x0000001100097202 */ /* 0x080fe20000000f00 */
[--C-:B------:R-:W-:Y:S01]  /*2200*/  IMAD.MOV.U32 R21, RZ, RZ, R17.reuse ;  /* 0x000000ffff157224 */ /* 0x100fe200078e0011 */
[-C--:B------:R-:W-:Y:S01]  /*2210*/  MOV R29, R17.reuse ;  /* 0x00000011001d7202 */ /* 0x080fe20000000f00 */
[----:B------:R-:W-:Y:S01]  /*2220*/  IMAD.MOV.U32 R19, RZ, RZ, R17 ;  /* 0x000000ffff137224 */ /* 0x000fe200078e0011 */
[----:B------:R-:W-:-:S02]  /*2230*/  MOV R23, R17 ;  /* 0x0000001100177202 */ /* 0x000fc40000000f00 */
[----:B------:R-:W3:Y:S01]  /*2240*/  @!P2 LDG.E R9, desc[UR8][R4.64+0x80] ;  /* 0x000080080409a981 */ /* 0x000ee2000c1e1900 */
[-C--:B------:R-:W-:Y:S01]  /*2250*/  ISETP.GE.U32.AND P2, PT, R3, R0.reuse, PT ;  /* 0x000000000300720c */ /* 0x080fe20003f46070 */
[----:B------:R-:W-:Y:S01]  /*2260*/  VIADD R3, R31, 0x240 ;  /* 0x000002401f037836 */ /* 0x000fe20000000000 */
[----:B------:R-:W-:Y:S01]  /*2270*/  MOV R11, R17 ;  /* 0x00000011000b7202 */ /* 0x000fe20000000f00 */
[----:B------:R-:W4:Y:S01]  /*2280*/  @!P5 LDG.E R21, desc[UR8][R4.64+0x300] ;  /* 0x000300080415d981 */ /* 0x000f22000c1e1900 */
[----:B------:R-:W-:-:S03]  /*2290*/  ISETP.GE.U32.AND P5, PT, R52, R0, PT ;  /* 0x000000003400720c */ /* 0x000fc60003fa6070 */
[----:B------:R-:W5:Y:S01]  /*22a0*/  @!P6 LDG.E R29, desc[UR8][R4.64+0x500] ;  /* 0x00050008041de981 */ /* 0x000f62000c1e1900 */
[----:B------:R-:W-:-:S03]  /*22b0*/  ISETP.GE.U32.AND P6, PT, R49, R0, PT ;  /* 0x000000003100720c */ /* 0x000fc60003fc6070 */
[----:B------:R-:W5:Y:S01]  /*22c0*/  @!P4 LDG.E R23, desc[UR8][R4.64+0x380] ;  /* 0x000380080417c981 */ /* 0x000f62000c1e1900 */
[----:B------:R-:W-:-:S03]  /*22d0*/  ISETP.GE.U32.AND P4, PT, R51, R0, PT ;  /* 0x000000003300720c */ /* 0x000fc60003f86070 */
[----:B------:R-:W5:Y:S01]  /*22e0*/  @!P3 LDG.E R19, desc[UR8][R4.64+0x280] ;  /* 0x000280080413b981 */ /* 0x000f62000c1e1900 */
[-C--:B------:R-:W-:Y:S01]  /*22f0*/  ISETP.GE.U32.AND P3, PT, R3, R0.reuse, PT ;  /* 0x000000000300720c */ /* 0x080fe20003f66070 */
[----:B------:R-:W-:Y:S01]  /*2300*/  VIADD R3, R31, 0x2a0 ;  /* 0x000002a01f037836 */ /* 0x000fe20000000000 */
[-C--:B------:R-:W-:Y:S01]  /*2310*/  MOV R31, R17.reuse ;  /* 0x00000011001f7202 */ /* 0x080fe20000000f00 */
[----:B------:R-:W5:Y:S01]  /*2320*/  @!P0 LDG.E R11, desc[UR8][R4.64+0x100] ;  /* 0x00010008040b8981 */ /* 0x000f62000c1e1900 */
[-C--:B------:R-:W-:Y:S01]  /*2330*/  ISETP.GE.U32.AND P0, PT, R13, R0.reuse, PT ;  /* 0x000000000d00720c */ /* 0x080fe20003f06070 */
[--C-:B------:R-:W-:Y:S01]  /*2340*/  IMAD.MOV.U32 R25, RZ, RZ, R17.reuse ;  /* 0x000000ffff197224 */ /* 0x100fe200078e0011 */
[----:B------:R-:W-:Y:S01]  /*2350*/  MOV R15, R17 ;  /* 0x00000011000f7202 */ /* 0x000fe20000000f00 */
[----:B------:R-:W-:Y:S01]  /*2360*/  IMAD.MOV.U32 R13, RZ, RZ, R17 ;  /* 0x000000ffff0d7224 */ /* 0x000fe200078e0011 */
[----:B------:R-:W5:Y:S01]  /*2370*/  @!P6 LDG.E R31, desc[UR8][R4.64+0x580] ;  /* 0x00058008041fe981 */ /* 0x000f62000c1e1900 */
[----:B------:R-:W-:-:S03]  /*2380*/  ISETP.GE.U32.AND P6, PT, R41, R0, PT ;  /* 0x000000002900720c */ /* 0x000fc60003fc6070 */
[----:B------:R-:W5:Y:S01]  /*2390*/  @!P1 LDG.E R25, desc[UR8][R4.64+0x400] ;  /* 0x0004000804199981 */ /* 0x000f62000c1e1900 */
[----:B------:R-:W-:-:S03]  /*23a0*/  ISETP.GE.U32.AND P1, PT, R50, R0, PT ;  /* 0x000000003200720c */ /* 0x000fc60003f26070 */
[----:B------:R-:W5:Y:S01]  /*23b0*/  @!P5 LDG.E R13, desc[UR8][R4.64+0x180] ;  /* 0x00018008040dd981 */ /* 0x000f62000c1e1900 */
[----:B------:R-:W-:-:S03]  /*23c0*/  ISETP.GE.U32.AND P5, PT, R48, R0, PT ;  /* 0x000000003000720c */ /* 0x000fc60003fa6070 */
[----:B------:R-:W5:Y:S01]  /*23d0*/  @!P4 LDG.E R15, desc[UR8][R4.64+0x200] ;  /* 0x00020008040fc981 */ /* 0x000f62000c1e1900 */
[-C--:B------:R-:W-:Y:S01]  /*23e0*/  ISETP.GE.U32.AND P4, PT, R46, R0.reuse, PT ;  /* 0x000000002e00720c */ /* 0x080fe20003f86070 */
[--C-:B------:R-:W-:Y:S01]  /*23f0*/  IMAD.MOV.U32 R27, RZ, RZ, R17.reuse ;  /* 0x000000ffff1b7224 */ /* 0x100fe200078e0011 */
[-C--:B------:R-:W-:Y:S01]  /*2400*/  MOV R53, R17.reuse ;  /* 0x0000001100357202 */ /* 0x080fe20000000f00 */
[--C-:B------:R-:W-:Y:S01]  /*2410*/  IMAD.MOV.U32 R33, RZ, RZ, R17.reuse ;  /* 0x000000ffff217224 */ /* 0x100fe200078e0011 */
[----:B------:R-:W-:Y:S01]  /*2420*/  MOV R37, R17 ;  /* 0x0000001100257202 */ /* 0x000fe20000000f00 */
[----:B------:R-:W-:Y:S02]  /*2430*/  IMAD.MOV.U32 R35, RZ, RZ, R17 ;  /* 0x000000ffff237224 */ /* 0x000fe400078e0011 */
[----:B------:R-:W5:Y:S01]  /*2440*/  @!P1 LDG.E R27, desc[UR8][R4.64+0x480] ;  /* 0x00048008041b9981 */ /* 0x000f62000c1e1900 */
[----:B------:R-:W-:-:S03]  /*2450*/  ISETP.GE.U32.AND P1, PT, R45, R0, PT ;  /* 0x000000002d00720c */ /* 0x000fc60003f26070 */
[----:B------:R-:W5:Y:S04]  /*2460*/  @!P6 LDG.E R53, desc[UR8][R4.64+0x880] ;  /* 0x000880080435e981 */ /* 0x000f68000c1e1900 */
[----:B------:R-:W5:Y:S01]  /*2470*/  @!P5 LDG.E R33, desc[UR8][R4.64+0x600] ;  /* 0x000600080421d981 */ /* 0x000f62000c1e1900 */
[----:B------:R-:W-:-:S03]  /*2480*/  ISETP.GE.U32.AND P5, PT, R40, R0, PT ;  /* 0x000000002800720c */ /* 0x000fc60003fa6070 */
[----:B------:R-:W5:Y:S01]  /*2490*/  @!P2 LDG.E R35, desc[UR8][R4.64+0x680] ;  /* 0x000680080423a981 */ /* 0x000f62000c1e1900 */
[----:B------:R-:W-:-:S03]  /*24a0*/  ISETP.GE.U32.AND P2, PT, R2, R0, PT ;  /* 0x000000000200720c */ /* 0x000fc60003f46070 */
[----:B------:R-:W5:Y:S01]  /*24b0*/  @!P4 LDG.E R37, desc[UR8][R4.64+0x700] ;  /* 0x000700080425c981 */ /* 0x000f62000c1e1900 */
[----:B------:R-:W-:Y:S01]  /*24c0*/  ISETP.GE.U32.AND P4, PT, R3, R0, PT ;  /* 0x000000000300720c */ /* 0x000fe20003f86070 */
[--C-:B------:R-:W-:Y:S01]  /*24d0*/  IMAD.MOV.U32 R43, RZ, RZ, R17.reuse ;  /* 0x000000ffff2b7224 */ /* 0x100fe200078e0011 */
[----:B------:R-:W-:Y:S01]  /*24e0*/  MOV R18, R17 ;  /* 0x0000001100127202 */ /* 0x000fe20000000f00 */
[--C-:B------:R-:W-:Y:S02]  /*24f0*/  IMAD.MOV.U32 R47, RZ, RZ, R17.reuse ;  /* 0x000000ffff2f7224 */ /* 0x100fe400078e0011 */
[--C-:B------:R-:W-:Y:S02]  /*2500*/  IMAD.MOV.U32 R14, RZ, RZ, R17.reuse ;  /* 0x000000ffff0e7224 */ /* 0x100fe400078e0011 */
[----:B------:R-:W-:Y:S01]  /*2510*/  IMAD.MOV.U32 R16, RZ, RZ, R17 ;  /* 0x000000ffff107224 */ /* 0x000fe200078e0011 */
[----:B------:R-:W5:Y:S04]  /*2520*/  @!P0 LDG.E R43, desc[UR8][R4.64+0x780] ;  /* 0x00078008042b8981 */ /* 0x000f68000c1e1900 */
[----:B------:R-:W5:Y:S04]  /*2530*/  @!P1 LDG.E R47, desc[UR8][R4.64+0x800] ;  /* 0x00080008042f9981 */ /* 0x000f68000c1e1900 */
[----:B------:R-:W5:Y:S04]  /*2540*/  @!P3 LDG.E R14, desc[UR8][R4.64+0x900] ;  /* 0x00090008040eb981 */ /* 0x000f68000c1e1900 */
[----:B------:R-:W5:Y:S04]  /*2550*/  @!P5 LDG.E R16, desc[UR8][R4.64+0x980] ;  /* 0x000980080410d981 */ /* 0x000f68000c1e1900 */
[----:B------:R-:W5:Y:S04]  /*2560*/  @!P2 LDG.E R18, desc[UR8][R4.64+0xa00] ;  /* 0x000a00080412a981 */ /* 0x000f68000c1e1900 */
[----:B------:R-:W5:Y:S01]  /*2570*/  @!P4 LDG.E R17, desc[UR8][R4.64+0xa80] ;  /* 0x000a80080411c981 */ /* 0x000f62000c1e1900 */
[----:B------:R-:W0:Y:S01]  /*2580*/  S2R R3, SR_LANEID ;  /* 0x0000000000037919 */ /* 0x000e220000000000 */
[----:B------:R-:W1:Y:S01]  /*2590*/  S2UR UR5, SR_CgaCtaId ;  /* 0x00000000000579c3 */ /* 0x000e620000008800 */
[----:B------:R-:W-:Y:S01]  /*25a0*/  SHF.R.U32.HI R42, RZ, 0x5, R6 ;  /* 0x00000005ff2a7819 */ /* 0x000fe20000011606 */
[----:B------:R-:W-:Y:S01]  /*25b0*/  UMOV UR4, 0x400 ;  /* 0x0000040000047882 */ /* 0x000fe20000000000 */
[----:B------:R-:W-:Y:S01]  /*25c0*/  ISETP.NE.AND P0, PT, R39, RZ, PT ;  /* 0x000000ff2700720c */ /* 0x000fe20003f05270 */
[----:B-1----:R-:W-:-:S02]  /*25d0*/  ULEA UR4, UR5, UR4, 0x18 ;  /* 0x0000000405047291 */ /* 0x002fc4000f8ec0ff */
[----:B0-----:R-:W-:-:S05]  /*25e0*/  IMAD R38, R42, 0x2c0, R3 ;  /* 0x000002c02a267824 */ /* 0x001fca00078e0203 */
[----:B------:R-:W-:-:S05]  /*25f0*/  LEA R38, R38, UR4, 0x2 ;  /* 0x0000000426267c11 */ /* 0x000fca000f8e10ff */
[----:B--2---:R-:W-:Y:S04]  /*2600*/  STS [R38], R7 ;  /* 0x0000000726007388 */ /* 0x004fe80000000800 */
[----:B---3--:R-:W-:Y:S04]  /*2610*/  STS [R38+0x80], R9 ;  /* 0x0000800926007388 */ /* 0x008fe80000000800 */
[----:B----4-:R-:W-:Y:S04]  /*2620*/  STS [R38+0x300], R21 ;  /* 0x0003001526007388 */ /* 0x010fe80000000800 */
[----:B-----5:R-:W-:Y:S04]  /*2630*/  STS [R38+0x500], R29 ;  /* 0x0005001d26007388 */ /* 0x020fe80000000800 */
[----:B------:R-:W-:Y:S04]  /*2640*/  STS [R38+0x380], R23 ;  /* 0x0003801726007388 */ /* 0x000fe80000000800 */
[----:B------:R0:W-:Y:S04]  /*2650*/  STS [R38+0x280], R19 ;  /* 0x0002801326007388 */ /* 0x0001e80000000800 */
[----:B------:R-:W-:Y:S01]  /*2660*/  STS [R38+0x100], R11 ;  /* 0x0001000b26007388 */ /* 0x000fe20000000800 */
[----:B0-----:R-:W-:-:S03]  /*2670*/  IMAD R19, R3, 0x54, R38 ;  /* 0x0000005403137824 */ /* 0x001fc600078e0226 */
[----:B------:R-:W-:Y:S04]  /*2680*/  STS [R38+0x580], R31 ;  /* 0x0005801f26007388 */ /* 0x000fe80000000800 */
[----:B------:R-:W-:Y:S04]  /*2690*/  STS [R38+0x400], R25 ;  /* 0x0004001926007388 */ /* 0x000fe80000000800 */
[----:B------:R0:W-:Y:S02]  /*26a0*/  STS [R38+0x880], R53 ;  /* 0x0008803526007388 */ /* 0x0001e40000000800 */
[----:B0-----:R-:W0:Y:S02]  /*26b0*/  S2R R53, SR_TID.X ;  /* 0x0000000000357919 */ /* 0x001e240000002100 */
        /* <DEDUP_REMOVED lines=13> */
[----:B------:R1:W2:Y:S04]  /*2790*/  LDS.64 R4, [R19] ;  /* 0x0000000013047984 */ /* 0x0002a80000000a00 */
        /* <DEDUP_REMOVED lines=11> */
[----:B--2---:R-:W-:Y:S05]  /*2850*/  @P0 BRA `(.L_x_558) ;  /* 0x0000000400300947 */ /* 0x004fea0003800000 */
[----:B-1----:R-:W-:Y:S01]  /*2860*/  FADD R16, R4, R5 ;  /* 0x0000000504107221 */ /* 0x002fe20000000000 */
[----:B---3--:R-:W-:Y:S01]  /*2870*/  FADD R17, R6, R7 ;  /* 0x0000000706117221 */ /* 0x008fe20000000000 */
[----:B----4-:R-:W-:Y:S01]  /*2880*/  FADD R18, R8, R9 ;  /* 0x0000000908127221 */ /* 0x010fe20000000000 */
        /* <DEDUP_REMOVED lines=18> */
[----:B------:R-:W-:Y:S02]  /*29b0*/  ISETP.NE.AND P2, PT, R42, 0xb, PT ;  /* 0x0000000b2a00780c */ /* 0x000fe40003f45270 */
[----:B------:R-:W-:Y:S01]  /*29c0*/  ISETP.NE.AND P3, PT, R3, RZ, PT ;  /* 0x000000ff0300720c */ /* 0x000fe20003f65270 */
        /* <DEDUP_REMOVED lines=39> */
[----:B------:R-:W-:Y:S02]  /*2c40*/  FSEL R16, R22, R16, !P0 ;  /* 0x0000001016107208 */ /* 0x000fe40004000000 */
[----:B------:R-:W-:-:S04]  /*2c50*/  ISETP.NE.AND P0, PT, R42, 0x8, PT ;  /* 0x000000082a00780c */ /* 0x000fc80003f05270 */
[----:B------:R-:W-:Y:S02]  /*2c60*/  FSEL R16, R23, R16, !P0 ;  /* 0x0000001017107208 */ /* 0x000fe40004000000 */
[----:B------:R-:W-:-:S04]  /*2c70*/  ISETP.NE.AND P0, PT, R42, 0x9, PT ;  /* 0x000000092a00780c */ /* 0x000fc80003f05270 */
[----:B------:R-:W-:Y:S02]  /*2c80*/  FSEL R16, R24, R16, !P0 ;  /* 0x0000001018107208 */ /* 0x000fe40004000000 */
[----:B------:R-:W-:Y:S02]  /*2c90*/  ISETP.GE.U32.AND P0, PT, R53, 0x20, PT ;  /* 0x000000203500780c */ /* 0x000fe40003f06070 */
        /* <DEDUP_REMOVED lines=8> */
.L_x_558:
        /* <DEDUP_REMOVED lines=70> */
[C---:B------:R-:W-:Y:S02]  /*3180*/  ISETP.GT.U32.AND P0, PT, R53.reuse, 0x1f, PT ;  /* 0x0000001f3500780c */ /* 0x040fe40003f04070 */
        /* <DEDUP_REMOVED lines=20> */
.L_x_605:
[----:B------:R-:W-:Y:S05]  /*32d0*/  @!P0 BRA `(.L_x_562) ;  /* 0x0000000000748947 */ /* 0x000fea0003800000 */
[----:B------:R-:W-:-:S07]  /*32e0*/  HFMA2 R22, -RZ, RZ, 0, 5.6743621826171875e-05 ;  /* 0x000003b8ff167431 */ /* 0x000fce00000001ff */
.L_x_564:
[----:B------:R-:W-:Y:S02]  /*32f0*/  VIADD R24, R22, 0x1 ;  /* 0x0000000116187836 */ /* 0x000fe40000000000 */
[----:B------:R-:W-:Y:S02]  /*3300*/  IMAD R42, R39, 0x41a7, RZ ;  /* 0x000041a7272a7824 */ /* 0x000fe400078e02ff */
[----:B------:R-:W0:Y:S01]  /*3310*/  I2F.U32.RP R25, R24 ;  /* 0x0000001800197306 */ /* 0x000e220000209000 */
[----:B------:R-:W-:Y:S02]  /*3320*/  IADD3 R43, PT, PT, RZ, -R24, RZ ;  /* 0x80000018ff2b7210 */ /* 0x000fe40007ffe0ff */
[----:B------:R-:W-:-:S05]  /*3330*/  ISETP.NE.U32.AND P2, PT, R24, RZ, PT ;  /* 0x000000ff1800720c */ /* 0x000fca0003f45070 */
[----:B0-----:R-:W0:Y:S02]  /*3340*/  MUFU.RCP R25, R25 ;  /* 0x0000001900197308 */ /* 0x001e240000001000 */
[----:B0-----:R-:W-:-:S06]  /*3350*/  VIADD R20, R25, 0xffffffe ;  /* 0x0ffffffe19147836 */ /* 0x001fcc0000000000 */
[----:B------:R0:W1:Y:S02]  /*3360*/  F2I.FTZ.U32.TRUNC.NTZ R21, R20 ;  /* 0x0000001400157305 */ /* 0x000064000021f000 */
[----:B0-----:R-:W-:Y:S02]  /*3370*/  IMAD.MOV.U32 R20, RZ, RZ, RZ ;  /* 0x000000ffff147224 */ /* 0x001fe400078e00ff */
[----:B-1----:R-:W-:-:S04]  /*3380*/  IMAD R39, R43, R21, RZ ;  /* 0x000000152b277224 */ /* 0x002fc800078e02ff */
[----:B------:R-:W-:Y:S01]  /*3390*/  IMAD.HI.U32 R26, R21, R39, R20 ;  /* 0x00000027151a7227 */ /* 0x000fe200078e0014 */
[----:B------:R-:W-:-:S05]  /*33a0*/  LOP3.LUT R39, R42, 0x7fffffff, RZ, 0xc0, !PT ;  /* 0x7fffffff2a277812 */ /* 0x000fca00078ec0ff */
[----:B------:R-:W-:-:S04]  /*33b0*/  IMAD.HI.U32 R26, R26, R39, RZ ;  /* 0x000000271a1a7227 */ /* 0x000fc800078e00ff */
[----:B------:R-:W-:-:S04]  /*33c0*/  IMAD.MOV R26, RZ, RZ, -R26 ;  /* 0x000000ffff1a7224 */ /* 0x000fc800078e0a1a */
[----:B------:R-:W-:-:S05]  /*33d0*/  IMAD R21, R24, R26, R39 ;  /* 0x0000001a18157224 */ /* 0x000fca00078e0227 */
[----:B------:R-:W-:-:S13]  /*33e0*/  ISETP.GE.U32.AND P0, PT, R21, R24, PT ;  /* 0x000000181500720c */ /* 0x000fda0003f06070 */
[----:B------:R-:W-:-:S04]  /*33f0*/  @P0 IADD3 R21, PT, PT, -R24, R21, RZ ;  /* 0x0000001518150210 */ /* 0x000fc80007ffe1ff */
[----:B------:R-:W-:-:S13]  /*3400*/  ISETP.GE.U32.AND P0, PT, R21, R24, PT ;  /* 0x000000181500720c */ /* 0x000fda0003f06070 */
[----:B------:R-:W-:Y:S01]  /*3410*/  @P0 IMAD.IADD R21, R21, 0x1, -R24 ;  /* 0x0000000115150824 */ /* 0x000fe200078e0a18 */
        /* <DEDUP_REMOVED lines=8> */
.L_x_608:
[----:B------:R-:W-:Y:S05]  /*34a0*/  @P0 BRA `(.L_x_564) ;  /* 0xfffffffc00900947 */ /* 0x000fea000383ffff */
.L_x_562:
[----:B------:R-:W-:Y:S01]  /*34b0*/  UMOV UR5, 0xffffffff ;  /* 0xffffffff00057882 */ /* 0x000fe20000000000 */
[----:B------:R-:W-:Y:S02]  /*34c0*/  ISETP.NE.AND P0, PT, R24, 0x65, PT ;  /* 0x000000651800780c */ /* 0x000fe40003f05270 */
[----:B------:R-:W-:Y:S11]  /*34d0*/  BRA.DIV UR5, `(.L_x_565) ;  /* 0x0000001a05b87947 */ /* 0x000ff6000b800000 */
[----:B------:R-:W0:Y:S01]  /*34e0*/  S2R R53, SR_GEMASK ;  /* 0x0000000000357919 */ /* 0x000e220000003c00 */
[----:B------:R-:W-:Y:S02]  /*34f0*/  VOTE.ANY R21, PT, !P0 ;  /* 0x0000000000157806 */ /* 0x000fe400040e0100 */
[----:B------:R-:W-:Y:S02]  /*3500*/  IADD3 R17, PT, PT, R3, 0x2, RZ ;  /* 0x0000000203117810 */ /* 0x000fe40007ffe0ff */
[----:B0-----:R-:W-:-:S05]  /*3510*/  LOP3.LUT R21, R21, 0x80000000, R53, 0xec, !PT ;  /* 0x8000000015157812 */ /* 0x001fca00078eec35 */
[----:B------:R-:W-:-:S05]  /*3520*/  VIADD R16, R21, 0xffffffff ;  /* 0xffffffff15107836 */ /* 0x000fca0000000000 */
[----:B------:R-:W-:Y:S02]  /*3530*/  LOP3.LUT R16, R21, R16, RZ, 0xc, !PT ;  /* 0x0000001015107212 */ /* 0x000fe400078e0cff */
[C---:B------:R-:W-:Y:S02]  /*3540*/  IADD3 R21, PT, PT, R3.reuse, 0x10, RZ ;  /* 0x0000001003157810 */ /* 0x040fe40007ffe0ff */
[----:B------:R-:W0:Y:S02]  /*3550*/  POPC R44, R16 ;  /* 0x00000010002c7309 */ /* 0x000e240000000000 */
[----:B0-----:R-:W0:Y:S01]  /*3560*/  SHFL.DOWN PT, R22, R25, 0x1, R44 ;  /* 0x0820000019167989 */ /* 0x001e2200000e002c */
[-C--:B------:R-:W-:Y:S02]  /*3570*/  ISETP.GE.AND P0, PT, R3, R44.reuse, PT ;  /* 0x0000002c0300720c */ /* 0x080fe40003f06270 */
[----:B------:R-:W-:-:S11]  /*3580*/  ISETP.GT.AND P2, PT, R21, R44, PT ;  /* 0x0000002c1500720c */ /* 0x000fd60003f44270 */
[----:B0-----:R-:W-:Y:S01]  /*3590*/  @!P0 FADD R25, R22, R25 ;  /* 0x0000001916198221 */ /* 0x001fe20000000000 */
[----:B------:R-:W-:Y:S01]  /*35a0*/  ISETP.GT.AND P0, PT, R17, R44, PT ;  /* 0x0000002c1100720c */ /* 0x000fe20003f04270 */
[----:B------:R-:W-:-:S03]  /*35b0*/  VIADD R17, R3, 0x4 ;  /* 0x0000000403117836 */ /* 0x000fc60000000000 */
        /* <DEDUP_REMOVED lines=11> */
[----:B------:R-:W-:Y:S01]  /*3670*/  ISETP.NE.AND P0, PT, R24, 0x65, PT ;  /* 0x000000651800780c */ /* 0x000fe20003f05270 */
[----:B------:R-:W-:-:S03]  /*3680*/  IMAD.X R42, RZ, RZ, R17, P3 ;  /* 0x000000ffff2a7224 */ /* 0x000fc600018e0611 */
[----:B------:R-:W0:Y:S09]  /*3690*/  SHFL.DOWN PT, R22, R25, 0x10, R44 ;  /* 0x0a00000019167989 */ /* 0x000e3200000e002c */
[----:B------:R-:W-:Y:S01]  /*36a0*/  VOTE.ALL P0, P0 ;  /* 0x0000000000ff7806 */ /* 0x000fe20000000000 */
[----:B0-----:R-:W-:-:S04]  /*36b0*/  @!P2 FADD R25, R25, R22 ;  /* 0x000000161919a221 */ /* 0x001fc80000000000 */
[----:B------:R-:W-:-:S08]  /*36c0*/  IMAD.MOV.U32 R43, RZ, RZ, R25 ;  /* 0x000000ffff2b7224 */ /* 0x000fd000078e0019 */
.L_x_617:
[----:B------:R-:W-:Y:S05]  /*36d0*/  @!P0 BRA `(.L_x_566) ;  /* 0x0000000400248947 */ /* 0x000fea0003800000 */
[----:B------:R-:W-:-:S07]  /*36e0*/  HFMA2 R44, -RZ, RZ, 0, 5.6743621826171875e-05 ;  /* 0x000003b8ff2c7431 */ /* 0x000fce00000001ff */
.L_x_572:
        /* <DEDUP_REMOVED lines=10> */
.L_x_620:
[----:B------:R-:W-:Y:S05]  /*3790*/  @!P0 BRA `(.L_x_568) ;  /* 0x0000000000748947 */ /* 0x000fea0003800000 */
[----:B------:R-:W-:-:S07]  /*37a0*/  MOV R22, R44 ;  /* 0x0000002c00167202 */ /* 0x000fce0000000f00 */
.L_x_570:
[----:B------:R-:W-:Y:S02]  /*37b0*/  VIADD R24, R22, 0x1 ;  /* 0x0000000116187836 */ /* 0x000fe40000000000 */
[----:B------:R-:W-:Y:S02]  /*37c0*/  IMAD R39, R39, 0x41a7, RZ ;  /* 0x000041a727277824 */ /* 0x000fe400078e02ff */
[----:B------:R-:W0:Y:S01]  /*37d0*/  I2F.U32.RP R21, R24 ;  /* 0x0000001800157306 */ /* 0x000e220000209000 */
[----:B------:R-:W-:Y:S02]  /*37e0*/  IADD3 R20, PT, PT, RZ, -R24, RZ ;  /* 0x80000018ff147210 */ /* 0x000fe40007ffe0ff */
[----:B------:R-:W-:Y:S02]  /*37f0*/  LOP3.LUT R39, R39, 0x7fffffff, RZ, 0xc0, !PT ;  /* 0x7fffffff27277812 */ /* 0x000fe400078ec0ff */
[----:B------:R-:W-:-:S03]  /*3800*/  ISETP.NE.U32.AND P2, PT, R24, RZ, PT ;  /* 0x000000ff1800720c */ /* 0x000fc60003f45070 */
[----:B0-----:R-:W0:Y:S02]  /*3810*/  MUFU.RCP R21, R21 ;  /* 0x0000001500157308 */ /* 0x001e240000001000 */
[----:B0-----:R-:W-:-:S06]  /*3820*/  VIADD R21, R21, 0xffffffe ;  /* 0x0ffffffe15157836 */ /* 0x001fcc0000000000 */
[----:B------:R-:W0:Y:S02]  /*3830*/  F2I.FTZ.U32.TRUNC.NTZ R21, R21 ;  /* 0x0000001500157305 */ /* 0x000e24000021f000 */
[----:B0-----:R-:W-:Y:S02]  /*3840*/  IMAD R25, R20, R21, RZ ;  /* 0x0000001514197224 */ /* 0x001fe400078e02ff */
[----:B------:R-:W-:-:S04]  /*3850*/  IMAD.MOV.U32 R20, RZ, RZ, RZ ;  /* 0x000000ffff147224 */ /* 0x000fc800078e00ff */
[----:B------:R-:W-:-:S06]  /*3860*/  IMAD.HI.U32 R20, R21, R25, R20 ;  /* 0x0000001915147227 */ /* 0x000fcc00078e0014 */
        /* <DEDUP_REMOVED lines=15> */
.L_x_623:
[----:B------:R-:W-:Y:S05]  /*3960*/  @P0 BRA `(.L_x_570) ;  /* 0xfffffffc00900947 */ /* 0x000fea000383ffff */
.L_x_568:
[----:B------:R-:W-:Y:S01]  /*3970*/  UMOV UR5, 0xffffffff ;  /* 0xffffffff00057882 */ /* 0x000fe20000000000 */
[----:B------:R-:W-:Y:S02]  /*3980*/  ISETP.NE.AND P0, PT, R24, 0x65, PT ;  /* 0x000000651800780c */ /* 0x000fe40003f05270 */
[----:B------:R-:W-:Y:S11]  /*3990*/  BRA.DIV UR5, `(.L_x_571) ;  /* 0x0000001a05c07947 */ /* 0x000ff6000b800000 */
[----:B------:R-:W-:Y:S01]  /*39a0*/  VOTE.ANY R21, PT, !P0 ;  /* 0x0000000000157806 */ /* 0x000fe200040e0100 */
[----:B------:R-:W-:Y:S01]  /*39b0*/  VIADD R23, R23, 0xffffffe0 ;  /* 0xffffffe017177836 */ /* 0x000fe20000000000 */
[----:B------:R-:W-:Y:S02]  /*39c0*/  IADD3 R17, PT, PT, R3, 0x2, RZ ;  /* 0x0000000203117810 */ /* 0x000fe40007ffe0ff */
[----:B------:R-:W-:-:S05]  /*39d0*/  LOP3.LUT R21, R21, 0x80000000, R53, 0xec, !PT ;  /* 0x8000000015157812 */ /* 0x000fca00078eec35 */
[----:B------:R-:W-:-:S05]  /*39e0*/  VIADD R16, R21, 0xffffffff ;  /* 0xffffffff15107836 */ /* 0x000fca0000000000 */
[----:B------:R-:W-:-:S06]  /*39f0*/  LOP3.LUT R16, R21, R16, RZ, 0xc, !PT ;  /* 0x0000001015107212 */ /* 0x000fcc00078e0cff */
[----:B------:R-:W0:Y:S02]  /*3a00*/  POPC R16, R16 ;  /* 0x0000001000107309 */ /* 0x000e240000000000 */
[----:B0-----:R-:W0:Y:S01]  /*3a10*/  SHFL.DOWN PT, R22, R25, 0x1, R16 ;  /* 0x0820000019167989 */ /* 0x001e2200000e0010 */
[----:B------:R-:W-:-:S13]  /*3a20*/  ISETP.GE.AND P0, PT, R3, R16, PT ;  /* 0x000000100300720c */ /* 0x000fda0003f06270 */
        /* <DEDUP_REMOVED lines=10> */
[----:B------:R-:W-:Y:S02]  /*3ad0*/  IADD3 R17, PT, PT, R3, 0x10, RZ ;  /* 0x0000001003117810 */ /* 0x000fe40007ffe0ff */
        /* <DEDUP_REMOVED lines=8> */
.L_x_632:
[----:B------:R-:W-:Y:S05]  /*3b60*/  @P0 BRA `(.L_x_572) ;  /* 0xfffffff800e00947 */ /* 0x000fea000383ffff */
.L_x_566:
        /* <DEDUP_REMOVED lines=15> */
.L_x_560:
[----:B------:R-:W-:Y:S05]  /*3c60*/  WARPSYNC.ALL ;  /* 0x0000000000007948 */ /* 0x000fea0003800000 */
[----:B------:R-:W0:Y:S08]  /*3c70*/  S2UR UR5, SR_CgaCtaId ;  /* 0x00000000000579c3 */ /* 0x000e300000008800 */
[----:B------:R-:W-:Y:S06]  /*3c80*/  BAR.SYNC.DEFER_BLOCKING 0x0 ;  /* 0x0000000000007b1d */ /* 0x000fec0000010000 */
[----:B------:R-:W-:Y:S01]  /*3c90*/  UMOV UR4, 0x400 ;  /* 0x0000040000047882 */ /* 0x000fe20000000000 */
[----:B------:R-:W2:Y:S01]  /*3ca0*/  S2R R17, SR_TID.X ;  /* 0x0000000000117919 */ /* 0x000ea20000002100 */
[----:B0-----:R-:W-:-:S09]  /*3cb0*/  ULEA UR4, UR5, UR4, 0x18 ;  /* 0x0000000405047291 */ /* 0x001fd2000f8ec0ff */
[----:B------:R-:W0:Y:S01]  /*3cc0*/  LDS R3, [UR4+0x4c] ;  /* 0x00004c04ff037984 */ /* 0x000e220008000800 */
[----:B--2---:R-:W-:-:S13]  /*3cd0*/  ISETP.NE.AND P0, PT, R17, RZ, PT ;  /* 0x000000ff1100720c */ /* 0x004fda0003f05270 */
[----:B0-----:R-:W-:-:S04]  /*3ce0*/  @P0 FADD R16, R3, R16 ;  /* 0x0000001003100221 */ /* 0x001fc80000000000 */
[----:B------:R-:W-:-:S07]  /*3cf0*/  FADD R4, R4, R16 ;  /* 0x0000001004047221 */ /* 0x000fce0000000000 */
.L_x_559:
[----:B------:R-:W-:Y:S01]  /*3d00*/  FADD R5, R5, R4 ;  /* 0x0000000405057221 */ /* 0x000fe20000000000 */
[----:B------:R-:W0:Y:S01]  /*3d10*/  S2R R16, SR_TID.X ;  /* 0x0000000000107919 */ /* 0x000e220000002100 */
[----:B------:R-:W2:Y:S01]  /*3d20*/  S2UR UR5, SR_CTAID.X ;  /* 0x00000000000579c3 */ /* 0x000ea20000002500 */
[----:B------:R-:W3:Y:S01]  /*3d30*/  LDCU.64 UR6, c[0x0][0x388] ;  /* 0x00007100ff0677ac */ /* 0x000ee20008000a00 */
[----:B------:R-:W-:Y:S01]  /*3d40*/  FADD R6, R6, R5 ;  /* 0x0000000506067221 */ /* 0x000fe20000000000 */
[----:B------:R-:W4:Y:S03]  /*3d50*/  S2R R3, SR_LANEID ;  /* 0x0000000000037919 */ /* 0x000f260000000000 */
[----:B------:R-:W-:-:S04]  /*3d60*/  FADD R7, R7, R6 ;  /* 0x0000000607077221 */ /* 0x000fc80000000000 */
[----:B------:R-:W-:-:S04]  /*3d70*/  FADD R8, R8, R7 ;  /* 0x0000000708087221 */ /* 0x000fc80000000000 */
[----:B------:R-:W-:-:S04]  /*3d80*/  FADD R9, R9, R8 ;  /* 0x0000000809097221 */ /* 0x000fc80000000000 */
[----:B------:R-:W-:-:S04]  /*3d90*/  FADD R10, R10, R9 ;  /* 0x000000090a0a7221 */ /* 0x000fc80000000000 */
[----:B------:R-:W-:-:S04]  /*3da0*/  FADD R11, R11, R10 ;  /* 0x0000000a0b0b7221 */ /* 0x000fc80000000000 */
[----:B------:R-:W-:-:S04]  /*3db0*/  FADD R12, R12, R11 ;  /* 0x0000000b0c0c7221 */ /* 0x000fc80000000000 */
[----:B------:R-:W-:Y:S01]  /*3dc0*/  FADD R13, R13, R12 ;  /* 0x0000000c0d0d7221 */ /* 0x000fe20000000000 */
[----:B------:R-:W-:Y:S01]  /*3dd0*/  BAR.SYNC.DEFER_BLOCKING 0x0 ;  /* 0x0000000000007b1d */ /* 0x000fe20000010000 */
[----:B0-----:R-:W-:Y:S02]  /*3de0*/  ISETP.NE.AND P0, PT, R16, RZ, PT ;  /* 0x000000ff1000720c */ /* 0x001fe40003f05270 */
[----:B------:R-:W-:Y:S01]  /*3df0*/  FADD R14, R14, R13 ;  /* 0x0000000d0e0e7221 */ /* 0x000fe20000000000 */
[----:B----4-:R-:W-:-:S03]  /*3e00*/  IMAD R3, R3, 0x54, R38 ;  /* 0x0000005403037824 */ /* 0x010fc600078e0226 */
[----:B------:R-:W-:-:S04]  /*3e10*/  FADD R15, R15, R14 ;  /* 0x0000000e0f0f7221 */ /* 0x000fc80000000000 */
[----:B------:R-:W-:-:S04]  /*3e20*/  FADD R28, R28, R15 ;  /* 0x0000000f1c1c7221 */ /* 0x000fc80000000000 */
[----:B------:R-:W-:-:S04]  /*3e30*/  FADD R29, R29, R28 ;  /* 0x0000001c1d1d7221 */ /* 0x000fc80000000000 */
[----:B------:R-:W-:-:S04]  /*3e40*/  FADD R30, R30, R29 ;  /* 0x0000001d1e1e7221 */ /* 0x000fc80000000000 */
[----:B------:R-:W-:Y:S01]  /*3e50*/  FADD R31, R31, R30 ;  /* 0x0000001e1f1f7221 */ /* 0x000fe20000000000 */
[----:B------:R0:W-:Y:S03]  /*3e60*/  STS.64 [R3], R4 ;  /* 0x0000000403007388 */ /* 0x0001e60000000a00 */
[----:B------:R-:W-:Y:S01]  /*3e70*/  FADD R32, R32, R31 ;  /* 0x0000001f20207221 */ /* 0x000fe20000000000 */
[----:B------:R-:W-:Y:S03]  /*3e80*/  STS.64 [R3+0x8], R6 ;  /* 0x0000080603007388 */ /* 0x000fe60000000a00 */
[----:B------:R-:W-:Y:S01]  /*3e90*/  FADD R33, R33, R32 ;  /* 0x0000002021217221 */ /* 0x000fe20000000000 */
[----:B------:R-:W-:Y:S03]  /*3ea0*/  STS.64 [R3+0x10], R8 ;  /* 0x0000100803007388 */ /* 0x000fe60000000a00 */
[----:B------:R-:W-:Y:S01]  /*3eb0*/  FADD R34, R34, R33 ;  /* 0x0000002122227221 */ /* 0x000fe20000000000 */
[----:B------:R4:W-:Y:S01]  /*3ec0*/  STS.64 [R3+0x18], R10 ;  /* 0x0000180a03007388 */ /* 0x0009e20000000a00 */
[----:B0-----:R-:W2:Y:S02]  /*3ed0*/  LDC R4, c[0x0][0x398] ;  /* 0x0000e600ff047b82 */ /* 0x001ea40000000800 */
[----:B------:R-:W-:Y:S01]  /*3ee0*/  FADD R35, R35, R34 ;  /* 0x0000002223237221 */ /* 0x000fe20000000000 */
[----:B------:R0:W-:Y:S03]  /*3ef0*/  STS.64 [R3+0x20], R12 ;  /* 0x0000200c03007388 */ /* 0x0001e60000000a00 */
[----:B------:R-:W-:Y:S01]  /*3f00*/  FADD R16, R36, R35 ;  /* 0x0000002324107221 */ /* 0x000fe20000000000 */
[----:B------:R5:W-:Y:S03]  /*3f10*/  STS.64 [R3+0x28], R14 ;  /* 0x0000280e03007388 */ /* 0x000be60000000a00 */
[----:B------:R-:W-:Y:S01]  /*3f20*/  FADD R17, R37, R16 ;  /* 0x0000001025117221 */ /* 0x000fe20000000000 */
[----:B------:R-:W-:Y:S04]  /*3f30*/  STS.64 [R3+0x30], R28 ;  /* 0x0000301c03007388 */ /* 0x000fe80000000a00 */
[----:B------:R-:W-:Y:S04]  /*3f40*/  STS.64 [R3+0x38], R30 ;  /* 0x0000381e03007388 */ /* 0x000fe80000000a00 */
[----:B------:R-:W-:Y:S04]  /*3f50*/  STS.64 [R3+0x40], R32 ;  /* 0x0000402003007388 */ /* 0x000fe80000000a00 */
[----:B------:R-:W-:Y:S01]  /*3f60*/  STS.64 [R3+0x48], R34 ;  /* 0x0000482203007388 */ /* 0x000fe20000000a00 */
[----:B--2---:R-:W-:-:S03]  /*3f70*/  VIADD R4, R4, UR5 ;  /* 0x0000000504047c36 */ /* 0x004fc60008000000 */
[----:B------:R2:W-:Y:S01]  /*3f80*/  STS.64 [R3+0x50], R16 ;  /* 0x0000501003007388 */ /* 0x0005e20000000a00 */
[----:B------:R-:W-:-:S03]  /*3f90*/  NOP ;  /* 0x0000000000007918 */ /* 0x000fc60000000000 */
[----:B------:R-:W-:Y:S04]  /*3fa0*/  LDS R6, [R38] ;  /* 0x0000000026067984 */ /* 0x000fe80000000800 */
[----:B------:R-:W-:Y:S04]  /*3fb0*/  LDS R8, [R38+0x80] ;  /* 0x0000800026087984 */ /* 0x000fe80000000800 */
[----:B-1----:R-:W-:Y:S04]  /*3fc0*/  LDS R43, [R38+0x100] ;  /* 0x00010000262b7984 */ /* 0x002fe80000000800 */
        /* <DEDUP_REMOVED lines=19> */
[----:B------:R1:W-:Y:S01]  /*4100*/  @!P0 STS [UR4+0x8400], R0 ;  /* 0x00840000ff008988 */ /* 0x0003e20008000804 */
[----:B------:R-:W-:Y:S06]  /*4110*/  BAR.SYNC.DEFER_BLOCKING 0x0 ;  /* 0x0000000000007b1d */ /* 0x000fec0000010000 */
[----:B------:R-:W0:Y:S01]  /*4120*/  S2R R5, SR_TID.X ;  /* 0x0000000000057919 */ /* 0x000e220000002100 */
[----:B----4-:R-:W4:Y:S01]  /*4130*/  S2R R10, SR_TID.X ;  /* 0x00000000000a7919 */ /* 0x010f220000002100 */
[----:B------:R-:W3:Y:S01]  /*4140*/  LDS R35, [UR4+0x8400] ;  /* 0x00840004ff237984 */ /* 0x000ee20008000800 */
[----:B0-----:R-:W-:-:S02]  /*4150*/  LOP3.LUT R12, R5, 0x1f, RZ, 0xc0, !PT ;  /* 0x0000001f050c7812 */ /* 0x001fc400078ec0ff */
[----:B------:R-:W-:-:S05]  /*4160*/  LOP3.LUT R5, R5, 0x3e0, RZ, 0xc0, !PT ;  /* 0x000003e005057812 */ /* 0x000fca00078ec0ff */
[----:B-----5:R-:W-:Y:S01]  /*4170*/  IMAD R14, R5, 0x16, R12 ;  /* 0x00000016050e7824 */ /* 0x020fe200078e020c */
[----:B----4-:R-:W-:Y:S01]  /*4180*/  LOP3.LUT R12, R10, 0x3e0, RZ, 0xc0, !PT ;  /* 0x000003e00a0c7812 */ /* 0x010fe200078ec0ff */
[----:B------:R-:W-:Y:S01]  /*4190*/  IMAD R5, R4, 0x2100, RZ ;  /* 0x0000210004057824 */ /* 0x000fe200078e02ff */
[----:B------:R-:W-:Y:S01]  /*41a0*/  LOP3.LUT R10, R10, 0x1f, RZ, 0xc0, !PT ;  /* 0x0000001f0a0a7812 */ /* 0x000fe200078ec0ff */
[----:B--2---:R-:W-:-:S03]  /*41b0*/  VIADD R16, R14, 0x20 ;  /* 0x000000200e107836 */ /* 0x004fc60000000000 */
[----:B------:R-:W-:Y:S01]  /*41c0*/  IADD3 R5, P0, PT, R5, R14, RZ ;  /* 0x0000000e05057210 */ /* 0x000fe20007f1e0ff */
[----:B------:R-:W-:-:S03]  /*41d0*/  IMAD R10, R12, 0x16, R10 ;  /* 0x000000160c0a7824 */ /* 0x000fc600078e020a */
[----:B-1----:R-:W-:Y:S02]  /*41e0*/  IADD3.X R0, PT, PT, RZ, RZ, RZ, P0, !PT ;  /* 0x000000ffff007210 */ /* 0x002fe400007fe4ff */
[C---:B---3--:R-:W-:Y:S02]  /*41f0*/  LEA R4, P0, R5.reuse, UR6, 0x2 ;  /* 0x0000000605047c11 */ /* 0x048fe4000f8010ff */
[----:B------:R-:W-:Y:S02]  /*4200*/  IADD3 R12, PT, PT, R10, 0xa0, RZ ;  /* 0x000000a00a0c7810 */ /* 0x000fe40007ffe0ff */
[-C--:B------:R-:W-:Y:S01]  /*4210*/  ISETP.GE.AND P6, PT, R14, R35.reuse, PT ;  /* 0x000000230e00720c */ /* 0x080fe20003fc6270 */
[C---:B------:R-:W-:Y:S01]  /*4220*/  VIADD R14, R10.reuse, 0xc0 ;  /* 0x000000c00a0e7836 */ /* 0x040fe20000000000 */
[----:B------:R-:W-:Y:S01]  /*4230*/  LEA.HI.X R5, R5, UR7, R0, 0x2, P0 ;  /* 0x0000000705057c11 */ /* 0x000fe200080f1400 */
[----:B------:R-:W-:Y:S01]  /*4240*/  VIADD R0, R10, 0x40 ;  /* 0x000000400a007836 */ /* 0x000fe20000000000 */
[----:B------:R-:W-:-:S02]  /*4250*/  ISETP.GE.AND P5, PT, R16, R35, PT ;  /* 0x000000231000720c */ /* 0x000fc40003fa6270 */
[-C--:B------:R-:W-:Y:S02]  /*4260*/  ISETP.GE.AND P4, PT, R51, R35.reuse, PT ;  /* 0x000000233300720c */ /* 0x080fe40003f86270 */
[-C--:B------:R-:W-:Y:S01]  /*4270*/  ISETP.GE.AND P3, PT, R0, R35.reuse, PT ;  /* 0x000000230000720c */ /* 0x080fe20003f66270 */
[----:B------:R-:W-:Y:S01]  /*4280*/  VIADD R0, R10, 0xe0 ;  /* 0x000000e00a007836 */ /* 0x000fe20000000000 */
[-C--:B------:R-:W-:Y:S02]  /*4290*/  ISETP.GE.AND P0, PT, R52, R35.reuse, PT ;  /* 0x000000233400720c */ /* 0x080fe40003f06270 */
[-C--:B------:R-:W-:Y:S01]  /*42a0*/  ISETP.GE.AND P2, PT, R12, R35.reuse, PT ;  /* 0x000000230c00720c */ /* 0x080fe20003f46270 */
[----:B------:R0:W-:Y:S01]  /*42b0*/  @!P6 STG.E desc[UR8][R4.64], R6 ;  /* 0x000000060400e986 */ /* 0x0001e2000c101908 */
[-C--:B------:R-:W-:Y:S02]  /*42c0*/  ISETP.GE.AND P1, PT, R14, R35.reuse, PT ;  /* 0x000000230e00720c */ /* 0x080fe40003f26270 */
[-C--:B------:R-:W-:Y:S01]  /*42d0*/  ISETP.GE.AND P6, PT, R0, R35.reuse, PT ;  /* 0x000000230000720c */ /* 0x080fe20003fc6270 */
[C---:B------:R-:W-:Y:S01]  /*42e0*/  VIADD R0, R10.reuse, 0x140 ;  /* 0x000001400a007836 */ /* 0x040fe20000000000 */
[----:B------:R-:W-:Y:S01]  /*42f0*/  IADD3 R12, PT, PT, R10, 0x100, RZ ;  /* 0x000001000a0c7810 */ /* 0x000fe20007ffe0ff */
[----:B------:R0:W-:Y:S03]  /*4300*/  @!P5 STG.E desc[UR8][R4.64+0x80], R8 ;  /* 0x000080080400d986 */ /* 0x0001e6000c101908 */
[-C--:B------:R-:W-:Y:S01]  /*4310*/  ISETP.GE.AND P5, PT, R12, R35.reuse, PT ;  /* 0x000000230c00720c */ /* 0x080fe20003fa6270 */
[----:B------:R0:W-:Y:S01]  /*4320*/  @!P4 STG.E desc[UR8][R4.64+0x200], R53 ;  /* 0x000200350400c986 */ /* 0x0001e2000c101908 */
[----:B------:R-:W-:Y:S01]  /*4330*/  ISETP.GE.AND P4, PT, R0, R35, PT ;  /* 0x000000230000720c */ /* 0x000fe20003f86270 */
[----:B------:R-:W-:-:S02]  /*4340*/  VIADD R0, R10, 0x1a0 ;  /* 0x000001a00a007836 */ /* 0x000fc40000000000 */
[----:B------:R0:W-:Y:S01]  /*4350*/  @!P0 STG.E desc[UR8][R4.64+0x180], R47 ;  /* 0x0001802f04008986 */ /* 0x0001e2000c101908 */
[----:B------:R-:W-:-:S03]  /*4360*/  ISETP.GE.AND P0, PT, R50, R35, PT ;  /* 0x000000233200720c */ /* 0x000fc60003f06270 */
[----:B------:R0:W-:Y:S01]  /*4370*/  @!P3 STG.E desc[UR8][R4.64+0x100], R43 ;  /* 0x0001002b0400b986 */ /* 0x0001e2000c101908 */
[----:B------:R-:W-:-:S03]  /*4380*/  ISETP.GE.AND P3, PT, R49, R35, PT ;  /* 0x000000233100720c */ /* 0x000fc60003f66270 */
[----:B------:R0:W-:Y:S01]  /*4390*/  @!P2 STG.E desc[UR8][R4.64+0x280], R37 ;  /* 0x000280250400a986 */ /* 0x0001e2000c101908 */
[----:B------:R-:W-:-:S03]  /*43a0*/  ISETP.GE.AND P2, PT, R48, R35, PT ;  /* 0x000000233000720c */ /* 0x000fc60003f46270 */
[----:B------:R0:W-:Y:S01]  /*43b0*/  @!P1 STG.E desc[UR8][R4.64+0x300], R39 ;  /* 0x0003002704009986 */ /* 0x0001e2000c101908 */
[-C--:B------:R-:W-:Y:S02]  /*43c0*/  ISETP.GE.AND P1, PT, R0, R35.reuse, PT ;  /* 0x000000230000720c */ /* 0x080fe40003f26270 */
[----:B------:R-:W-:Y:S01]  /*43d0*/  IADD3 R0, PT, PT, R10, 0x1e0, RZ ;  /* 0x000001e00a007810 */ /* 0x000fe20007ffe0ff */
[----:B------:R0:W-:Y:S01]  /*43e0*/  @!P6 STG.E desc[UR8][R4.64+0x380], R29 ;  /* 0x0003801d0400e986 */ /* 0x0001e2000c101908 */
[----:B------:R-:W-:-:S03]  /*43f0*/  ISETP.GE.AND P6, PT, R46, R35, PT ;  /* 0x000000232e00720c */ /* 0x000fc60003fc6270 */
        /* <DEDUP_REMOVED lines=25> */
.L_x_546:
[----:B------:R-:W-:Y:S01]  /*4590*/  BSSY B1, `(.L_x_573) ;  /* 0x0000006000017945 */ /* 0x000fe20003800000 */
[----:B------:R-:W-:Y:S02]  /*45a0*/  PLOP3.LUT P0, PT, P0, PT, PT, 0x8, 0x80 ;  /* 0x000000000080781c */ /* 0x000fe4000070e170 */
[----:B------:R-:W-:-:S11]  /*45b0*/  MOV R21, 0xffffffff ;  /* 0xffffffff00157802 */ /* 0x000fd60000000f00 */
[----:B------:R-:W-:Y:S05]  /*45c0*/  WARPSYNC.COLLECTIVE R21, `(.L_x_574) ;  /* 0x0000000015087348 */ /* 0x000fea0003c00000 */
[----:B------:R-:W-:Y:S01]  /*45d0*/  VOTE.ANY P0, P0 ;  /* 0x0000000000ff7806 */ /* 0x000fe20000000100 */
[----:B------:R-:W-:-:S12]  /*45e0*/  ENDCOLLECTIVE ;  /* 0x000000000000791b */ /* 0x000fd80003800000 */
.L_x_574:
[----:B------:R-:W-:Y:S05]  /*45f0*/  BSYNC B1 ;  /* 0x0000000000017941 */ /* 0x000fea0003800000 */
.L_x_573:
[----:B------:R-:W-:Y:S05]  /*4600*/  BRA `(.L_x_575) ;  /* 0xffffffc800947947 */ /* 0x000fea000383ffff */
.L_x_548:
[----:B------:R-:W-:Y:S01]  /*4610*/  BSSY B1, `(.L_x_576) ;  /* 0x0000006000017945 */ /* 0x000fe20003800000 */
[----:B------:R-:W-:Y:S01]  /*4620*/  PLOP3.LUT P0, PT, P0, PT, PT, 0x8, 0x80 ;  /* 0x000000000080781c */ /* 0x000fe2000070e170 */
[----:B------:R-:W-:-:S12]  /*4630*/  IMAD.MOV.U32 R21, RZ, RZ, -0x1 ;  /* 0xffffffffff157424 */ /* 0x000fd800078e00ff */
[----:B------:R-:W-:Y:S05]  /*4640*/  WARPSYNC.COLLECTIVE R21, `(.L_x_577) ;  /* 0x0000000015087348 */ /* 0x000fea0003c00000 */
[----:B------:R-:W-:Y:S01]  /*4650*/  VOTE.ANY P0, P0 ;  /* 0x0000000000ff7806 */ /* 0x000fe20000000100 */
[----:B------:R-:W-:-:S12]  /*4660*/  ENDCOLLECTIVE ;  /* 0x000000000000791b */ /* 0x000fd80003800000 */
.L_x_577:
[----:B------:R-:W-:Y:S05]  /*4670*/  BSYNC B1 ;  /* 0x0000000000017941 */ /* 0x000fea0003800000 */
.L_x_576:
[----:B------:R-:W-:Y:S05]  /*4680*/  BRA `(.L_x_578) ;  /* 0xffffffc800e87947 */ /* 0x000fea000383ffff */
.L_x_550:
[----:B------:R-:W0:Y:S01]  /*4690*/  S2R R49, SR_GEMASK ;  /* 0x0000000000317919 */ /* 0x000e220000003c00 */
[----:B------:R-:W-:Y:S01]  /*46a0*/  BSSY B1, `(.L_x_579) ;  /* 0x0000006000017945 */ /* 0x000fe20003800000 */
[----:B------:R-:W-:Y:S01]  /*46b0*/  PLOP3.LUT P0, PT, P0, PT, PT, 0x8, 0x80 ;  /* 0x000000000080781c */ /* 0x000fe2000070e170 */
[----:B------:R-:W-:-:S12]  /*46c0*/  IMAD.MOV.U32 R21, RZ, RZ, -0x1 ;  /* 0xffffffffff157424 */ /* 0x000fd800078e00ff */
[----:B0-----:R-:W-:Y:S05]  /*46d0*/  WARPSYNC.COLLECTIVE R21, `(.L_x_580) ;  /* 0x0000000015087348 */ /* 0x001fea0003c00000 */
[----:B------:R-:W-:Y:S01]  /*46e0*/  VOTE.ANY R21, PT, P0 ;  /* 0x0000000000157806 */ /* 0x000fe200000e0100 */
[----:B0-----:R-:W-:Y:S06]  /*46f0*/  ENDCOLLECTIVE ;  /* 0x000000000000791b */ /* 0x001fec0003800000 */
.L_x_580:
[----:B------:R-:W-:Y:S05]  /*4700*/  BSYNC B1 ;  /* 0x0000000000017941 */ /* 0x000fea0003800000 */
.L_x_579:
[----:B------:R-:W-:Y:S01]  /*4710*/  LOP3.LUT R21, R21, 0x80000000, R49, 0xec, !PT ;  /* 0x8000000015157812 */ /* 0x000fe200078eec31 */
[----:B------:R-:W-:Y:S01]  /*4720*/  IMAD.MOV.U32 R20, RZ, RZ, R29 ;  /* 0x000000ffff147224 */ /* 0x000fe200078e001d */
[C---:B------:R-:W-:Y:S01]  /*4730*/  IADD3 R42, PT, PT, R48.reuse, 0x2, RZ ;  /* 0x00000002302a7810 */ /* 0x040fe20007ffe0ff */
[----:B------:R-:W-:Y:S01]  /*4740*/  IMAD.MOV.U32 R17, RZ, RZ, 0x1 ;  /* 0x00000001ff117424 */ /* 0x000fe200078e00ff */
[C---:B------:R-:W-:Y:S01]  /*4750*/  IADD3 R16, PT, PT, R21.reuse, -0x1, RZ ;  /* 0xffffffff15107810 */ /* 0x040fe20007ffe0ff */
[----:B------:R-:W0:Y:S01]  /*4760*/  LDC.64 R40, c[0x0][0x390] ;  /* 0x0000e400ff287b82 */ /* 0x000e220000000a00 */
[----:B------:R-:W-:Y:S02]  /*4770*/  IADD3 R30, PT, PT, R48, 0x4, RZ ;  /* 0x00000004301e7810 */ /* 0x000fe40007ffe0ff */
[----:B------:R-:W-:Y:S02]  /*4780*/  LOP3.LUT R24, R21, R16, RZ, 0xc, !PT ;  /* 0x0000001015187212 */ /* 0x000fe400078e0cff */
[----:B------:R-:W-:-:S02]  /*4790*/  MOV R21, 0xffffffff ;  /* 0xffffffff00157802 */ /* 0x000fc40000000f00 */
[----:B------:R1:W2:Y:S01]  /*47a0*/  POPC R16, R24 ;  /* 0x0000001800107309 */ /* 0x0002a20000000000 */
[C---:B------:R-:W-:Y:S02]  /*47b0*/  IADD3 R25, PT, PT, R48.reuse, 0x8, RZ ;  /* 0x0000000830197810 */ /* 0x040fe40007ffe0ff */
[----:B-1----:R-:W-:-:S07]  /*47c0*/  IADD3 R24, PT, PT, R48, 0x10, RZ ;  /* 0x0000001030187810 */ /* 0x002fce0007ffe0ff */
[----:B0-2---:R-:W-:Y:S05]  /*47d0*/  WARPSYNC.COLLECTIVE R21, `(.L_x_581) ;  /* 0x0000000015087348 */ /* 0x005fea0003c00000 */
[----:B--2---:R1:W2:Y:S02]  /*47e0*/  SHFL.DOWN P2, R22, R20, R17, R16 ;  /* 0x0800001114167389 */ /* 0x0042a40000040010 */
[----:B012---:R-:W-:Y:S05]  /*47f0*/  ENDCOLLECTIVE ;  /* 0x000000000000791b */ /* 0x007fea0003800000 */
.L_x_581:
[----:B------:R-:W-:Y:S02]  /*4800*/  ISETP.GE.AND P0, PT, R48, R16, PT ;  /* 0x000000103000720c */ /* 0x000fe40003f06270 */
[----:B------:R-:W-:-:S05]  /*4810*/  IADD3 R40, P3, PT, R40, 0x100, RZ ;  /* 0x0000010028287810 */ /* 0x000fca0007f7e0ff */
[----:B------:R-:W-:Y:S02]  /*4820*/  IMAD.X R41, RZ, RZ, R41, P3 ;  /* 0x000000ffff297224 */ /* 0x000fe400018e0629 */
[----:B------:R-:W-:-:S04]  /*4830*/  IMAD.MOV.U32 R17, RZ, RZ, 0x2 ;  /* 0x00000002ff117424 */ /* 0x000fc800078e00ff */
[----:B------:R-:W-:Y:S01]  /*4840*/  @!P0 FADD R29, R22, R29 ;  /* 0x0000001d161d8221 */ /* 0x000fe20000000000 */
[----:B------:R-:W-:-:S03]  /*4850*/  ISETP.GT.AND P0, PT, R42, R16, PT ;  /* 0x000000102a00720c */ /* 0x000fc60003f04270 */
[----:B------:R-:W-:-:S10]  /*4860*/  IMAD.MOV.U32 R20, RZ, RZ, R29 ;  /* 0x000000ffff147224 */ /* 0x000fd400078e001d */
[----:B------:R-:W-:Y:S05]  /*4870*/  WARPSYNC.COLLECTIVE R21, `(.L_x_582) ;  /* 0x0000000015087348 */ /* 0x000fea0003c00000 */
[----:B------:R0:W1:Y:S02]  /*4880*/  SHFL.DOWN P2, R22, R20, R17, R16 ;  /* 0x0800001114167389 */ /* 0x0000640000040010 */
[----:B01----:R-:W-:Y:S05]  /*4890*/  ENDCOLLECTIVE ;  /* 0x000000000000791b */ /* 0x003fea0003800000 */
.L_x_582:
[----:B------:R-:W-:Y:S02]  /*48a0*/  IMAD.MOV.U32 R17, RZ, RZ, 0x4 ;  /* 0x00000004ff117424 */ /* 0x000fe400078e00ff */
[----:B------:R-:W-:Y:S01]  /*48b0*/  @!P0 FADD R29, R29, R22 ;  /* 0x000000161d1d8221 */ /* 0x000fe20000000000 */
[----:B------:R-:W-:-:S03]  /*48c0*/  ISETP.GT.AND P0, PT, R30, R16, PT ;  /* 0x000000101e00720c */ /* 0x000fc60003f04270 */
[----:B------:R-:W-:-:S10]  /*48d0*/  IMAD.MOV.U32 R20, RZ, RZ, R29 ;  /* 0x000000ffff147224 */ /* 0x000fd400078e001d */
[----:B------:R-:W-:Y:S05]  /*48e0*/  WARPSYNC.COLLECTIVE R21, `(.L_x_583) ;  /* 0x0000000015087348 */ /* 0x000fea0003c00000 */
[----:B------:R0:W1:Y:S02]  /*48f0*/  SHFL.DOWN P2, R22, R20, R17, R16 ;  /* 0x0800001114167389 */ /* 0x0000640000040010 */
[----:B01----:R-:W-:Y:S05]  /*4900*/  ENDCOLLECTIVE ;  /* 0x000000000000791b */ /* 0x003fea0003800000 */
.L_x_583:
[----:B------:R-:W-:Y:S02]  /*4910*/  IMAD.MOV.U32 R17, RZ, RZ, 0x8 ;  /* 0x00000008ff117424 */ /* 0x000fe400078e00ff */
[----:B------:R-:W-:Y:S01]  /*4920*/  @!P0 FADD R29, R29, R22 ;  /* 0x000000161d1d8221 */ /* 0x000fe20000000000 */
[----:B------:R-:W-:-:S03]  /*4930*/  ISETP.GT.AND P0, PT, R25, R16, PT ;  /* 0x000000101900720c */ /* 0x000fc60003f04270 */
[----:B------:R-:W-:-:S10]  /*4940*/  IMAD.MOV.U32 R20, RZ, RZ, R29 ;  /* 0x000000ffff147224 */ /* 0x000fd400078e001d */
[----:B------:R-:W-:Y:S05]  /*4950*/  WARPSYNC.COLLECTIVE R21, `(.L_x_584) ;  /* 0x0000000015087348 */ /* 0x000fea0003c00000 */
[----:B------:R0:W1:Y:S02]  /*4960*/  SHFL.DOWN P2, R22, R20, R17, R16 ;  /* 0x0800001114167389 */ /* 0x0000640000040010 */
[----:B01----:R-:W-:Y:S05]  /*4970*/  ENDCOLLECTIVE ;  /* 0x000000000000791b */ /* 0x003fea0003800000 */
.L_x_584:
[----:B------:R-:W-:Y:S02]  /*4980*/  IMAD.MOV.U32 R17, RZ, RZ, 0x10 ;  /* 0x00000010ff117424 */ /* 0x000fe400078e00ff */
[----:B------:R-:W-:Y:S01]  /*4990*/  @!P0 FADD R29, R29, R22 ;  /* 0x000000161d1d8221 */ /* 0x000fe20000000000 */
[----:B------:R-:W-:-:S03]  /*49a0*/  ISETP.NE.AND P0, PT, R28, 0x65, PT ;  /* 0x000000651c00780c */ /* 0x000fc60003f05270 */
[----:B------:R-:W-:-:S10]  /*49b0*/  IMAD.MOV.U32 R20, RZ, RZ, R29 ;  /* 0x000000ffff147224 */ /* 0x000fd400078e001d */
[----:B------:R-:W-:Y:S05]  /*49c0*/  WARPSYNC.COLLECTIVE R21, `(.L_x_585) ;  /* 0x0000000015087348 */ /* 0x000fea0003c00000 */
[----:B------:R0:W1:Y:S02]  /*49d0*/  SHFL.DOWN P2, R22, R20, R17, R16 ;  /* 0x0800001114167389 */ /* 0x0000640000040010 */
[----:B01----:R-:W-:Y:S05]  /*49e0*/  ENDCOLLECTIVE ;  /* 0x000000000000791b */ /* 0x003fea0003800000 */
.L_x_585:
[----:B------:R-:W-:Y:S05]  /*49f0*/  WARPSYNC.COLLECTIVE R21, `(.L_x_586) ;  /* 0x0000000015087348 */ /* 0x000fea0003c00000 */
[----:B------:R-:W-:Y:S01]  /*4a00*/  VOTE.ALL P0, P0 ;  /* 0x0000000000ff7806 */ /* 0x000fe20000000000 */
[----:B------:R-:W-:-:S12]  /*4a10*/  ENDCOLLECTIVE ;  /* 0x000000000000791b */ /* 0x000fd80003800000 */
.L_x_586:
[----:B------:R-:W-:-:S13]  /*4a20*/  ISETP.GT.AND P2, PT, R24, R16, PT ;  /* 0x000000101800720c */ /* 0x000fda0003f44270 */
[----:B------:R-:W-:-:S04]  /*4a30*/  @!P2 FADD R29, R29, R22 ;  /* 0x000000161d1da221 */ /* 0x000fc80000000000 */
[----:B------:R-:W-:Y:S01]  /*4a40*/  IMAD.MOV.U32 R43, RZ, RZ, R29 ;  /* 0x000000ffff2b7224 */ /* 0x000fe200078e001d */
[----:B------:R-:W-:Y:S06]  /*4a50*/  BRA `(.L_x_587) ;  /* 0xffffffc800807947 */ /* 0x000fec000383ffff */
.L_x_552:
[----:B------:R-:W-:Y:S01]  /*4a60*/  BSSY B1, `(.L_x_588) ;  /* 0x0000006000017945 */ /* 0x000fe20003800000 */
[----:B------:R-:W-:Y:S02]  /*4a70*/  PLOP3.LUT P0, PT, P0, PT, PT, 0x8, 0x80 ;  /* 0x000000000080781c */ /* 0x000fe4000070e170 */
[----:B------:R-:W-:-:S11]  /*4a80*/  MOV R21, 0xffffffff ;  /* 0xffffffff00157802 */ /* 0x000fd60000000f00 */
[----:B------:R-:W-:Y:S05]  /*4a90*/  WARPSYNC.COLLECTIVE R21, `(.L_x_589) ;  /* 0x0000000015087348 */ /* 0x000fea0003c00000 */
[----:B------:R-:W-:Y:S01]  /*4aa0*/  VOTE.ANY P0, P0 ;  /* 0x0000000000ff7806 */ /* 0x000fe20000000100 */
[----:B------:R-:W-:-:S12]  /*4ab0*/  ENDCOLLECTIVE ;  /* 0x000000000000791b */ /* 0x000fd80003800000 */
.L_x_589:
[----:B------:R-:W-:Y:S05]  /*4ac0*/  BSYNC B1 ;  /* 0x0000000000017941 */ /* 0x000fea0003800000 */
.L_x_588:
[----:B------:R-:W-:Y:S05]  /*4ad0*/  BRA `(.L_x_590) ;  /* 0xffffffc800907947 */ /* 0x000fea000383ffff */
.L_x_554:
[----:B------:R-:W-:Y:S01]  /*4ae0*/  BSSY B1, `(.L_x_591) ;  /* 0x0000006000017945 */ /* 0x000fe20003800000 */
[----:B------:R-:W-:Y:S01]  /*4af0*/  PLOP3.LUT P0, PT, P0, PT, PT, 0x8, 0x80 ;  /* 0x000000000080781c */ /* 0x000fe2000070e170 */
[----:B------:R-:W-:-:S12]  /*4b00*/  IMAD.MOV.U32 R21, RZ, RZ, -0x1 ;  /* 0xffffffffff157424 */ /* 0x000fd800078e00ff */
[----:B------:R-:W-:Y:S05]  /*4b10*/  WARPSYNC.COLLECTIVE R21, `(.L_x_592) ;  /* 0x0000000015087348 */ /* 0x000fea0003c00000 */
[----:B------:R-:W-:Y:S01]  /*4b20*/  VOTE.ANY P0, P0 ;  /* 0x0000000000ff7806 */ /* 0x000fe20000000100 */
[----:B------:R-:W-:-:S12]  /*4b30*/  ENDCOLLECTIVE ;  /* 0x000000000000791b */ /* 0x000fd80003800000 */
.L_x_592:
[----:B------:R-:W-:Y:S05]  /*4b40*/  BSYNC B1 ;  /* 0x0000000000017941 */ /* 0x000fea0003800000 */
.L_x_591:
[----:B------:R-:W-:Y:S05]  /*4b50*/  BRA `(.L_x_593) ;  /* 0xffffffc800e47947 */ /* 0x000fea000383ffff */
.L_x_556:
[----:B------:R-:W-:Y:S01]  /*4b60*/  BSSY B1, `(.L_x_594) ;  /* 0x0000006000017945 */ /* 0x000fe20003800000 */
[----:B------:R-:W-:Y:S01]  /*4b70*/  PLOP3.LUT P0, PT, P0, PT, PT, 0x8, 0x80 ;  /* 0x000000000080781c */ /* 0x000fe2000070e170 */
[----:B------:R-:W-:-:S12]  /*4b80*/  IMAD.MOV.U32 R21, RZ, RZ, -0x1 ;  /* 0xffffffffff157424 */ /* 0x000fd800078e00ff */
[----:B------:R-:W-:Y:S05]  /*4b90*/  WARPSYNC.COLLECTIVE R21, `(.L_x_595) ;  /* 0x0000000015087348 */ /* 0x000fea0003c00000 */
[----:B------:R-:W-:Y:S01]  /*4ba0*/  VOTE.ANY R21, PT, P0 ;  /* 0x0000000000157806 */ /* 0x000fe200000e0100 */
[----:B------:R-:W-:Y:S06]  /*4bb0*/  ENDCOLLECTIVE ;  /* 0x000000000000791b */ /* 0x000fec0003800000 */
.L_x_595:
[----:B------:R-:W-:Y:S05]  /*4bc0*/  BSYNC B1 ;  /* 0x0000000000017941 */ /* 0x000fea0003800000 */
.L_x_594:
[----:B------:R-:W-:Y:S01]  /*4bd0*/  LOP3.LUT R21, R21, 0x80000000, R49, 0xec, !PT ;  /* 0x8000000015157812 */ /* 0x000fe200078eec31 */
[----:B------:R-:W-:Y:S01]  /*4be0*/  IMAD.MOV.U32 R20, RZ, RZ, R29 ;  /* 0x000000ffff147224 */ /* 0x000fe200078e001d */
[----:B------:R-:W-:Y:S01]  /*4bf0*/  IADD3 R23, PT, PT, R23, -0x20, RZ ;  /* 0xffffffe017177810 */ /* 0x000fe20007ffe0ff */
[----:B------:R-:W-:Y:S01]  /*4c00*/  IMAD.MOV.U32 R17, RZ, RZ, 0x1 ;  /* 0x00000001ff117424 */ /* 0x000fe200078e00ff */
[----:B------:R-:W-:-:S04]  /*4c10*/  IADD3 R16, PT, PT, R21, -0x1, RZ ;  /* 0xffffffff15107810 */ /* 0x000fc80007ffe0ff */
[----:B------:R-:W-:Y:S02]  /*4c20*/  LOP3.LUT R51, R21, R16, RZ, 0xc, !PT ;  /* 0x0000001015337212 */ /* 0x000fe400078e0cff */
[----:B------:R-:W-:Y:S02]  /*4c30*/  MOV R21, 0xffffffff ;  /* 0xffffffff00157802 */ /* 0x000fe40000000f00 */
[----:B------:R0:W1:Y:S05]  /*4c40*/  POPC R16, R51 ;  /* 0x0000003300107309 */ /* 0x00006a0000000000 */
[----:B01----:R-:W-:Y:S05]  /*4c50*/  WARPSYNC.COLLECTIVE R21, `(.L_x_596) ;  /* 0x0000000015087348 */ /* 0x003fea0003c00000 */
[----:B-1----:R1:W2:Y:S02]  /*4c60*/  SHFL.DOWN P2, R22, R20, R17, R16 ;  /* 0x0800001114167389 */ /* 0x0022a40000040010 */
[----:B012---:R-:W-:Y:S05]  /*4c70*/  ENDCOLLECTIVE ;  /* 0x000000000000791b */ /* 0x007fea0003800000 */
.L_x_596:
[----:B------:R-:W-:Y:S01]  /*4c80*/  ISETP.GE.AND P0, PT, R48, R16, PT ;  /* 0x000000103000720c */ /* 0x000fe20003f06270 */
[----:B------:R-:W-:-:S12]  /*4c90*/  IMAD.MOV.U32 R17, RZ, RZ, 0x2 ;  /* 0x00000002ff117424 */ /* 0x000fd800078e00ff */
[----:B------:R-:W-:Y:S01]  /*4ca0*/  @!P0 FADD R29, R22, R29 ;  /* 0x0000001d161d8221 */ /* 0x000fe20000000000 */
[----:B------:R-:W-:-:S03]  /*4cb0*/  ISETP.GT.AND P0, PT, R42, R16, PT ;  /* 0x000000102a00720c */ /* 0x000fc60003f04270 */
[----:B------:R-:W-:-:S10]  /*4cc0*/  IMAD.MOV.U32 R20, RZ, RZ, R29 ;  /* 0x000000ffff147224 */ /* 0x000fd400078e001d */
[----:B------:R-:W-:Y:S05]  /*4cd0*/  WARPSYNC.COLLECTIVE R21, `(.L_x_597) ;  /* 0x0000000015087348 */ /* 0x000fea0003c00000 */
[----:B------:R0:W1:Y:S02]  /*4ce0*/  SHFL.DOWN P2, R22, R20, R17, R16 ;  /* 0x0800001114167389 */ /* 0x0000640000040010 */
[----:B01----:R-:W-:Y:S05]  /*4cf0*/  ENDCOLLECTIVE ;  /* 0x000000000000791b */ /* 0x003fea0003800000 */
.L_x_597:
[----:B------:R-:W-:Y:S02]  /*4d00*/  IMAD.MOV.U32 R17, RZ, RZ, 0x4 ;  /* 0x00000004ff117424 */ /* 0x000fe400078e00ff */
[----:B------:R-:W-:Y:S01]  /*4d10*/  @!P0 FADD R29, R29, R22 ;  /* 0x000000161d1d8221 */ /* 0x000fe20000000000 */
[----:B------:R-:W-:-:S04]  /*4d20*/  ISETP.GT.AND P0, PT, R30, R16, PT ;  /* 0x000000101e00720c */ /* 0x000fc80003f04270 */
[----:B------:R-:W-:-:S09]  /*4d30*/  MOV R20, R29 ;  /* 0x0000001d00147202 */ /* 0x000fd20000000f00 */
[----:B------:R-:W-:Y:S05]  /*4d40*/  WARPSYNC.COLLECTIVE R21, `(.L_x_598) ;  /* 0x0000000015087348 */ /* 0x000fea0003c00000 */
[----:B------:R0:W1:Y:S02]  /*4d50*/  SHFL.DOWN P2, R22, R20, R17, R16 ;  /* 0x0800001114167389 */ /* 0x0000640000040010 */
[----:B01----:R-:W-:Y:S05]  /*4d60*/  ENDCOLLECTIVE ;  /* 0x000000000000791b */ /* 0x003fea0003800000 */
.L_x_598:
[----:B------:R-:W-:Y:S02]  /*4d70*/  HFMA2 R17, -RZ, RZ, 0, 4.76837158203125e-07 ;  /* 0x00000008ff117431 */ /* 0x000fe400000001ff */
[----:B------:R-:W-:Y:S01]  /*4d80*/  @!P0 FADD R29, R29, R22 ;  /* 0x000000161d1d8221 */ /* 0x000fe20000000000 */
[----:B------:R-:W-:-:S03]  /*4d90*/  ISETP.GT.AND P0, PT, R25, R16, PT ;  /* 0x000000101900720c */ /* 0x000fc60003f04270 */
[----:B------:R-:W-:-:S10]  /*4da0*/  IMAD.MOV.U32 R20, RZ, RZ, R29 ;  /* 0x000000ffff147224 */ /* 0x000fd400078e001d */
[----:B------:R-:W-:Y:S05]  /*4db0*/  WARPSYNC.COLLECTIVE R21, `(.L_x_599) ;  /* 0x0000000015087348 */ /* 0x000fea0003c00000 */
[----:B------:R0:W1:Y:S02]  /*4dc0*/  SHFL.DOWN P2, R22, R20, R17, R16 ;  /* 0x0800001114167389 */ /* 0x0000640000040010 */
[----:B01----:R-:W-:Y:S05]  /*4dd0*/  ENDCOLLECTIVE ;  /* 0x000000000000791b */ /* 0x003fea0003800000 */
.L_x_599:
[----:B------:R-:W-:Y:S02]  /*4de0*/  IMAD.MOV.U32 R17, RZ, RZ, 0x10 ;  /* 0x00000010ff117424 */ /* 0x000fe400078e00ff */
[----:B------:R-:W-:Y:S01]  /*4df0*/  @!P0 FADD R29, R29, R22 ;  /* 0x000000161d1d8221 */ /* 0x000fe20000000000 */
[----:B------:R-:W-:-:S03]  /*4e00*/  ISETP.NE.AND P0, PT, R28, 0x65, PT ;  /* 0x000000651c00780c */ /* 0x000fc60003f05270 */
[----:B------:R-:W-:-:S10]  /*4e10*/  IMAD.MOV.U32 R20, RZ, RZ, R29 ;  /* 0x000000ffff147224 */ /* 0x000fd400078e001d */
[----:B------:R-:W-:Y:S05]  /*4e20*/  WARPSYNC.COLLECTIVE R21, `(.L_x_600) ;  /* 0x0000000015087348 */ /* 0x000fea0003c00000 */
[----:B------:R0:W1:Y:S02]  /*4e30*/  SHFL.DOWN P2, R22, R20, R17, R16 ;  /* 0x0800001114167389 */ /* 0x0000640000040010 */
[----:B01----:R-:W-:Y:S05]  /*4e40*/  ENDCOLLECTIVE ;  /* 0x000000000000791b */ /* 0x003fea0003800000 */
.L_x_600:
[----:B------:R-:W-:Y:S05]  /*4e50*/  WARPSYNC.COLLECTIVE R21, `(.L_x_601) ;  /* 0x0000000015087348 */ /* 0x000fea0003c00000 */
[----:B------:R-:W-:Y:S01]  /*4e60*/  VOTE.ALL P0, P0 ;  /* 0x0000000000ff7806 */ /* 0x000fe20000000000 */
[----:B------:R-:W-:-:S12]  /*4e70*/  ENDCOLLECTIVE ;  /* 0x000000000000791b */ /* 0x000fd80003800000 */
.L_x_601:
[----:B------:R-:W-:-:S13]  /*4e80*/  ISETP.GT.AND P2, PT, R24, R16, PT ;  /* 0x000000101800720c */ /* 0x000fda0003f44270 */
[----:B------:R-:W-:-:S04]  /*4e90*/  @!P2 FADD R29, R29, R22 ;  /* 0x000000161d1da221 */ /* 0x000fc80000000000 */
[----:B------:R-:W-:Y:S01]  /*4ea0*/  FADD R43, R29, R43 ;  /* 0x0000002b1d2b7221 */ /* 0x000fe20000000000 */
[----:B------:R-:W-:Y:S06]  /*4eb0*/  BRA `(.L_x_602) ;  /* 0xffffffc8007c7947 */ /* 0x000fec000383ffff */
.L_x_561:
[----:B------:R-:W-:Y:S01]  /*4ec0*/  BSSY B0, `(.L_x_603) ;  /* 0x0000006000007945 */ /* 0x000fe20003800000 */
[----:B------:R-:W-:Y:S01]  /*4ed0*/  PLOP3.LUT P0, PT, P0, PT, PT, 0x8, 0x80 ;  /* 0x000000000080781c */ /* 0x000fe2000070e170 */
[----:B------:R-:W-:-:S12]  /*4ee0*/  IMAD.MOV.U32 R21, RZ, RZ, -0x1 ;  /* 0xffffffffff157424 */ /* 0x000fd800078e00ff */
[----:B------:R-:W-:Y:S05]  /*4ef0*/  WARPSYNC.COLLECTIVE R21, `(.L_x_604) ;  /* 0x0000000015087348 */ /* 0x000fea0003c00000 */
[----:B------:R-:W-:Y:S01]  /*4f00*/  VOTE.ANY P0, P0 ;  /* 0x0000000000ff7806 */ /* 0x000fe20000000100 */
[----:B------:R-:W-:-:S12]  /*4f10*/  ENDCOLLECTIVE ;  /* 0x000000000000791b */ /* 0x000fd80003800000 */
.L_x_604:
[----:B------:R-:W-:Y:S05]  /*4f20*/  BSYNC B0 ;  /* 0x0000000000007941 */ /* 0x000fea0003800000 */
.L_x_603:
[----:B------:R-:W-:Y:S05]  /*4f30*/  BRA `(.L_x_605) ;  /* 0xffffffe000e47947 */ /* 0x000fea000383ffff */
.L_x_563:
[----:B------:R-:W-:Y:S01]  /*4f40*/  BSSY B0, `(.L_x_606) ;  /* 0x0000006000007945 */ /* 0x000fe20003800000 */
[----:B------:R-:W-:Y:S02]  /*4f50*/  PLOP3.LUT P0, PT, P0, PT, PT, 0x8, 0x80 ;  /* 0x000000000080781c */ /* 0x000fe4000070e170 */
[----:B------:R-:W-:-:S11]  /*4f60*/  MOV R21, 0xffffffff ;  /* 0xffffffff00157802 */ /* 0x000fd60000000f00 */
[----:B------:R-:W-:Y:S05]  /*4f70*/  WARPSYNC.COLLECTIVE R21, `(.L_x_607) ;  /* 0x0000000015087348 */ /* 0x000fea0003c00000 */
[----:B------:R-:W-:Y:S01]  /*4f80*/  VOTE.ANY P0, P0 ;  /* 0x0000000000ff7806 */ /* 0x000fe20000000100 */
[----:B------:R-:W-:-:S12]  /*4f90*/  ENDCOLLECTIVE ;  /* 0x000000000000791b */ /* 0x000fd80003800000 */
.L_x_607:
[----:B------:R-:W-:Y:S05]  /*4fa0*/  BSYNC B0 ;  /* 0x0000000000007941 */ /* 0x000fea0003800000 */
.L_x_606:
[----:B------:R-:W-:Y:S05]  /*4fb0*/  BRA `(.L_x_608) ;  /* 0xffffffe400387947 */ /* 0x000fea000383ffff */
.L_x_565:
[----:B------:R-:W0:Y:S01]  /*4fc0*/  S2R R53, SR_GEMASK ;  /* 0x0000000000357919 */ /* 0x000e220000003c00 */
[----:B------:R-:W-:Y:S01]  /*4fd0*/  BSSY B0, `(.L_x_609) ;  /* 0x0000006000007945 */ /* 0x000fe20003800000 */
[----:B------:R-:W-:Y:S01]  /*4fe0*/  PLOP3.LUT P0, PT, P0, PT, PT, 0x8, 0x80 ;  /* 0x000000000080781c */ /* 0x000fe2000070e170 */
[----:B------:R-:W-:-:S12]  /*4ff0*/  IMAD.MOV.U32 R21, RZ, RZ, -0x1 ;  /* 0xffffffffff157424 */ /* 0x000fd800078e00ff */
[----:B0-----:R-:W-:Y:S05]  /*5000*/  WARPSYNC.COLLECTIVE R21, `(.L_x_610) ;  /* 0x0000000015087348 */ /* 0x001fea0003c00000 */
[----:B------:R-:W-:Y:S01]  /*5010*/  VOTE.ANY R21, PT, P0 ;  /* 0x0000000000157806 */ /* 0x000fe200000e0100 */
[----:B0-----:R-:W-:Y:S06]  /*5020*/  ENDCOLLECTIVE ;  /* 0x000000000000791b */ /* 0x001fec0003800000 */
.L_x_610:
[----:B------:R-:W-:Y:S05]  /*5030*/  BSYNC B0 ;  /* 0x0000000000007941 */ /* 0x000fea0003800000 */
.L_x_609:
[----:B------:R-:W-:Y:S01]  /*5040*/  LOP3.LUT R21, R21, 0x80000000, R53, 0xec, !PT ;  /* 0x8000000015157812 */ /* 0x000fe200078eec35 */
[----:B------:R-:W-:Y:S02]  /*5050*/  HFMA2 R17, -RZ, RZ, 0, 5.9604644775390625e-08 ;  /* 0x00000001ff117431 */ /* 0x000fe400000001ff */
[----:B------:R-:W-:Y:S01]  /*5060*/  IMAD.MOV.U32 R20, RZ, RZ, R25 ;  /* 0x000000ffff147224 */ /* 0x000fe200078e0019 */
[----:B------:R-:W-:Y:S01]  /*5070*/  IADD3 R16, PT, PT, R21, -0x1, RZ ;  /* 0xffffffff15107810 */ /* 0x000fe20007ffe0ff */
[----:B------:R-:W-:-:S03]  /*5080*/  VIADD R43, R3, 0x2 ;  /* 0x00000002032b7836 */ /* 0x000fc60000000000 */
[----:B------:R-:W-:Y:S02]  /*5090*/  LOP3.LUT R44, R21, R16, RZ, 0xc, !PT ;  /* 0x00000010152c7212 */ /* 0x000fe400078e0cff */
[----:B------:R-:W-:-:S04]  /*50a0*/  MOV R21, 0xffffffff ;  /* 0xffffffff00157802 */ /* 0x000fc80000000f00 */
[----:B------:R-:W0:Y:S02]  /*50b0*/  POPC R44, R44 ;  /* 0x0000002c002c7309 */ /* 0x000e240000000000 */
[----:B0-----:R-:W-:Y:S01]  /*50c0*/  IMAD.MOV.U32 R16, RZ, RZ, R44 ;  /* 0x000000ffff107224 */ /* 0x001fe200078e002c */
[----:B------:R-:W-:-:S13]  /*50d0*/  ISETP.GE.AND P0, PT, R3, R44, PT ;  /* 0x0000002c0300720c */ /* 0x000fda0003f06270 */
[----:B------:R-:W-:Y:S05]  /*50e0*/  WARPSYNC.COLLECTIVE R21, `(.L_x_611) ;  /* 0x0000000015087348 */ /* 0x000fea0003c00000 */
[----:B------:R0:W1:Y:S02]  /*50f0*/  SHFL.DOWN P2, R22, R20, R17, R16 ;  /* 0x0800001114167389 */ /* 0x0000640000040010 */
[----:B01----:R-:W-:Y:S05]  /*5100*/  ENDCOLLECTIVE ;  /* 0x000000000000791b */ /* 0x003fea0003800000 */
.L_x_611:
[----:B------:R-:W-:Y:S02]  /*5110*/  IMAD.MOV.U32 R17, RZ, RZ, 0x2 ;  /* 0x00000002ff117424 */ /* 0x000fe400078e00ff */
[----:B------:R-:W-:Y:S01]  /*5120*/  @!P0 FADD R25, R22, R25 ;  /* 0x0000001916198221 */ /* 0x000fe20000000000 */
[----:B------:R-:W-:Y:S02]  /*5130*/  ISETP.GT.AND P0, PT, R43, R44, PT ;  /* 0x0000002c2b00720c */ /* 0x000fe40003f04270 */
[----:B------:R-:W-:Y:S02]  /*5140*/  IADD3 R43, PT, PT, R3, 0x4, RZ ;  /* 0x00000004032b7810 */ /* 0x000fe40007ffe0ff */
[----:B------:R-:W-:-:S09]  /*5150*/  MOV R20, R25 ;  /* 0x0000001900147202 */ /* 0x000fd20000000f00 */
[----:B------:R-:W-:Y:S05]  /*5160*/  WARPSYNC.COLLECTIVE R21, `(.L_x_612) ;  /* 0x0000000015087348 */ /* 0x000fea0003c00000 */
[----:B------:R0:W1:Y:S02]  /*5170*/  SHFL.DOWN P2, R22, R20, R17, R16 ;  /* 0x0800001114167389 */ /* 0x0000640000040010 */
[----:B01----:R-:W-:Y:S05]  /*5180*/  ENDCOLLECTIVE ;  /* 0x000000000000791b */ /* 0x003fea0003800000 */
.L_x_612:
[----:B------:R-:W-:Y:S02]  /*5190*/  HFMA2 R17, -RZ, RZ, 0, 2.384185791015625e-07 ;  /* 0x00000004ff117431 */ /* 0x000fe400000001ff */
[----:B------:R-:W-:Y:S01]  /*51a0*/  @!P0 FADD R25, R25, R22 ;  /* 0x0000001619198221 */ /* 0x000fe20000000000 */
[----:B------:R-:W-:Y:S01]  /*51b0*/  ISETP.GT.AND P0, PT, R43, R44, PT ;  /* 0x0000002c2b00720c */ /* 0x000fe20003f04270 */
[----:B------:R-:W-:Y:S02]  /*51c0*/  VIADD R43, R3, 0x8 ;  /* 0x00000008032b7836 */ /* 0x000fe40000000000 */
[----:B------:R-:W-:-:S03]  /*51d0*/  IMAD.MOV.U32 R20, RZ, RZ, R25 ;  /* 0x000000ffff147224 */ /* 0x000fc600078e0019 */
[----:B------:R-:W-:-:S13]  /*51e0*/  ISETP.GT.AND P3, PT, R43, R44, PT ;  /* 0x0000002c2b00720c */ /* 0x000fda0003f64270 */
[----:B------:R-:W-:Y:S05]  /*51f0*/  WARPSYNC.COLLECTIVE R21, `(.L_x_613) ;  /* 0x0000000015087348 */ /* 0x000fea0003c00000 */
[----:B------:R0:W1:Y:S02]  /*5200*/  SHFL.DOWN P2, R22, R20, R17, R16 ;  /* 0x0800001114167389 */ /* 0x0000640000040010 */
[----:B01----:R-:W-:Y:S05]  /*5210*/  ENDCOLLECTIVE ;  /* 0x000000000000791b */ /* 0x003fea0003800000 */
.L_x_613:
[----:B------:R-:W-:Y:S01]  /*5220*/  IADD3 R43, PT, PT, R3, 0x10, RZ ;  /* 0x00000010032b7810 */ /* 0x000fe20007ffe0ff */
[----:B------:R-:W-:Y:S02]  /*5230*/  IMAD.MOV.U32 R17, RZ, RZ, 0x8 ;  /* 0x00000008ff117424 */ /* 0x000fe400078e00ff */
[----:B------:R-:W-:Y:S01]  /*5240*/  @!P0 FADD R25, R25, R22 ;  /* 0x0000001619198221 */ /* 0x000fe20000000000 */
[----:B------:R-:W-:-:S04]  /*5250*/  ISETP.NE.AND P0, PT, R24, 0x65, PT ;  /* 0x000000651800780c */ /* 0x000fc80003f05270 */
[----:B------:R-:W-:-:S09]  /*5260*/  MOV R20, R25 ;  /* 0x0000001900147202 */ /* 0x000fd20000000f00 */
[----:B------:R-:W-:Y:S05]  /*5270*/  WARPSYNC.COLLECTIVE R21, `(.L_x_614) ;  /* 0x0000000015087348 */ /* 0x000fea0003c00000 */
[----:B------:R0:W1:Y:S02]  /*5280*/  SHFL.DOWN P2, R22, R20, R17, R16 ;  /* 0x0800001114167389 */ /* 0x0000640000040010 */
[----:B01----:R-:W-:Y:S05]  /*5290*/  ENDCOLLECTIVE ;  /* 0x000000000000791b */ /* 0x003fea0003800000 */
.L_x_614:
[----:B------:R-:W-:Y:S02]  /*52a0*/  HFMA2 R17, -RZ, RZ, 0, 9.5367431640625e-07 ;  /* 0x00000010ff117431 */ /* 0x000fe400000001ff */
[----:B------:R-:W-:Y:S01]  /*52b0*/  @!P3 FADD R25, R25, R22 ;  /* 0x000000161919b221 */ /* 0x000fe20000000000 */
[----:B------:R-:W-:-:S03]  /*52c0*/  ISETP.GT.AND P3, PT, R43, R44, PT ;  /* 0x0000002c2b00720c */ /* 0x000fc60003f64270 */
[----:B------:R-:W-:-:S10]  /*52d0*/  IMAD.MOV.U32 R20, RZ, RZ, R25 ;  /* 0x000000ffff147224 */ /* 0x000fd400078e0019 */
[----:B------:R-:W-:Y:S05]  /*52e0*/  WARPSYNC.COLLECTIVE R21, `(.L_x_615) ;  /* 0x0000000015087348 */ /* 0x000fea0003c00000 */
[----:B------:R0:W1:Y:S02]  /*52f0*/  SHFL.DOWN P2, R22, R20, R17, R16 ;  /* 0x0800001114167389 */ /* 0x0000640000040010 */
[----:B01----:R-:W-:Y:S05]  /*5300*/  ENDCOLLECTIVE ;  /* 0x000000000000791b */ /* 0x003fea0003800000 */
.L_x_615:
[----:B------:R-:W-:Y:S05]  /*5310*/  WARPSYNC.COLLECTIVE R21, `(.L_x_616) ;  /* 0x0000000015087348 */ /* 0x000fea0003c00000 */
[----:B------:R-:W-:Y:S01]  /*5320*/  VOTE.ALL P0, P0 ;  /* 0x0000000000ff7806 */ /* 0x000fe20000000000 */
[----:B------:R-:W-:-:S12]  /*5330*/  ENDCOLLECTIVE ;  /* 0x000000000000791b */ /* 0x000fd80003800000 */
.L_x_616:
[----:B------:R-:W0:Y:S01]  /*5340*/  LDC.64 R16, c[0x0][0x390] ;  /* 0x0000e400ff107b82 */ /* 0x000e220000000a00 */
[----:B------:R-:W-:-:S05]  /*5350*/  @!P3 FADD R25, R25, R22 ;  /* 0x000000161919b221 */ /* 0x000fca0000000000 */
[----:B------:R-:W-:Y:S02]  /*5360*/  MOV R43, R25 ;  /* 0x00000019002b7202 */ /* 0x000fe40000000f00 */
[----:B0-----:R-:W-:-:S05]  /*5370*/  IADD3 R26, P2, PT, R16, 0x100, RZ ;  /* 0x00000100101a7810 */ /* 0x001fca0007f5e0ff */
[----:B------:R-:W-:Y:S01]  /*5380*/  IMAD.X R42, RZ, RZ, R17, P2 ;  /* 0x000000ffff2a7224 */ /* 0x000fe200010e0611 */
[----:B------:R-:W-:Y:S07]  /*5390*/  BRA `(.L_x_617) ;  /* 0xffffffe000cc7947 */ /* 0x000fee000383ffff */
.L_x_567:
[----:B------:R-:W-:Y:S01]  /*53a0*/  BSSY B0, `(.L_x_618) ;  /* 0x0000006000007945 */ /* 0x000fe20003800000 */
[----:B------:R-:W-:Y:S01]  /*53b0*/  PLOP3.LUT P0, PT, P0, PT, PT, 0x8, 0x80 ;  /* 0x000000000080781c */ /* 0x000fe2000070e170 */
[----:B------:R-:W-:-:S12]  /*53c0*/  IMAD.MOV.U32 R21, RZ, RZ, -0x1 ;  /* 0xffffffffff157424 */ /* 0x000fd800078e00ff */
[----:B------:R-:W-:Y:S05]  /*53d0*/  WARPSYNC.COLLECTIVE R21, `(.L_x_619) ;  /* 0x0000000015087348 */ /* 0x000fea0003c00000 */
[----:B------:R-:W-:Y:S01]  /*53e0*/  VOTE.ANY P0, P0 ;  /* 0x0000000000ff7806 */ /* 0x000fe20000000100 */
[----:B------:R-:W-:-:S12]  /*53f0*/  ENDCOLLECTIVE ;  /* 0x000000000000791b */ /* 0x000fd80003800000 */
.L_x_619:
[----:B------:R-:W-:Y:S05]  /*5400*/  BSYNC B0 ;  /* 0x0000000000007941 */ /* 0x000fea0003800000 */
.L_x_618:
[----:B------:R-:W-:Y:S05]  /*5410*/  BRA `(.L_x_620) ;  /* 0xffffffe000dc7947 */ /* 0x000fea000383ffff */
.L_x_569:
[----:B------:R-:W-:Y:S01]  /*5420*/  BSSY B0, `(.L_x_621) ;  /* 0x0000006000007945 */ /* 0x000fe20003800000 */
[----:B------:R-:W-:Y:S02]  /*5430*/  PLOP3.LUT P0, PT, P0, PT, PT, 0x8, 0x80 ;  /* 0x000000000080781c */ /* 0x000fe4000070e170 */
[----:B------:R-:W-:-:S11]  /*5440*/  MOV R21, 0xffffffff ;  /* 0xffffffff00157802 */ /* 0x000fd60000000f00 */
[----:B------:R-:W-:Y:S05]  /*5450*/  WARPSYNC.COLLECTIVE R21, `(.L_x_622) ;  /* 0x0000000015087348 */ /* 0x000fea0003c00000 */
[----:B------:R-:W-:Y:S01]  /*5460*/  VOTE.ANY P0, P0 ;  /* 0x0000000000ff7806 */ /* 0x000fe20000000100 */
[----:B------:R-:W-:-:S12]  /*5470*/  ENDCOLLECTIVE ;  /* 0x000000000000791b */ /* 0x000fd80003800000 */
.L_x_622:
[----:B------:R-:W-:Y:S05]  /*5480*/  BSYNC B0 ;  /* 0x0000000000007941 */ /* 0x000fea0003800000 */
.L_x_621:
[----:B------:R-:W-:Y:S05]  /*5490*/  BRA `(.L_x_623) ;  /* 0xffffffe400307947 */ /* 0x000fea000383ffff */
.L_x_571:
[----:B------:R-:W-:Y:S01]  /*54a0*/  BSSY B0, `(.L_x_624) ;  /* 0x0000006000007945 */ /* 0x000fe20003800000 */
[----:B------:R-:W-:Y:S01]  /*54b0*/  PLOP3.LUT P0, PT, P0, PT, PT, 0x8, 0x80 ;  /* 0x000000000080781c */ /* 0x000fe2000070e170 */
[----:B------:R-:W-:-:S12]  /*54c0*/  IMAD.MOV.U32 R21, RZ, RZ, -0x1 ;  /* 0xffffffffff157424 */ /* 0x000fd800078e00ff */
[----:B------:R-:W-:Y:S05]  /*54d0*/  WARPSYNC.COLLECTIVE R21, `(.L_x_625) ;  /* 0x0000000015087348 */ /* 0x000fea0003c00000 */
[----:B------:R-:W-:Y:S01]  /*54e0*/  VOTE.ANY R21, PT, P0 ;  /* 0x0000000000157806 */ /* 0x000fe200000e0100 */
[----:B------:R-:W-:Y:S06]  /*54f0*/  ENDCOLLECTIVE ;  /* 0x000000000000791b */ /* 0x000fec0003800000 */
.L_x_625:
[----:B------:R-:W-:Y:S05]  /*5500*/  BSYNC B0 ;  /* 0x0000000000007941 */ /* 0x000fea0003800000 */
.L_x_624:
[----:B------:R-:W-:Y:S01]  /*5510*/  LOP3.LUT R21, R21, 0x80000000, R53, 0xec, !PT ;  /* 0x8000000015157812 */ /* 0x000fe200078eec35 */
[----:B------:R-:W-:Y:S02]  /*5520*/  HFMA2 R17, -RZ, RZ, 0, 5.9604644775390625e-08 ;  /* 0x00000001ff117431 */ /* 0x000fe400000001ff */
[----:B------:R-:W-:Y:S01]  /*5530*/  IMAD.MOV.U32 R20, RZ, RZ, R25 ;  /* 0x000000ffff147224 */ /* 0x000fe200078e0019 */
[----:B------:R-:W-:Y:S02]  /*5540*/  IADD3 R23, PT, PT, R23, -0x20, RZ ;  /* 0xffffffe017177810 */ /* 0x000fe40007ffe0ff */
[----:B------:R-:W-:-:S04]  /*5550*/  IADD3 R16, PT, PT, R21, -0x1, RZ ;  /* 0xffffffff15107810 */ /* 0x000fc80007ffe0ff */
[----:B------:R-:W-:Y:S01]  /*5560*/  LOP3.LUT R16, R21, R16, RZ, 0xc, !PT ;  /* 0x0000001015107212 */ /* 0x000fe200078e0cff */
[----:B------:R-:W-:-:S05]  /*5570*/  IMAD.MOV.U32 R21, RZ, RZ, -0x1 ;  /* 0xffffffffff157424 */ /* 0x000fca00078e00ff */
[----:B------:R-:W0:Y:S02]  /*5580*/  POPC R16, R16 ;  /* 0x0000001000107309 */ /* 0x000e240000000000 */
[----:B0-----:R-:W-:Y:S05]  /*5590*/  WARPSYNC.COLLECTIVE R21, `(.L_x_626) ;  /* 0x0000000015087348 */ /* 0x001fea0003c00000 */
[----:B0-----:R0:W1:Y:S02]  /*55a0*/  SHFL.DOWN P2, R22, R20, R17, R16 ;  /* 0x0800001114167389 */ /* 0x0010640000040010 */
[----:B01----:R-:W-:Y:S05]  /*55b0*/  ENDCOLLECTIVE ;  /* 0x000000000000791b */ /* 0x003fea0003800000 */
.L_x_626:
[----:B------:R-:W-:Y:S02]  /*55c0*/  ISETP.GE.AND P0, PT, R3, R16, PT ;  /* 0x000000100300720c */ /* 0x000fe40003f06270 */
[----:B------:R-:W-:-:S11]  /*55d0*/  MOV R17, 0x2 ;  /* 0x0000000200117802 */ /* 0x000fd60000000f00 */
[----:B------:R-:W-:Y:S01]  /*55e0*/  @!P0 FADD R25, R22, R25 ;  /* 0x0000001916198221 */ /* 0x000fe20000000000 */
[----:B------:R-:W-:-:S03]  /*55f0*/  IADD3 R22, PT, PT, R3, 0x2, RZ ;  /* 0x0000000203167810 */ /* 0x000fc60007ffe0ff */
[----:B------:R-:W-:Y:S01]  /*5600*/  IMAD.MOV.U32 R20, RZ, RZ, R25 ;  /* 0x000000ffff147224 */ /* 0x000fe200078e0019 */
[----:B------:R-:W-:-:S13]  /*5610*/  ISETP.GT.AND P0, PT, R22, R16, PT ;  /* 0x000000101600720c */ /* 0x000fda0003f04270 */
[----:B------:R-:W-:Y:S05]  /*5620*/  WARPSYNC.COLLECTIVE R21, `(.L_x_627) ;  /* 0x0000000015087348 */ /* 0x000fea0003c00000 */
[----:B------:R0:W1:Y:S02]  /*5630*/  SHFL.DOWN P2, R22, R20, R17, R16 ;  /* 0x0800001114167389 */ /* 0x0000640000040010 */
[----:B01----:R-:W-:Y:S05]  /*5640*/  ENDCOLLECTIVE ;  /* 0x000000000000791b */ /* 0x003fea0003800000 */
.L_x_627:
[----:B------:R-:W-:Y:S02]  /*5650*/  IMAD.MOV.U32 R17, RZ, RZ, 0x4 ;  /* 0x00000004ff117424 */ /* 0x000fe400078e00ff */
[----:B------:R-:W-:Y:S01]  /*5660*/  @!P0 FADD R25, R25, R22 ;  /* 0x0000001619198221 */ /* 0x000fe20000000000 */
[----:B------:R-:W-:-:S04]  /*5670*/  VIADD R22, R3, 0x4 ;  /* 0x0000000403167836 */ /* 0x000fc80000000000 */
[----:B------:R-:W-:Y:S02]  /*5680*/  MOV R20, R25 ;  /* 0x0000001900147202 */ /* 0x000fe40000000f00 */
[----:B------:R-:W-:-:S13]  /*5690*/  ISETP.GT.AND P0, PT, R22, R16, PT ;  /* 0x000000101600720c */ /* 0x000fda0003f04270 */
[----:B------:R-:W-:Y:S05]  /*56a0*/  WARPSYNC.COLLECTIVE R21, `(.L_x_628) ;  /* 0x0000000015087348 */ /* 0x000fea0003c00000 */
[----:B------:R0:W1:Y:S02]  /*56b0*/  SHFL.DOWN P2, R22, R20, R17, R16 ;  /* 0x0800001114167389 */ /* 0x0000640000040010 */
[----:B01----:R-:W-:Y:S05]  /*56c0*/  ENDCOLLECTIVE ;  /* 0x000000000000791b */ /* 0x003fea0003800000 */
.L_x_628:
[----:B------:R-:W-:Y:S02]  /*56d0*/  HFMA2 R17, -RZ, RZ, 0, 4.76837158203125e-07 ;  /* 0x00000008ff117431 */ /* 0x000fe400000001ff */
[----:B------:R-:W-:Y:S01]  /*56e0*/  @!P0 FADD R25, R25, R22 ;  /* 0x0000001619198221 */ /* 0x000fe20000000000 */
[----:B------:R-:W-:-:S03]  /*56f0*/  IADD3 R22, PT, PT, R3, 0x8, RZ ;  /* 0x0000000803167810 */ /* 0x000fc60007ffe0ff */
[----:B------:R-:W-:Y:S01]  /*5700*/  IMAD.MOV.U32 R20, RZ, RZ, R25 ;  /* 0x000000ffff147224 */ /* 0x000fe200078e0019 */
[----:B------:R-:W-:-:S13]  /*5710*/  ISETP.GT.AND P0, PT, R22, R16, PT ;  /* 0x000000101600720c */ /* 0x000fda0003f04270 */
[----:B------:R-:W-:Y:S05]  /*5720*/  WARPSYNC.COLLECTIVE R21, `(.L_x_629) ;  /* 0x0000000015087348 */ /* 0x000fea0003c00000 */
[----:B------:R0:W1:Y:S02]  /*5730*/  SHFL.DOWN P2, R22, R20, R17, R16 ;  /* 0x0800001114167389 */ /* 0x0000640000040010 */
[----:B01----:R-:W-:Y:S05]  /*5740*/  ENDCOLLECTIVE ;  /* 0x000000000000791b */ /* 0x003fea0003800000 */
.L_x_629:
[----:B------:R-:W-:Y:S01]  /*5750*/  MOV R17, 0x10 ;  /* 0x0000001000117802 */ /* 0x000fe20000000f00 */
[----:B------:R-:W-:-:S04]  /*5760*/  @!P0 FADD R25, R25, R22 ;  /* 0x0000001619198221 */ /* 0x000fc80000000000 */
[----:B------:R-:W-:-:S07]  /*5770*/  IMAD.MOV.U32 R20, RZ, RZ, R25 ;  /* 0x000000ffff147224 */ /* 0x000fce00078e0019 */
[----:B------:R-:W-:Y:S05]  /*5780*/  WARPSYNC.COLLECTIVE R21, `(.L_x_630) ;  /* 0x0000000015087348 */ /* 0x000fea0003c00000 */
[----:B------:R0:W1:Y:S02]  /*5790*/  SHFL.DOWN P2, R22, R20, R17, R16 ;  /* 0x0800001114167389 */ /* 0x0000640000040010 */
[----:B01----:R-:W-:Y:S05]  /*57a0*/  ENDCOLLECTIVE ;  /* 0x000000000000791b */ /* 0x003fea0003800000 */
.L_x_630:
[----:B------:R-:W-:-:S05]  /*57b0*/  VIADD R17, R3, 0x10 ;  /* 0x0000001003117836 */ /* 0x000fca0000000000 */
[----:B------:R-:W-:-:S13]  /*57c0*/  ISETP.GT.AND P0, PT, R17, R16, PT ;  /* 0x000000101100720c */ /* 0x000fda0003f04270 */
[----:B------:R-:W-:Y:S01]  /*57d0*/  @!P0 FADD R25, R25, R22 ;  /* 0x0000001619198221 */ /* 0x000fe20000000000 */
[----:B------:R-:W-:-:S03]  /*57e0*/  ISETP.NE.AND P0, PT, R24, 0x65, PT ;  /* 0x000000651800780c */ /* 0x000fc60003f05270 */
[----:B------:R-:W-:-:S10]  /*57f0*/  FADD R43, R25, R43 ;  /* 0x0000002b192b7221 */ /* 0x000fd40000000000 */
[----:B------:R-:W-:Y:S05]  /*5800*/  WARPSYNC.COLLECTIVE R21, `(.L_x_631) ;  /* 0x0000000015087348 */ /* 0x000fea0003c00000 */
[----:B------:R-:W-:Y:S01]  /*5810*/  VOTE.ALL P0, P0 ;  /* 0x0000000000ff7806 */ /* 0x000fe20000000000 */
[----:B------:R-:W-:-:S12]  /*5820*/  ENDCOLLECTIVE ;  /* 0x000000000000791b */ /* 0x000fd80003800000 */
.L_x_631:
[----:B------:R-:W-:Y:S05]  /*5830*/  BRA `(.L_x_632) ;  /* 0xffffffe000c87947 */ /* 0x000fea000383ffff */
.L_x_633:
        /* <DEDUP_REMOVED lines=12> */
.L_x_704:


//--------------------- .text._ZN3cub18CUB_300001_SM_10006detail4scan20DeviceScanInitKernelINS0_13ScanTileStateIfLb1EEEEEvT_i --------------------------
	.section	.text._ZN3cub18CUB_300001_SM_10006detail4scan20DeviceScanInitKernelINS0_13ScanTileStateIfLb1EEEEEvT_i,"ax",@progbits
	.align	128
        .global         _ZN3cub18CUB_300001_SM_10006detail4scan20DeviceScanInitKernelINS0_13ScanTileStateIfLb1EEEEEvT_i
        .type           _ZN3cub18CUB_300001_SM_10006detail4scan20DeviceScanInitKernelINS0_13ScanTileStateIfLb1EEEEEvT_i,@function
        .size           _ZN3cub18CUB_300001_SM_10006detail4scan20DeviceScanInitKernelINS0_13ScanTileStateIfLb1EEEEEvT_i,(.L_x_705 - _ZN3cub18CUB_300001_SM_10006detail4scan20DeviceScanInitKernelINS0_13ScanTileStateIfLb1EEEEEvT_i)
        .other          _ZN3cub18CUB_300001_SM_10006detail4scan20DeviceScanInitKernelINS0_13ScanTileStateIfLb1EEEEEvT_i,@"STO_CUDA_ENTRY STV_DEFAULT"
_ZN3cub18CUB_300001_SM_10006detail4scan20DeviceScanInitKernelINS0_13ScanTileStateIfLb1EEEEEvT_i:
.text._ZN3cub18CUB_300001_SM_10006detail4scan20DeviceScanInitKernelINS0_13ScanTileStateIfLb1EEEEEvT_i:
[----:B------:R-:W-:Y:S01]  /*0000*/  LDC R1, c[0x0][0x37c] ;  /* 0x0000df00ff017b82 */ /* 0x000fe20000000800 */
[----:B------:R-:W0:Y:S07]  /*0010*/  S2R R0, SR_TID.X ;  /* 0x0000000000007919 */ /* 0x000e2e0000002100 */
[----:B------:R-:W1:Y:S01]  /*0020*/  S2UR UR6, SR_CTAID.X ;  /* 0x00000000000679c3 */ /* 0x000e620000002500 */
[----:B------:R-:W2:Y:S07]  /*0030*/  LDCU UR4, c[0x0][0x388] ;  /* 0x00007100ff0477ac */ /* 0x000eae0008000800 */
[----:B------:R-:W1:Y:S01]  /*0040*/  LDC R5, c[0x0][0x360] ;  /* 0x0000d800ff057b82 */ /* 0x000e620000000800 */
[----:B0-----:R-:W-:Y:S01]  /*0050*/  ISETP.GT.U32.AND P0, PT, R0, 0x1f, PT ;  /* 0x0000001f0000780c */ /* 0x001fe20003f04070 */
[----:B-1----:R-:W-:-:S03]  /*0060*/  IMAD R5, R5, UR6, R0 ;  /* 0x0000000605057c24 */ /* 0x002fc6000f8e0200 */
[----:B------:R-:W-:Y:S02]  /*0070*/  ISETP.NE.OR P0, PT, RZ, UR6, P0 ;  /* 0x00000006ff007c0c */ /* 0x000fe40008705670 */
[----:B--2---:R-:W-:Y:S01]  /*0080*/  ISETP.GE.AND P1, PT, R5, UR4, PT ;  /* 0x0000000405007c0c */ /* 0x004fe2000bf26270 */
[----:B------:R-:W0:-:S12]  /*0090*/  LDCU.64 UR4, c[0x0][0x358] ;  /* 0x00006b00ff0477ac */ /* 0x000e180008000a00 */
[----:B------:R-:W1:Y:S01]  /*00a0*/  @!P1 LDC.64 R2, c[0x0][0x380] ;  /* 0x0000e000ff029b82 */ /* 0x000e620000000a00 */
[----:B------:R-:W-:Y:S01]  /*00b0*/  @!P1 MOV R4, 0x63 ;  /* 0x0000006300049802 */ /* 0x000fe20000000f00 */
[----:B-1----:R-:W-:-:S04]  /*00c0*/  @!P1 IMAD.WIDE R2, R5, 0x8, R2 ;  /* 0x0000000805029825 */ /* 0x002fc800078e0202 */
[----:B------:R-:W-:-:S05]  /*00d0*/  HFMA2 R5, -RZ, RZ, 0, 0 ;  /* 0x00000000ff057431 */ /* 0x000fca00000001ff */
[----:B0-----:R0:W-:Y:S01]  /*00e0*/  @!P1 STG.E.64 desc[UR4][R2.64+0x100], R4 ;  /* 0x0001000402009986 */ /* 0x0011e2000c101b04 */
[----:B------:R-:W-:Y:S05]  /*00f0*/  @P0 EXIT ;  /* 0x000000000000094d */ /* 0x000fea0003800000 */
[----:B0-----:R-:W0:Y:S02]  /*0100*/  LDC.64 R2, c[0x0][0x380] ;  /* 0x0000e000ff027b82 */ /* 0x001e240000000a00 */
[----:B0-----:R-:W-:-:S05]  /*0110*/  IMAD.WIDE.U32 R2, R0, 0x8, R2 ;  /* 0x0000000800027825 */ /* 0x001fca00078e0002 */
[----:B------:R-:W-:Y:S01]  /*0120*/  STG.E.64 desc[UR4][R2.64], RZ ;  /* 0x000000ff02007986 */ /* 0x000fe2000c101b04 */
[----:B------:R-:W-:Y:S05]  /*0130*/  EXIT ;  /* 0x000000000000794d */ /* 0x000fea0003800000 */
.L_x_634:
        /* <DEDUP_REMOVED lines=12> */
.L_x_705:


//--------------------- .text._ZN3cub18CUB_300001_SM_10006detail8for_each13static_kernelINS2_12policy_hub_t12policy_500_tElNS2_12op_wrapper_tIlN6thrust24THRUST_300001_SM_1000_NS6system6detail7generic6detail21binary_search_functorIPfNSC_18binary_search_lessENSC_3lbfEEENS8_12zip_iteratorIN4cuda3std3__45tupleIJNS8_6detail15normal_iteratorINS8_7pointerIfNS8_8cuda_cub5par_tENS8_11use_defaultESS_EEEENSO_INSP_IlSR_SS_SS_EEEEEEEEEEEEEvT0_T1_ --------------------------
	.section	.text._ZN3cub18CUB_300001_SM_10006detail8for_each13static_kernelINS2_12policy_hub_t12policy_500_tElNS2_12op_wrapper_tIlN6thrust24THRUST_300001_SM_1000_NS6system6detail7generic6detail21binary_search_functorIPfNSC_18binary_search_lessENSC_3lbfEEENS8_12zip_iteratorIN4cuda3std3__45tupleIJNS8_6detail15normal_iteratorINS8_7pointerIfNS8_8cuda_cub5par_tENS8_11use_defaultESS_EEEENSO_INSP_IlSR_SS_SS_EEEEEEEEEEEEEvT0_T1_,"ax",@progbits
	.align	128
        .global         _ZN3cub18CUB_300001_SM_10006detail8for_each13static_kernelINS2_12policy_hub_t12policy_500_tElNS2_12op_wrapper_tIlN6thrust24THRUST_300001_SM_1000_NS6system6detail7generic6detail21binary_search_functorIPfNSC_18binary_search_lessENSC_3lbfEEENS8_12zip_iteratorIN4cuda3std3__45tupleIJNS8_6detail15normal_iteratorINS8_7pointerIfNS8_8cuda_cub5par_tENS8_11use_defaultESS_EEEENSO_INSP_IlSR_SS_SS_EEEEEEEEEEEEEvT0_T1_
        .type           _ZN3cub18CUB_300001_SM_10006detail8for_each13static_kernelINS2_12policy_hub_t12policy_500_tElNS2_12op_wrapper_tIlN6thrust24THRUST_300001_SM_1000_NS6system6detail7generic6detail21binary_search_functorIPfNSC_18binary_search_lessENSC_3lbfEEENS8_12zip_iteratorIN4cuda3std3__45tupleIJNS8_6detail15normal_iteratorINS8_7pointerIfNS8_8cuda_cub5par_tENS8_11use_defaultESS_EEEENSO_INSP_IlSR_SS_SS_EEEEEEEEEEEEEvT0_T1_,@function
        .size           _ZN3cub18CUB_300001_SM_10006detail8for_each13static_kernelINS2_12policy_hub_t12policy_500_tElNS2_12op_wrapper_tIlN6thrust24THRUST_300001_SM_1000_NS6system6detail7generic6detail21binary_search_functorIPfNSC_18binary_search_lessENSC_3lbfEEENS8_12zip_iteratorIN4cuda3std3__45tupleIJNS8_6detail15normal_iteratorINS8_7pointerIfNS8_8cuda_cub5par_tENS8_11use_defaultESS_EEEENSO_INSP_IlSR_SS_SS_EEEEEEEEEEEEEvT0_T1_,(.L_x_706 - _ZN3cub18CUB_300001_SM_10006detail8for_each13static_kernelINS2_12policy_hub_t12policy_500_tElNS2_12op_wrapper_tIlN6thrust24THRUST_300001_SM_1000_NS6system6detail7generic6detail21binary_search_functorIPfNSC_18binary_search_lessENSC_3lbfEEENS8_12zip_iteratorIN4cuda3std3__45tupleIJNS8_6detail15normal_iteratorINS8_7pointerIfNS8_8cuda_cub5par_tENS8_11use_defaultESS_EEEENSO_INSP_IlSR_SS_SS_EEEEEEEEEEEEEvT0_T1_)
        .other          _ZN3cub18CUB_300001_SM_10006detail8for_each13static_kernelINS2_12policy_hub_t12policy_500_tElNS2_12op_wrapper_tIlN6thrust24THRUST_300001_SM_1000_NS6system6detail7generic6detail21binary_search_functorIPfNSC_18binary_search_lessENSC_3lbfEEENS8_12zip_iteratorIN4cuda3std3__45tupleIJNS8_6detail15normal_iteratorINS8_7pointerIfNS8_8cuda_cub5par_tENS8_11use_defaultESS_EEEENSO_INSP_IlSR_SS_SS_EEEEEEEEEEEEEvT0_T1_,@"STO_CUDA_ENTRY STV_DEFAULT"
_ZN3cub18CUB_300001_SM_10006detail8for_each13static_kernelINS2_12policy_hub_t12policy_500_tElNS2_12op_wrapper_tIlN6thrust24THRUST_300001_SM_1000_NS6system6detail7generic6detail21binary_search_functorIPfNSC_18binary_search_lessENSC_3lbfEEENS8_12zip_iteratorIN4cuda3std3__45tupleIJNS8_6detail15normal_iteratorINS8_7pointerIfNS8_8cuda_cub5par_tENS8_11use_defaultESS_EEEENSO_INSP_IlSR_SS_SS_EEEEEEEEEEEEEvT0_T1_:
.text._ZN3cub18CUB_300001_SM_10006detail8for_each13static_kernelINS2_12policy_hub_t12policy_500_tElNS2_12op_wrapper_tIlN6thrust24THRUST_300001_SM_1000_NS6system6detail7generic6detail21binary_search_functorIPfNSC_18binary_search_lessENSC_3lbfEEENS8_12zip_iteratorIN4cuda3std3__45tupleIJNS8_6detail15normal_iteratorINS8_7pointerIfNS8_8cuda_cub5par_tENS8_11use_defaultESS_EEEENSO_INSP_IlSR_SS_SS_EEEEEEEEEEEEEvT0_T1_:
[----:B------:R-:W-:Y:S08]  /*0000*/  LDC R1, c[0x0][0x37c] ;  /* 0x0000df00ff017b82 */ /* 0x000ff00000000800 */
[----:B------:R-:W0:Y:S01]  /*0010*/  S2UR UR4, SR_CTAID.X ;  /* 0x00000000000479c3 */ /* 0x000e220000002500 */
[----:B------:R-:W1:Y:S01]  /*0020*/  LDCU.64 UR6, c[0x0][0x380] ;  /* 0x00007000ff0677ac */ /* 0x000e620008000a00 */
[----:B------:R-:W2:Y:S01]  /*0030*/  LDCU.64 UR10, c[0x0][0x358] ;  /* 0x00006b00ff0a77ac */ /* 0x000ea20008000a00 */
[----:B0-----:R-:W-:-:S04]  /*0040*/  UIMAD.WIDE.U32 UR4, UR4, 0x200, URZ ;  /* 0x00000200040478a5 */ /* 0x001fc8000f8e00ff */
[----:B-1----:R-:W-:-:S04]  /*0050*/  UIADD3 UR6, UP0, UPT, -UR4, UR6, URZ ;  /* 0x0000000604067290 */ /* 0x002fc8000ff1e1ff */
[----:B------:R-:W-:Y:S02]  /*0060*/  UIADD3.X UR7, UPT, UPT, ~UR5, UR7, URZ, UP0, !UPT ;  /* 0x0000000705077290 */ /* 0x000fe400087fe5ff */
[----:B------:R-:W-:-:S04]  /*0070*/  UISETP.GE.U32.AND UP0, UPT, UR6, 0x200, UPT ;  /* 0x000002000600788c */ /* 0x000fc8000bf06070 */
[----:B------:R-:W-:-:S09]  /*0080*/  UISETP.GE.AND.EX UP0, UPT, UR7, URZ, UPT, UP0 ;  /* 0x000000ff0700728c */ /* 0x000fd2000bf06300 */
[----:B--2---:R-:W-:Y:S05]  /*0090*/  BRA.U !UP0, `(.L_x_635) ;  /* 0x0000000508607547 */ /* 0x004fea000b800000 */
[----:B------:R-:W0:Y:S01]  /*00a0*/  LDCU.64 UR6, c[0x0][0x3a0] ;  /* 0x00007400ff0677ac */ /* 0x000e220008000a00 */
[----:B------:R-:W1:Y:S01]  /*00b0*/  S2R R0, SR_TID.X ;  /* 0x0000000000007919 */ /* 0x000e620000002100 */
[----:B------:R-:W0:Y:S02]  /*00c0*/  LDCU.64 UR8, c[0x0][0x398] ;  /* 0x00007300ff0877ac */ /* 0x000e240008000a00 */
[----:B0-----:R-:W-:-:S04]  /*00d0*/  UIADD3 UR6, UP0, UPT, UR6, -UR8, URZ ;  /* 0x8000000806067290 */ /* 0x001fc8000ff1e0ff */
[----:B------:R-:W-:-:S04]  /*00e0*/  UIADD3.X UR7, UPT, UPT, UR7, ~UR9, URZ, UP0, !UPT ;  /* 0x8000000907077290 */ /* 0x000fc800087fe4ff */
[----:B------:R-:W-:Y:S02]  /*00f0*/  USHF.R.S64 UR6, UR6, 0x2, UR7 ;  /* 0x0000000206067899 */ /* 0x000fe40008001007 */
[----:B------:R-:W-:Y:S02]  /*0100*/  USHF.R.S32.HI UR7, URZ, 0x2, UR7 ;  /* 0x00000002ff077899 */ /* 0x000fe40008011407 */
[----:B------:R-:W-:-:S04]  /*0110*/  UISETP.GE.U32.AND UP0, UPT, UR6, 0x1, UPT ;  /* 0x000000010600788c */ /* 0x000fc8000bf06070 */
[----:B------:R-:W-:-:S09]  /*0120*/  UISETP.GE.AND.EX UP0, UPT, UR7, URZ, UPT, UP0 ;  /* 0x000000ff0700728c */ /* 0x000fd2000bf06300 */
[----:B-1----:R-:W-:Y:S05]  /*0130*/  BRA.U !UP0, `(.L_x_636) ;  /* 0x0000000508187547 */ /* 0x002fea000b800000 */
[----:B------:R-:W0:Y:S01]  /*0140*/  LDCU.64 UR12, c[0x0][0x388] ;  /* 0x00007100ff0c77ac */ /* 0x000e220008000a00 */
[----:B------:R-:W-:-:S05]  /*0150*/  IADD3 R3, P0, PT, R0, UR4, RZ ;  /* 0x0000000400037c10 */ /* 0x000fca000ff1e0ff */
[----:B------:R-:W-:Y:S01]  /*0160*/  IMAD.X R4, RZ, RZ, UR5, P0 ;  /* 0x00000005ff047e24 */ /* 0x000fe200080e06ff */
[----:B------:R-:W1:Y:S01]  /*0170*/  LDCU.64 UR4, c[0x0][0x390] ;  /* 0x00007200ff0477ac */ /* 0x000e620008000a00 */
[----:B0-----:R-:W-:-:S04]  /*0180*/  LEA R6, P0, R3, UR12, 0x2 ;  /* 0x0000000c03067c11 */ /* 0x001fc8000f8010ff */
[----:B------:R-:W-:-:S05]  /*0190*/  LEA.HI.X R7, R3, UR13, R4, 0x2, P0 ;  /* 0x0000000d03077c11 */ /* 0x000fca00080f1404 */
[----:B------:R0:W5:Y:S01]  /*01a0*/  LDG.E R5, desc[UR10][R6.64] ;  /* 0x0000000a06057981 */ /* 0x000162000c1e1900 */
[C---:B-1----:R-:W-:Y:S01]  /*01b0*/  LEA R2, P0, R3.reuse, UR4, 0x3 ;  /* 0x0000000403027c11 */ /* 0x042fe2000f8018ff */
[----:B------:R-:W-:Y:S01]  /*01c0*/  IMAD.U32 R0, RZ, RZ, UR6 ;  /* 0x00000006ff007e24 */ /* 0x000fe2000f8e00ff */
[----:B------:R-:W-:Y:S01]  /*01d0*/  BSSY.RECONVERGENT B0, `(.L_x_637) ;  /* 0x000001b000007945 */ /* 0x000fe20003800200 */
[----:B------:R-:W-:Y:S02]  /*01e0*/  CS2R R16, SRZ ;  /* 0x0000000000107805 */ /* 0x000fe4000001ff00 */
[----:B------:R-:W-:Y:S01]  /*01f0*/  LEA.HI.X R3, R3, UR5, R4, 0x3, P0 ;  /* 0x0000000503037c11 */ /* 0x000fe200080f1c04 */
[----:B------:R-:W-:Y:S02]  /*0200*/  IMAD.U32 R4, RZ, RZ, UR7 ;  /* 0x00000007ff047e24 */ /* 0x000fe4000f8e00ff */
[----:B------:R-:W-:Y:S02]  /*0210*/  IMAD.MOV.U32 R15, RZ, RZ, R0 ;  /* 0x000000ffff0f7224 */ /* 0x000fe400078e0000 */
[----:B0-----:R-:W-:-:S07]  /*0220*/  IMAD.MOV.U32 R14, RZ, RZ, R4 ;  /* 0x000000ffff0e7224 */ /* 0x001fce00078e0004 */
.L_x_638:
[----:B------:R-:W-:-:S05]  /*0230*/  IADD3 R12, P0, PT, -R16, R15, RZ ;  /* 0x0000000f100c7210 */ /* 0x000fca0007f1e1ff */
[----:B------:R-:W-:-:S05]  /*0240*/  IMAD.X R13, R14, 0x1, ~R17, P0 ;  /* 0x000000010e0d7824 */ /* 0x000fca00000e0e11 */
[----:B------:R-:W-:-:S05]  /*0250*/  LEA.HI R12, P0, R13, R12, RZ, 0x1 ;  /* 0x0000000c0d0c7211 */ /* 0x000fca00078108ff */
[----:B------:R-:W-:-:S05]  /*0260*/  IMAD.X R13, RZ, RZ, R13, P0 ;  /* 0x000000ffff0d7224 */ /* 0x000fca00000e060d */
[--C-:B------:R-:W-:Y:S02]  /*0270*/  SHF.R.S64 R12, R12, 0x1, R13.reuse ;  /* 0x000000010c0c7819 */ /* 0x100fe4000000100d */
[----:B------:R-:W-:Y:S02]  /*0280*/  SHF.R.S32.HI R13, RZ, 0x1, R13 ;  /* 0x00000001ff0d7819 */ /* 0x000fe4000001140d */
[----:B------:R-:W-:-:S05]  /*0290*/  IADD3 R12, P0, PT, R16, R12, RZ ;  /* 0x0000000c100c7210 */ /* 0x000fca0007f1e0ff */
[----:B------:R-:W-:Y:S01]  /*02a0*/  IMAD.X R13, R17, 0x1, R13, P0 ;  /* 0x00000001110d7824 */ /* 0x000fe200000e060d */
[----:B------:R-:W-:-:S04]  /*02b0*/  LEA R8, P0, R12, UR8, 0x2 ;  /* 0x000000080c087c11 */ /* 0x000fc8000f8010ff */
[----:B------:R-:W-:-:S05]  /*02c0*/  LEA.HI.X R9, R12, UR9, R13, 0x2, P0 ;  /* 0x000000090c097c11 */ /* 0x000fca00080f140d */
[----:B------:R-:W2:Y:S01]  /*02d0*/  LDG.E R8, desc[UR10][R8.64] ;  /* 0x0000000a08087981 */ /* 0x000ea2000c1e1900 */
[----:B------:R-:W-:-:S05]  /*02e0*/  IADD3 R10, P1, PT, R12, 0x1, RZ ;  /* 0x000000010c0a7810 */ /* 0x000fca0007f3e0ff */
[----:B------:R-:W-:Y:S01]  /*02f0*/  IMAD.X R11, RZ, RZ, R13, P1 ;  /* 0x000000ffff0b7224 */ /* 0x000fe200008e060d */
[----:B--2--5:R-:W-:-:S04]  /*0300*/  FSETP.GEU.AND P0, PT, R8, R5, PT ;  /* 0x000000050800720b */ /* 0x024fc80003f0e000 */
[----:B------:R-:W-:Y:S02]  /*0310*/  SEL R15, R12, R15, P0 ;  /* 0x0000000f0c0f7207 */ /* 0x000fe40000000000 */
[----:B------:R-:W-:Y:S02]  /*0320*/  SEL R16, R16, R10, P0 ;  /* 0x0000000a10107207 */ /* 0x000fe40000000000 */
[----:B------:R-:W-:Y:S02]  /*0330*/  SEL R14, R13, R14, P0 ;  /* 0x0000000e0d0e7207 */ /* 0x000fe40000000000 */
[----:B------:R-:W-:Y:S02]  /*0340*/  SEL R17, R17, R11, P0 ;  /* 0x0000000b11117207 */ /* 0x000fe40000000000 */
[----:B------:R-:W-:-:S04]  /*0350*/  ISETP.GE.U32.AND P0, PT, R16, R15, PT ;  /* 0x0000000f1000720c */ /* 0x000fc80003f06070 */
[----:B------:R-:W-:-:S13]  /*0360*/  ISETP.GE.AND.EX P0, PT, R17, R14, PT, P0 ;  /* 0x0000000e1100720c */ /* 0x000fda0003f06300 */
[----:B------:R-:W-:Y:S05]  /*0370*/  @!P0 BRA `(.L_x_638) ;  /* 0xfffffffc00ac8947 */ /* 0x000fea000383ffff */
[----:B------:R-:W-:Y:S05]  /*0380*/  BSYNC.RECONVERGENT B0 ;  /* 0x0000000000007941 */ /* 0x000fea0003800200 */
.L_x_637:
[----:B------:R-:W-:Y:S02]  /*0390*/  IMAD.MOV.U32 R8, RZ, RZ, R16 ;  /* 0x000000ffff087224 */ /* 0x000fe400078e0010 */
[----:B------:R-:W-:-:S05]  /*03a0*/  IMAD.MOV.U32 R9, RZ, RZ, R17 ;  /* 0x000000ffff097224 */ /* 0x000fca00078e0011 */
[----:B------:R0:W-:Y:S04]  /*03b0*/  STG.E.64 desc[UR10][R2.64], R8 ;  /* 0x0000000802007986 */ /* 0x0001e8000c101b0a */
[----:B------:R0:W5:Y:S01]  /*03c0*/  LDG.E R5, desc[UR10][R6.64+0x400] ;  /* 0x0004000a06057981 */ /* 0x000162000c1e1900 */
[----:B------:R-:W-:Y:S01]  /*03d0*/  BSSY.RECONVERGENT B0, `(.L_x_639) ;  /* 0x0000018000007945 */ /* 0x000fe20003800200 */
[----:B------:R-:W-:Y:S02]  /*03e0*/  IMAD.MOV.U32 R13, RZ, RZ, RZ ;  /* 0x000000ffff0d7224 */ /* 0x000fe400078e00ff */
[----:B------:R-:W-:-:S07]  /*03f0*/  IMAD.MOV.U32 R15, RZ, RZ, RZ ;  /* 0x000000ffff0f7224 */ /* 0x000fce00078e00ff */
.L_x_640:
[----:B------:R-:W-:-:S05]  /*0400*/  IADD3 R11, P0, PT, R0, -R13, RZ ;  /* 0x8000000d000b7210 */ /* 0x000fca0007f1e0ff */
[----:B------:R-:W-:-:S05]  /*0410*/  IMAD.X R10, R4, 0x1, ~R15, P0 ;  /* 0x00000001040a7824 */ /* 0x000fca00000e0e0f */
[----:B------:R-:W-:-:S05]  /*0420*/  LEA.HI R11, P0, R10, R11, RZ, 0x1 ;  /* 0x0000000b0a0b7211 */ /* 0x000fca00078108ff */
[----:B------:R-:W-:-:S05]  /*0430*/  IMAD.X R10, RZ, RZ, R10, P0 ;  /* 0x000000ffff0a7224 */ /* 0x000fca00000e060a */
[--C-:B------:R-:W-:Y:S02]  /*0440*/  SHF.R.S64 R11, R11, 0x1, R10.reuse ;  /* 0x000000010b0b7819 */ /* 0x100fe4000000100a */
[----:B------:R-:W-:Y:S02]  /*0450*/  SHF.R.S32.HI R10, RZ, 0x1, R10 ;  /* 0x00000001ff0a7819 */ /* 0x000fe4000001140a */
[----:B------:R-:W-:-:S05]  /*0460*/  IADD3 R11, P0, PT, R13, R11, RZ ;  /* 0x0000000b0d0b7210 */ /* 0x000fca0007f1e0ff */
[----:B------:R-:W-:Y:S01]  /*0470*/  IMAD.X R10, R15, 0x1, R10, P0 ;  /* 0x000000010f0a7824 */ /* 0x000fe200000e060a */
[----:B0-----:R-:W-:-:S04]  /*0480*/  LEA R6, P0, R11, UR8, 0x2 ;  /* 0x000000080b067c11 */ /* 0x001fc8000f8010ff */
        /* <DEDUP_REMOVED lines=13> */
.L_x_639:
[----:B------:R-:W-:Y:S02]  /*0560*/  IMAD.MOV.U32 R4, RZ, RZ, R13 ;  /* 0x000000ffff047224 */ /* 0x000fe400078e000d */
[----:B------:R-:W-:-:S05]  /*0570*/  IMAD.MOV.U32 R5, RZ, RZ, R15 ;  /* 0x000000ffff057224 */ /* 0x000fca00078e000f */
[----:B------:R-:W-:Y:S01]  /*0580*/  STG.E.64 desc[UR10][R2.64+0x800], R4 ;  /* 0x0008000402007986 */ /* 0x000fe2000c101b0a */
[----:B------:R-:W-:Y:S05]  /*0590*/  EXIT ;  /* 0x000000000000794d */ /* 0x000fea0003800000 */
.L_x_636:
[----:B------:R-:W0:Y:S01]  /*05a0*/  LDCU.64 UR6, c[0x0][0x390] ;  /* 0x00007200ff0677ac */ /* 0x000e220008000a00 */
[----:B------:R-:W-:-:S05]  /*05b0*/  IADD3 R0, P0, PT, R0, UR4, RZ ;  /* 0x0000000400007c10 */ /* 0x000fca000ff1e0ff */
[----:B------:R-:W-:Y:S01]  /*05c0*/  IMAD.X R3, RZ, RZ, UR5, P0 ;  /* 0x00000005ff037e24 */ /* 0x000fe200080e06ff */
[----:B0-----:R-:W-:-:S04]  /*05d0*/  LEA R2, P0, R0, UR6, 0x3 ;  /* 0x0000000600027c11 */ /* 0x001fc8000f8018ff */
[----:B------:R-:W-:-:S05]  /*05e0*/  LEA.HI.X R3, R0, UR7, R3, 0x3, P0 ;  /* 0x0000000700037c11 */ /* 0x000fca00080f1c03 */
[----:B------:R-:W-:Y:S04]  /*05f0*/  STG.E.64 desc[UR10][R2.64], RZ ;  /* 0x000000ff02007986 */ /* 0x000fe8000c101b0a */
[----:B------:R-:W-:Y:S01]  /*0600*/  STG.E.64 desc[UR10][R2.64+0x800], RZ ;  /* 0x000800ff02007986 */ /* 0x000fe2000c101b0a */
[----:B------:R-:W-:Y:S05]  /*0610*/  EXIT ;  /* 0x000000000000794d */ /* 0x000fea0003800000 */
.L_x_635:
[----:B------:R-:W0:Y:S01]  /*0620*/  LDCU.64 UR8, c[0x0][0x3a0] ;  /* 0x00007400ff0877ac */ /* 0x000e220008000a00 */
[----:B------:R-:W1:Y:S01]  /*0630*/  S2R R5, SR_TID.X ;  /* 0x0000000000057919 */ /* 0x000e620000002100 */
[----:B------:R-:W0:Y:S01]  /*0640*/  LDCU.64 UR12, c[0x0][0x398] ;  /* 0x00007300ff0c77ac */ /* 0x000e220008000a00 */
[----:B------:R-:W-:Y:S02]  /*0650*/  USHF.R.S32.HI UR7, URZ, 0x1f, UR6 ;  /* 0x0000001fff077899 */ /* 0x000fe40008011406 */
[----:B0-----:R-:W-:-:S04]  /*0660*/  UIADD3 UR8, UP0, UPT, UR8, -UR12, URZ ;  /* 0x8000000c08087290 */ /* 0x001fc8000ff1e0ff */
[----:B------:R-:W-:-:S04]  /*0670*/  UIADD3.X UR9, UPT, UPT, UR9, ~UR13, URZ, UP0, !UPT ;  /* 0x8000000d09097290 */ /* 0x000fc800087fe4ff */
[----:B------:R-:W-:Y:S02]  /*0680*/  USHF.R.S64 UR8, UR8, 0x2, UR9 ;  /* 0x0000000208087899 */ /* 0x000fe40008001009 */
[----:B------:R-:W-:Y:S02]  /*0690*/  USHF.R.S32.HI UR9, URZ, 0x2, UR9 ;  /* 0x00000002ff097899 */ /* 0x000fe40008011409 */
[----:B------:R-:W-:-:S04]  /*06a0*/  UISETP.GE.U32.AND UP0, UPT, UR8, 0x1, UPT ;  /* 0x000000010800788c */ /* 0x000fc8000bf06070 */
[----:B------:R-:W-:-:S09]  /*06b0*/  UISETP.GE.AND.EX UP0, UPT, UR9, URZ, UPT, UP0 ;  /* 0x000000ff0900728c */ /* 0x000fd2000bf06300 */
[----:B-1----:R-:W-:Y:S05]  /*06c0*/  BRA.U !UP0, `(.L_x_641) ;  /* 0x0000000508687547 */ /* 0x002fea000b800000 */
[----:B------:R-:W-:Y:S01]  /*06d0*/  IMAD.U32 R0, RZ, RZ, UR7 ;  /* 0x00000007ff007e24 */ /* 0x000fe2000f8e00ff */
[----:B------:R-:W-:Y:S01]  /*06e0*/  ISETP.LT.U32.AND P0, PT, R5, UR6, PT ;  /* 0x0000000605007c0c */ /* 0x000fe2000bf01070 */
[----:B------:R-:W-:Y:S01]  /*06f0*/  IMAD.U32 R4, RZ, RZ, UR9 ;  /* 0x00000009ff047e24 */ /* 0x000fe2000f8e00ff */
[----:B------:R-:W-:Y:S02]  /*0700*/  BSSY.RECONVERGENT B0, `(.L_x_642) ;  /* 0x000002b000007945 */ /* 0x000fe40003800200 */
[----:B------:R-:W-:Y:S01]  /*0710*/  ISETP.GT.AND.EX P0, PT, R0, RZ, PT, P0 ;  /* 0x000000ff0000720c */ /* 0x000fe20003f04300 */
[----:B------:R-:W-:-:S12]  /*0720*/  IMAD.U32 R0, RZ, RZ, UR8 ;  /* 0x00000008ff007e24 */ /* 0x000fd8000f8e00ff */
[----:B------:R-:W-:Y:S05]  /*0730*/  @!P0 BRA `(.L_x_643) ;  /* 0x00000000009c8947 */ /* 0x000fea0003800000 */
[----:B------:R-:W0:Y:S01]  /*0740*/  LDCU.64 UR8, c[0x0][0x388] ;  /* 0x00007100ff0877ac */ /* 0x000e220008000a00 */
[----:B------:R-:W-:-:S05]  /*0750*/  IADD3 R3, P0, PT, R5, UR4, RZ ;  /* 0x0000000405037c10 */ /* 0x000fca000ff1e0ff */
[----:B------:R-:W-:Y:S01]  /*0760*/  IMAD.X R10, RZ, RZ, UR5, P0 ;  /* 0x00000005ff0a7e24 */ /* 0x000fe200080e06ff */
[----:B0-----:R-:W-:-:S04]  /*0770*/  LEA R6, P0, R3, UR8, 0x2 ;  /* 0x0000000803067c11 */ /* 0x001fc8000f8010ff */
[----:B------:R-:W-:Y:S01]  /*0780*/  LEA.HI.X R7, R3, UR9, R10, 0x2, P0 ;  /* 0x0000000903077c11 */ /* 0x000fe200080f140a */
[----:B------:R-:W0:Y:S04]  /*0790*/  LDCU.64 UR8, c[0x0][0x390] ;  /* 0x00007200ff0877ac */ /* 0x000e280008000a00 */
[----:B------:R1:W5:Y:S01]  /*07a0*/  LDG.E R8, desc[UR10][R6.64] ;  /* 0x0000000a06087981 */ /* 0x000362000c1e1900 */
[----:B------:R-:W-:Y:S01]  /*07b0*/  BSSY.RECONVERGENT B1, `(.L_x_644) ;  /* 0x000001c000017945 */ /* 0x000fe20003800200 */
[----:B------:R-:W-:Y:S02]  /*07c0*/  IMAD.MOV.U32 R15, RZ, RZ, RZ ;  /* 0x000000ffff0f7224 */ /* 0x000fe400078e00ff */
[----:B------:R-:W-:Y:S02]  /*07d0*/  IMAD.MOV.U32 R16, RZ, RZ, RZ ;  /* 0x000000ffff107224 */ /* 0x000fe400078e00ff */
[----:B------:R-:W-:-:S02]  /*07e0*/  IMAD.MOV.U32 R14, RZ, RZ, R0 ;  /* 0x000000ffff0e7224 */ /* 0x000fc400078e0000 */
[----:B------:R-:W-:Y:S01]  /*07f0*/  IMAD.MOV.U32 R13, RZ, RZ, R4 ;  /* 0x000000ffff0d7224 */ /* 0x000fe200078e0004 */
[----:B0-----:R-:W-:-:S04]  /*0800*/  LEA R2, P0, R3, UR8, 0x3 ;  /* 0x0000000803027c11 */ /* 0x001fc8000f8018ff */
[----:B-1----:R-:W-:-:S09]  /*0810*/  LEA.HI.X R3, R3, UR9, R10, 0x3, P0 ;  /* 0x0000000903037c11 */ /* 0x002fd200080f1c0a */
.L_x_645:
        /* <DEDUP_REMOVED lines=9> */
[----:B------:R-:W-:-:S06]  /*08b0*/  LEA.HI.X R7, R11, UR13, R12, 0x2, P0 ;  /* 0x0000000d0b077c11 */ /* 0x000fcc00080f140c */
        /* <DEDUP_REMOVED lines=12> */
.L_x_644:
[----:B------:R-:W-:Y:S02]  /*0980*/  IMAD.MOV.U32 R6, RZ, RZ, R15 ;  /* 0x000000ffff067224 */ /* 0x000fe400078e000f */
[----:B------:R-:W-:-:S05]  /*0990*/  IMAD.MOV.U32 R7, RZ, RZ, R16 ;  /* 0x000000ffff077224 */ /* 0x000fca00078e0010 */
[----:B------:R0:W-:Y:S02]  /*09a0*/  STG.E.64 desc[UR10][R2.64], R6 ;  /* 0x0000000602007986 */ /* 0x0001e4000c101b0a */
.L_x_643:
[----:B------:R-:W-:Y:S05]  /*09b0*/  BSYNC.RECONVERGENT B0 ;  /* 0x0000000000007941 */ /* 0x000fea0003800200 */
.L_x_642:
[----:B0-----:R-:W-:Y:S02]  /*09c0*/  VIADD R2, R5, 0x100 ;  /* 0x0000010005027836 */ /* 0x001fe40000000000 */
[----:B------:R-:W-:-:S03]  /*09d0*/  IMAD.U32 R3, RZ, RZ, UR7 ;  /* 0x00000007ff037e24 */ /* 0x000fc6000f8e00ff */
[----:B------:R-:W-:-:S04]  /*09e0*/  ISETP.LT.U32.AND P0, PT, R2, UR6, PT ;  /* 0x0000000602007c0c */ /* 0x000fc8000bf01070 */
[----:B------:R-:W-:-:S13]  /*09f0*/  ISETP.GT.AND.EX P0, PT, R3, RZ, PT, P0 ;  /* 0x000000ff0300720c */ /* 0x000fda0003f04300 */
[----:B------:R-:W-:Y:S05]  /*0a00*/  @!P0 EXIT ;  /* 0x000000000000894d */ /* 0x000fea0003800000 */
        /* <DEDUP_REMOVED lines=8> */
[----:B------:R-:W-:Y:S01]  /*0a90*/  BSSY.RECONVERGENT B0, `(.L_x_646) ;  /* 0x0000019000007945 */ /* 0x000fe20003800200 */
[----:B------:R-:W-:Y:S02]  /*0aa0*/  IMAD.MOV.U32 R13, RZ, RZ, RZ ;  /* 0x000000ffff0d7224 */ /* 0x000fe400078e00ff */
[----:B------:R-:W-:Y:S01]  /*0ab0*/  LEA.HI.X R3, R3, UR5, R8, 0x3, P0 ;  /* 0x0000000503037c11 */ /* 0x000fe200080f1c08 */
[----:B------:R-:W-:-:S08]  /*0ac0*/  IMAD.MOV.U32 R15, RZ, RZ, RZ ;  /* 0x000000ffff0f7224 */ /* 0x000fd000078e00ff */
.L_x_647:
        /* <DEDUP_REMOVED lines=22> */
.L_x_646:
[----:B------:R-:W-:Y:S02]  /*0c30*/  IMAD.MOV.U32 R4, RZ, RZ, R13 ;  /* 0x000000ffff047224 */ /* 0x000fe400078e000d */
[----:B------:R-:W-:-:S05]  /*0c40*/  IMAD.MOV.U32 R5, RZ, RZ, R15 ;  /* 0x000000ffff057224 */ /* 0x000fca00078e000f */
[----:B------:R-:W-:Y:S01]  /*0c50*/  STG.E.64 desc[UR10][R2.64+0x800], R4 ;  /* 0x0008000402007986 */ /* 0x000fe2000c101b0a */
[----:B------:R-:W-:Y:S05]  /*0c60*/  EXIT ;  /* 0x000000000000794d */ /* 0x000fea0003800000 */
.L_x_641:
[----:B------:R-:W0:Y:S01]  /*0c70*/  LDCU.64 UR8, c[0x0][0x390] ;  /* 0x00007200ff0877ac */ /* 0x000e220008000a00 */
[----:B------:R-:W-:Y:S01]  /*0c80*/  IMAD.U32 R2, RZ, RZ, UR7 ;  /* 0x00000007ff027e24 */ /* 0x000fe2000f8e00ff */
[C---:B------:R-:W-:Y:S02]  /*0c90*/  IADD3 R0, P1, PT, R5.reuse, UR4, RZ ;  /* 0x0000000405007c10 */ /* 0x040fe4000ff3e0ff */
[C---:B------:R-:W-:Y:S01]  /*0ca0*/  ISETP.LT.U32.AND P0, PT, R5.reuse, UR6, PT ;  /* 0x0000000605007c0c */ /* 0x040fe2000bf01070 */
[----:B------:R-:W-:Y:S02]  /*0cb0*/  VIADD R5, R5, 0x100 ;  /* 0x0000010005057836 */ /* 0x000fe40000000000 */
[----:B------:R-:W-:Y:S01]  /*0cc0*/  IMAD.X R3, RZ, RZ, UR5, P1 ;  /* 0x00000005ff037e24 */ /* 0x000fe200088e06ff */
[----:B------:R-:W-:Y:S02]  /*0cd0*/  ISETP.GT.AND.EX P0, PT, R2, RZ, PT, P0 ;  /* 0x000000ff0200720c */ /* 0x000fe40003f04300 */
[----:B------:R-:W-:-:S02]  /*0ce0*/  ISETP.LT.U32.AND P1, PT, R5, UR6, PT ;  /* 0x0000000605007c0c */ /* 0x000fc4000bf21070 */
[----:B0-----:R-:W-:-:S04]  /*0cf0*/  LEA R2, P2, R0, UR8, 0x3 ;  /* 0x0000000800027c11 */ /* 0x001fc8000f8418ff */
[----:B------:R-:W-:Y:S01]  /*0d00*/  LEA.HI.X R3, R0, UR9, R3, 0x3, P2 ;  /* 0x0000000900037c11 */ /* 0x000fe200090f1c03 */
[----:B------:R-:W-:-:S04]  /*0d10*/  IMAD.U32 R0, RZ, RZ, UR7 ;  /* 0x00000007ff007e24 */ /* 0x000fc8000f8e00ff */
[----:B------:R0:W-:Y:S01]  /*0d20*/  @P0 STG.E.64 desc[UR10][R2.64], RZ ;  /* 0x000000ff02000986 */ /* 0x0001e2000c101b0a */
[----:B------:R-:W-:-:S13]  /*0d30*/  ISETP.GT.AND.EX P1, PT, R0, RZ, PT, P1 ;  /* 0x000000ff0000720c */ /* 0x000fda0003f24310 */
[----:B0-----:R-:W-:Y:S05]  /*0d40*/  @!P1 EXIT ;  /* 0x000000000000994d */ /* 0x001fea0003800000 */
[----:B------:R-:W-:Y:S01]  /*0d50*/  STG.E.64 desc[UR10][R2.64+0x800], RZ ;  /* 0x000800ff02007986 */ /* 0x000fe2000c101b0a */
[----:B------:R-:W-:Y:S05]  /*0d60*/  EXIT ;  /* 0x000000000000794d */ /* 0x000fea0003800000 */
.L_x_648:
        /* <DEDUP_REMOVED lines=9> */
.L_x_706:


//--------------------- .text._ZN3cub18CUB_300001_SM_10006detail11EmptyKernelIvEEvv --------------------------
	.section	.text._ZN3cub18CUB_300001_SM_10006detail11EmptyKernelIvEEvv,"ax",@progbits
	.align	128
        .global         _ZN3cub18CUB_300001_SM_10006detail11EmptyKernelIvEEvv
        .type           _ZN3cub18CUB_300001_SM_10006detail11EmptyKernelIvEEvv,@function
        .size           _ZN3cub18CUB_300001_SM_10006detail11EmptyKernelIvEEvv,(.L_x_707 - _ZN3cub18CUB_300001_SM_10006detail11EmptyKernelIvEEvv)
        .other          _ZN3cub18CUB_300001_SM_10006detail11EmptyKernelIvEEvv,@"STO_CUDA_ENTRY STV_DEFAULT"
_ZN3cub18CUB_300001_SM_10006detail11EmptyKernelIvEEvv:
.text._ZN3cub18CUB_300001_SM_10006detail11EmptyKernelIvEEvv:
[----:B------:R-:W-:Y:S01]  /*0000*/  LDC R1, c[0x0][0x37c] ;  /* 0x0000df00ff017b82 */ /* 0x000fe20000000800 */
[----:B------:R-:W-:Y:S05]  /*0010*/  EXIT ;  /* 0x000000000000794d */ /* 0x000fea0003800000 */
.L_x_649:
        /* <DEDUP_REMOVED lines=14> */
.L_x_707:


//--------------------- .text._Z6mutatePA48_i     --------------------------
	.section	.text._Z6mutatePA48_i,"ax",@progbits
	.align	128
        .global         _Z6mutatePA48_i
        .type           _Z6mutatePA48_i,@function
        .size           _Z6mutatePA48_i,(.L_x_708 - _Z6mutatePA48_i)
        .other          _Z6mutatePA48_i,@"STO_CUDA_ENTRY STV_DEFAULT"
_Z6mutatePA48_i:
.text._Z6mutatePA48_i:
[----:B------:R-:W-:Y:S01]  /*0000*/  LDC R1, c[0x0][0x37c] ;  /* 0x0000df00ff017b82 */ /* 0x000fe20000000800 */
[----:B------:R-:W0:Y:S07]  /*0010*/  S2R R0, SR_TID.X ;  /* 0x0000000000007919 */ /* 0x000e2e0000002100 */
[----:B------:R-:W0:Y:S01]  /*0020*/  S2UR UR4, SR_CTAID.X ;  /* 0x00000000000479c3 */ /* 0x000e220000002500 */
[----:B------:R-:W-:-:S07]  /*0030*/  HFMA2 R9, -RZ, RZ, 0.1171875, 0 ;  /* 0x2f800000ff097431 */ /* 0x000fce00000001ff */
[----:B------:R-:W0:Y:S02]  /*0040*/  LDC R3, c[0x0][0x360] ;  /* 0x0000d800ff037b82 */ /* 0x000e240000000800 */
[----:B0-----:R-:W-:-:S05]  /*0050*/  IMAD R0, R3, UR4, R0 ;  /* 0x0000000403007c24 */ /* 0x001fca000f8e0200 */
[C---:B------:R-:W-:Y:S02]  /*0060*/  LOP3.LUT R2, R0.reuse, 0xaad26b49, RZ, 0x3c, !PT ;  /* 0xaad26b4900027812 */ /* 0x040fe400078e3cff */
[----:B------:R-:W-:-:S03]  /*0070*/  ISETP.GT.AND P0, PT, R0, -0x1, PT ;  /* 0xffffffff0000780c */ /* 0x000fc60003f04270 */
[----:B------:R-:W-:-:S04]  /*0080*/  IMAD R2, R2, 0x4182bed5, RZ ;  /* 0x4182bed502027824 */ /* 0x000fc800078e02ff */
[C---:B------:R-:W-:Y:S02]  /*0090*/  VIADD R3, R2.reuse, 0x75bcd15 ;  /* 0x075bcd1502037836 */ /* 0x040fe40000000000 */
[----:B------:R-:W-:-:S03]  /*00a0*/  VIADD R4, R2, 0x583f19 ;  /* 0x00583f1902047836 */ /* 0x000fc60000000000 */
[----:B------:R-:W-:Y:S01]  /*00b0*/  SHF.R.U32.HI R6, RZ, 0x2, R3 ;  /* 0x00000002ff067819 */ /* 0x000fe20000011603 */
[----:B------:R-:W-:-:S03]  /*00c0*/  IMAD.SHL.U32 R5, R4, 0x10, RZ ;  /* 0x0000001004057824 */ /* 0x000fc600078e00ff */
[----:B------:R-:W-:Y:S01]  /*00d0*/  LOP3.LUT R6, R6, R3, RZ, 0x3c, !PT ;  /* 0x0000000306067212 */ /* 0x000fe200078e3cff */
[----:B------:R-:W-:-:S04]  /*00e0*/  IMAD.MOV.U32 R3, RZ, RZ, -0x260923e8 ;  /* 0xd9f6dc18ff037424 */ /* 0x000fc800078e00ff */
[----:B------:R-:W-:Y:S01]  /*00f0*/  IMAD.SHL.U32 R7, R6, 0x2, RZ ;  /* 0x0000000206077824 */ /* 0x000fe200078e00ff */
[----:B------:R-:W-:-:S04]  /*0100*/  SEL R3, R3, 0x8c565a5f, P0 ;  /* 0x8c565a5f03037807 */ /* 0x000fc80000000000 */
[----:B------:R-:W-:Y:S01]  /*0110*/  LOP3.LUT R5, R4, R5, R7, 0x96, !PT ;  /* 0x0000000504057212 */ /* 0x000fe200078e9607 */
[----:B------:R-:W-:-:S03]  /*0120*/  IMAD.IADD R4, R2, 0x1, R3 ;  /* 0x0000000102047824 */ /* 0x000fc600078e0203 */
[----:B------:R-:W-:-:S04]  /*0130*/  LOP3.LUT R5, R5, R6, RZ, 0x3c, !PT ;  /* 0x0000000605057212 */ /* 0x000fc800078e3cff */
[----:B------:R-:W-:-:S04]  /*0140*/  IADD3 R6, PT, PT, R4, 0x587c5, R5 ;  /* 0x000587c504067810 */ /* 0x000fc80007ffe005 */
[----:B------:R-:W-:-:S05]  /*0150*/  I2FP.F32.U32 R6, R6 ;  /* 0x0000000600067245 */ /* 0x000fca0000201000 */
[----:B------:R-:W-:-:S05]  /*0160*/  FFMA R6, R6, R9, 1.1641532182693481445e-10 ;  /* 0x2f00000006067423 */ /* 0x000fca0000000009 */
[----:B------:R-:W-:-:S13]  /*0170*/  FSETP.GTU.AND P0, PT, R6, 0.050000000745058059692, PT ;  /* 0x3d4ccccd0600780b */ /* 0x000fda0003f0c000 */
[----:B------:R-:W-:Y:S05]  /*0180*/  @P0 EXIT ;  /* 0x000000000000094d */ /* 0x000fea0003800000 */
[----:B------:R-:W-:Y:S01]  /*0190*/  LOP3.LUT R6, R2, 0x159a55e5, RZ, 0x3c, !PT ;  /* 0x159a55e502067812 */ /* 0x000fe200078e3cff */
[----:B------:R-:W-:Y:S01]  /*01a0*/  VIADD R3, R3, 0x1ead4aec ;  /* 0x1ead4aec03037836 */ /* 0x000fe20000000000 */
[----:B------:R-:W0:Y:S02]  /*01b0*/  LDCU.64 UR4, c[0x0][0x358] ;  /* 0x00006b00ff0477ac */ /* 0x000e240008000a00 */
[----:B------:R-:W-:Y:S02]  /*01c0*/  SHF.R.U32.HI R7, RZ, 0x2, R6 ;  /* 0x00000002ff077819 */ /* 0x000fe40000011606 */
[----:B------:R-:W-:Y:S02]  /*01d0*/  SHF.R.U32.HI R8, RZ, 0x2, R3 ;  /* 0x00000002ff087819 */ /* 0x000fe40000011603 */
[----:B------:R-:W-:Y:S01]  /*01e0*/  LOP3.LUT R7, R7, 0x159a55e5, R2, 0x96, !PT ;  /* 0x159a55e507077812 */ /* 0x000fe200078e9602 */
[----:B------:R-:W-:Y:S01]  /*01f0*/  IMAD.SHL.U32 R2, R5, 0x10, RZ ;  /* 0x0000001005027824 */ /* 0x000fe200078e00ff */
[----:B------:R-:W-:-:S03]  /*0200*/  LOP3.LUT R8, R8, R3, RZ, 0x3c, !PT ;  /* 0x0000000308087212 */ /* 0x000fc600078e3cff */
[----:B------:R-:W-:-:S05]  /*0210*/  IMAD.SHL.U32 R6, R7, 0x2, RZ ;  /* 0x0000000207067824 */ /* 0x000fca00078e00ff */
[----:B------:R-:W-:-:S04]  /*0220*/  LOP3.LUT R2, R7, R6, R2, 0x96, !PT ;  /* 0x0000000607027212 */ /* 0x000fc800078e9602 */
[----:B------:R-:W-:Y:S02]  /*0230*/  LOP3.LUT R5, R2, R5, RZ, 0x3c, !PT ;  /* 0x0000000502057212 */ /* 0x000fe400078e3cff */
[----:B------:R-:W-:-:S03]  /*0240*/  SHF.L.U32 R2, R8, 0x1, RZ ;  /* 0x0000000108027819 */ /* 0x000fc600000006ff */
[----:B------:R-:W-:-:S05]  /*0250*/  IMAD.SHL.U32 R3, R5, 0x10, RZ ;  /* 0x0000001005037824 */ /* 0x000fca00078e00ff */
[----:B------:R-:W-:-:S04]  /*0260*/  LOP3.LUT R2, R8, R2, R3, 0x96, !PT ;  /* 0x0000000208027212 */ /* 0x000fc800078e9603 */
[----:B------:R-:W-:-:S04]  /*0270*/  LOP3.LUT R3, R2, R5, RZ, 0x3c, !PT ;  /* 0x0000000502037212 */ /* 0x000fc800078e3cff */
[C---:B------:R-:W-:Y:S02]  /*0280*/  IADD3 R3, PT, PT, R4.reuse, 0x10974f, R3 ;  /* 0x0010974f04037810 */ /* 0x040fe40007ffe003 */
[----:B------:R-:W-:Y:S02]  /*0290*/  IADD3 R4, PT, PT, R4, 0xb0f8a, R5 ;  /* 0x000b0f8a04047810 */ /* 0x000fe40007ffe005 */
[----:B------:R-:W-:Y:S02]  /*02a0*/  I2FP.F32.U32 R3, R3 ;  /* 0x0000000300037245 */ /* 0x000fe40000201000 */
[----:B------:R-:W-:-:S03]  /*02b0*/  I2FP.F32.U32 R4, R4 ;  /* 0x0000000400047245 */ /* 0x000fc60000201000 */
[-C--:B------:R-:W-:Y:S02]  /*02c0*/  FFMA R3, R3, R9.reuse, 1.1641532182693481445e-10 ;  /* 0x2f00000003037423 */ /* 0x080fe40000000009 */
[----:B------:R-:W-:Y:S02]  /*02d0*/  FFMA R4, R4, R9, 1.1641532182693481445e-10 ;  /* 0x2f00000004047423 */ /* 0x000fe40000000009 */
[----:B------:R-:W-:Y:S02]  /*02e0*/  FMUL R8, R3, 48 ;  /* 0x4240000003087820 */ /* 0x000fe40000400000 */
[----:B------:R-:W-:Y:S01]  /*02f0*/  FMUL R6, R4, 48 ;  /* 0x4240000004067820 */ /* 0x000fe20000400000 */
[----:B------:R-:W1:Y:S03]  /*0300*/  LDC.64 R2, c[0x0][0x380] ;  /* 0x0000e000ff027b82 */ /* 0x000e660000000a00 */
[----:B------:R-:W2:Y:S08]  /*0310*/  FRND.CEIL R8, R8 ;  /* 0x0000000800087307 */ /* 0x000eb00000209000 */
[----:B------:R-:W3:Y:S01]  /*0320*/  FRND.CEIL R6, R6 ;  /* 0x0000000600067307 */ /* 0x000ee20000209000 */
[----:B--2---:R-:W-:-:S07]  /*0330*/  FADD R9, R8, -1 ;  /* 0xbf80000008097421 */ /* 0x004fce0000000000 */
[----:B------:R-:W2:Y:S01]  /*0340*/  F2I.TRUNC.NTZ R5, R9 ;  /* 0x0000000900057305 */ /* 0x000ea2000020f100 */
[----:B-1----:R-:W-:-:S04]  /*0350*/  IMAD.WIDE R2, R0, 0xc0, R2 ;  /* 0x000000c000027825 */ /* 0x002fc800078e0202 */
[----:B---3--:R-:W-:-:S06]  /*0360*/  FADD R7, R6, -1 ;  /* 0xbf80000006077421 */ /* 0x008fcc0000000000 */
[----:B------:R-:W1:Y:S01]  /*0370*/  F2I.TRUNC.NTZ R7, R7 ;  /* 0x0000000700077305 */ /* 0x000e62000020f100 */
[----:B--2---:R-:W-:-:S05]  /*0380*/  IMAD.WIDE R4, R5, 0x4, R2 ;  /* 0x0000000405047825 */ /* 0x004fca00078e0202 */
[----:B0-----:R-:W2:Y:S01]  /*0390*/  LDG.E R13, desc[UR4][R4.64] ;  /* 0x00000004040d7981 */ /* 0x001ea2000c1e1900 */
[----:B-1----:R-:W-:-:S05]  /*03a0*/  IMAD.WIDE R2, R7, 0x4, R2 ;  /* 0x0000000407027825 */ /* 0x002fca00078e0202 */
[----:B------:R-:W3:Y:S04]  /*03b0*/  LDG.E R11, desc[UR4][R2.64] ;  /* 0x00000004020b7981 */ /* 0x000ee8000c1e1900 */
[----:B--2---:R-:W-:Y:S04]  /*03c0*/  STG.E desc[UR4][R2.64], R13 ;  /* 0x0000000d02007986 */ /* 0x004fe8000c101904 */
[----:B---3--:R-:W-:Y:S01]  /*03d0*/  STG.E desc[UR4][R4.64], R11 ;  /* 0x0000000b04007986 */ /* 0x008fe2000c101904 */
[----:B------:R-:W-:Y:S05]  /*03e0*/  EXIT ;  /* 0x000000000000794d */ /* 0x000fea0003800000 */
.L_x_650:
        /* <DEDUP_REMOVED lines=9> */
.L_x_708:


//--------------------- .text._Z21crossover_and_migratePA48_iPfS0_Pi --------------------------
	.section	.text._Z21crossover_and_migratePA48_iPfS0_Pi,"ax",@progbits
	.align	128
        .global         _Z21crossover_and_migratePA48_iPfS0_Pi
        .type           _Z21crossover_and_migratePA48_iPfS0_Pi,@function
        .size           _Z21crossover_and_migratePA48_iPfS0_Pi,(.L_x_709 - _Z21crossover_and_migratePA48_iPfS0_Pi)
        .other          _Z21crossover_and_migratePA48_iPfS0_Pi,@"STO_CUDA_ENTRY STV_DEFAULT"
_Z21crossover_and_migratePA48_iPfS0_Pi:
.text._Z21crossover_and_migratePA48_iPfS0_Pi:
[----:B------:R-:W0:Y:S01]  /*0000*/  LDC R1, c[0x0][0x37c] ;  /* 0x0000df00ff017b82 */ /* 0x000e220000000800 */
[----:B------:R-:W1:Y:S01]  /*0010*/  S2R R22, SR_TID.X ;  /* 0x0000000000167919 */ /* 0x000e620000002100 */
[----:B------:R-:W2:Y:S06]  /*0020*/  LDCU UR5, c[0x0][0x2fc] ;  /* 0x00005f80ff0577ac */ /* 0x000eac0008000800 */
[----:B------:R-:W3:Y:S01]  /*0030*/  S2UR UR6, SR_CTAID.X ;  /* 0x00000000000679c3 */ /* 0x000ee20000002500 */
[----:B------:R-:W-:Y:S01]  /*0040*/  MOV R0, 0x1c0 ;  /* 0x000001c000007802 */ /* 0x000fe20000000f00 */
[----:B0-----:R-:W-:Y:S01]  /*0050*/  VIADD R1, R1, 0xfffffff0 ;  /* 0xfffffff001017836 */ /* 0x001fe20000000000 */
[----:B------:R-:W0:Y:S01]  /*0060*/  LDCU UR4, c[0x0][0x2f8] ;  /* 0x00005f00ff0477ac */ /* 0x000e220008000800 */
[----:B------:R-:W-:-:S02]  /*0070*/  IMAD.MOV.U32 R4, RZ, RZ, 0x4 ;  /* 0x00000004ff047424 */ /* 0x000fc400078e00ff */
[----:B------:R-:W-:Y:S02]  /*0080*/  IMAD.MOV.U32 R5, RZ, RZ, RZ ;  /* 0x000000ffff057224 */ /* 0x000fe400078e00ff */
[----:B------:R-:W1:Y:S08]  /*0090*/  LDC R3, c[0x0][0x360] ;  /* 0x0000d800ff037b82 */ /* 0x000e700000000800 */
[----:B------:R4:W4:Y:S01]  /*00a0*/  LDC.64 R6, c[0x4][R0] ;  /* 0x0100000000067b82 */ /* 0x0009220000000a00 */
[----:B0-----:R-:W-:Y:S01]  /*00b0*/  IADD3 R16, P0, PT, R1, UR4, RZ ;  /* 0x0000000401107c10 */ /* 0x001fe2000ff1e0ff */
[----:B---3--:R-:W-:-:S04]  /*00c0*/  USHF.L.U32 UR36, UR6, 0x9, URZ ;  /* 0x0000000906247899 */ /* 0x008fc800080006ff */
[----:B--2---:R-:W-:Y:S02]  /*00d0*/  IMAD.X R2, RZ, RZ, UR5, P0 ;  /* 0x00000005ff027e24 */ /* 0x004fe400080e06ff */
[----:B-1----:R-:W-:-:S07]  /*00e0*/  IMAD R22, R3, UR6, R22 ;  /* 0x0000000603167c24 */ /* 0x002fce000f8e0216 */
[----:B------:R-:W-:-:S07]  /*00f0*/  LEPC R20, `(.L_x_651) ;  /* 0x000000001014794e */ /* 0x000fce0000000000 */
[----:B----4-:R-:W-:Y:S05]  /*0100*/  CALL.ABS.NOINC R6 ;  /* 0x0000000006007343 */ /* 0x010fea0003c00000 */
.L_x_651:
[----:B------:R-:W-:Y:S01]  /*0110*/  ISETP.NE.U32.AND P0, PT, R4, RZ, PT ;  /* 0x000000ff0400720c */ /* 0x000fe20003f05070 */
[----:B------:R-:W-:Y:S02]  /*0120*/  IMAD.MOV.U32 R24, RZ, RZ, R4 ;  /* 0x000000ffff187224 */ /* 0x000fe400078e0004 */
[----:B------:R-:W-:Y:S01]  /*0130*/  IMAD.MOV.U32 R25, RZ, RZ, R5 ;  /* 0x000000ffff197224 */ /* 0x000fe200078e0005 */
[----:B------:R-:W-:-:S13]  /*0140*/  ISETP.NE.AND.EX P0, PT, R5, RZ, PT, P0 ;  /* 0x000000ff0500720c */ /* 0x000fda0003f05300 */
[----:B------:R-:W-:Y:S05]  /*0150*/  @P0 BRA `(.L_x_652) ;  /* 0x0000000000440947 */ /* 0x000fea0003800000 */
[----:B------:R-:W-:Y:S02]  /*0160*/  MOV R0, 0x1c8 ;  /* 0x000001c800007802 */ /* 0x000fe40000000f00 */
[----:B------:R-:W-:Y:S02]  /*0170*/  CS2R R4, SRZ ;  /* 0x0000000000047805 */ /* 0x000fe4000001ff00 */
[----:B------:R0:W1:Y:S05]  /*0180*/  LDC.64 R6, c[0x4][R0] ;  /* 0x0100000000067b82 */ /* 0x00006a0000000a00 */
[----:B------:R-:W-:-:S07]  /*0190*/  LEPC R20, `(.L_x_653) ;  /* 0x000000001014794e */ /* 0x000fce0000000000 */
[----:B01----:R-:W-:Y:S05]  /*01a0*/  CALL.ABS.NOINC R6 ;  /* 0x0000000006007343 */ /* 0x003fea0003c00000 */
.L_x_653:
[----:B------:R-:W0:Y:S01]  /*01b0*/  LDC.64 R10, c[0x4][0x1a8] ;  /* 0x01006a00ff0a7b82 */ /* 0x000e220000000a00 */
[----:B------:R-:W-:Y:S01]  /*01c0*/  MOV R0, 0x1b8 ;  /* 0x000001b800007802 */ /* 0x000fe20000000f00 */
[----:B------:R-:W1:Y:S01]  /*01d0*/  LDCU.64 UR4, c[0x4][0x1b0] ;  /* 0x01003600ff0477ac */ /* 0x000e620008000a00 */
[----:B------:R-:W-:Y:S02]  /*01e0*/  IMAD.MOV.U32 R6, RZ, RZ, R16 ;  /* 0x000000ffff067224 */ /* 0x000fe400078e0010 */
[----:B------:R-:W-:-:S03]  /*01f0*/  IMAD.MOV.U32 R7, RZ, RZ, R2 ;  /* 0x000000ffff077224 */ /* 0x000fc600078e0002 */
[----:B------:R2:W3:Y:S01]  /*0200*/  LDC.64 R8, c[0x4][R0] ;  /* 0x0100000000087b82 */ /* 0x0004e20000000a00 */
[----:B-1----:R-:W-:Y:S02]  /*0210*/  IMAD.U32 R4, RZ, RZ, UR4 ;  /* 0x00000004ff047e24 */ /* 0x002fe4000f8e00ff */
[----:B------:R-:W-:Y:S01]  /*0220*/  IMAD.U32 R5, RZ, RZ, UR5 ;  /* 0x00000005ff057e24 */ /* 0x000fe2000f8e00ff */
[----:B0-----:R2:W-:Y:S06]  /*0230*/  STL.64 [R1], R10 ;  /* 0x0000000a01007387 */ /* 0x0015ec0000100a00 */
[----:B------:R-:W-:-:S07]  /*0240*/  LEPC R20, `(.L_x_654) ;  /* 0x000000001014794e */ /* 0x000fce0000000000 */
[----:B--23--:R-:W-:Y:S05]  /*0250*/  CALL.ABS.NOINC R8 ;  /* 0x0000000008007343 */ /* 0x00cfea0003c00000 */
.L_x_654:
[----:B------:R-:W-:Y:S05]  /*0260*/  BPT.TRAP 0x1 ;  /* 0x000000040000795c */ /* 0x000fea0000300000 */
.L_x_652:
[----:B------:R-:W-:Y:S01]  /*0270*/  MOV R0, 0x1c0 ;  /* 0x000001c000007802 */ /* 0x000fe20000000f00 */
[----:B------:R-:W-:Y:S02]  /*0280*/  IMAD.MOV.U32 R4, RZ, RZ, 0x8 ;  /* 0x00000008ff047424 */ /* 0x000fe400078e00ff */
[----:B------:R-:W-:Y:S01]  /*0290*/  IMAD.MOV.U32 R5, RZ, RZ, RZ ;  /* 0x000000ffff057224 */ /* 0x000fe200078e00ff */
[----:B------:R0:W1:Y:S06]  /*02a0*/  LDC.64 R6, c[0x4][R0] ;  /* 0x0100000000067b82 */ /* 0x00006c0000000a00 */
[----:B------:R-:W-:-:S07]  /*02b0*/  LEPC R20, `(.L_x_655) ;  /* 0x000000001014794e */ /* 0x000fce0000000000 */
[----:B01----:R-:W-:Y:S05]  /*02c0*/  CALL.ABS.NOINC R6 ;  /* 0x0000000006007343 */ /* 0x003fea0003c00000 */
.L_x_655:
[----:B------:R-:W-:-:S04]  /*02d0*/  ISETP.NE.U32.AND P0, PT, R4, RZ, PT ;  /* 0x000000ff0400720c */ /* 0x000fc80003f05070 */
[----:B------:R-:W-:-:S13]  /*02e0*/  ISETP.NE.AND.EX P0, PT, R5, RZ, PT, P0 ;  /* 0x000000ff0500720c */ /* 0x000fda0003f05300 */
[----:B------:R-:W-:Y:S05]  /*02f0*/  @!P0 BRA `(.L_x_656) ;  /* 0x0000005c00888947 */ /* 0x000fea0003800000 */
[----:B------:R-:W-:Y:S01]  /*0300*/  UIADD3 UR4, UPT, UPT, UR36, 0x200, URZ ;  /* 0x0000020024047890 */ /* 0x000fe2000fffe0ff */
[----:B------:R-:W0:Y:S01]  /*0310*/  LDC.64 R26, c[0x0][0x358] ;  /* 0x0000d600ff1a7b82 */ /* 0x000e220000000a00 */
[----:B------:R-:W-:Y:S01]  /*0320*/  IMAD.MOV.U32 R8, RZ, RZ, R4 ;  /* 0x000000ffff087224 */ /* 0x000fe200078e0004 */
[----:B------:R-:W-:Y:S01]  /*0330*/  CS2R R10, SRZ ;  /* 0x00000000000a7805 */ /* 0x000fe2000001ff00 */
[----:B------:R-:W-:Y:S01]  /*0340*/  UIADD3 UR5, UP0, UPT, -UR36, UR4, URZ ;  /* 0x0000000424057290 */ /* 0x000fe2000ff1e1ff */
[----:B------:R-:W-:-:S03]  /*0350*/  IMAD.MOV.U32 R9, RZ, RZ, R5 ;  /* 0x000000ffff097224 */ /* 0x000fc600078e0005 */
[----:B------:R-:W-:Y:S02]  /*0360*/  ULEA.HI.X.SX32 UR4, UR4, 0xffffffff, 0x1, UP0 ;  /* 0xffffffff04047891 */ /* 0x000fe400080f0eff */
[----:B------:R-:W-:Y:S02]  /*0370*/  UISETP.GT.U32.AND UP0, UPT, UR5, URZ, UPT ;  /* 0x000000ff0500728c */ /* 0x000fe4000bf04070 */
[----:B------:R-:W-:Y:S02]  /*0380*/  IMAD.U32 R19, RZ, RZ, UR5 ;  /* 0x00000005ff137e24 */ /* 0x000fe4000f8e00ff */
[----:B------:R-:W-:Y:S02]  /*0390*/  UISETP.GT.AND.EX UP0, UPT, UR4, URZ, UPT, UP0 ;  /* 0x000000ff0400728c */ /* 0x000fe4000bf04300 */
[----:B------:R-:W-:-:S07]  /*03a0*/  IMAD.U32 R18, RZ, RZ, UR4 ;  /* 0x00000004ff127e24 */ /* 0x000fce000f8e00ff */
[----:B------:R-:W-:Y:S05]  /*03b0*/  BRA.U !UP0, `(.L_x_657) ;  /* 0x0000000108887547 */ /* 0x000fea000b800000 */
[----:B0-----:R-:W-:Y:S02]  /*03c0*/  R2UR UR4, R26 ;  /* 0x000000001a0472ca */ /* 0x001fe400000e0000 */
[----:B------:R-:W-:-:S13]  /*03d0*/  R2UR UR5, R27 ;  /* 0x000000001b0572ca */ /* 0x000fda00000e0000 */
[----:B------:R0:W5:Y:S01]  /*03e0*/  LD.E R6, desc[UR4][R24.64] ;  /* 0x0000000418067980 */ /* 0x000162000c101900 */
[----:B------:R-:W-:Y:S01]  /*03f0*/  BSSY.RECONVERGENT B0, `(.L_x_657) ;  /* 0x000001e000007945 */ /* 0x000fe20003800200 */
[----:B------:R-:W-:Y:S01]  /*0400*/  CS2R R10, SRZ ;  /* 0x00000000000a7805 */ /* 0x000fe2000001ff00 */
[----:B------:R-:W-:Y:S02]  /*0410*/  IMAD.MOV.U32 R3, RZ, RZ, R19 ;  /* 0x000000ffff037224 */ /* 0x000fe400078e0013 */
[----:B------:R-:W-:-:S07]  /*0420*/  IMAD.MOV.U32 R0, RZ, RZ, R18 ;  /* 0x000000ffff007224 */ /* 0x000fce00078e0012 */
.L_x_658:
[----:B------:R-:W-:Y:S01]  /*0430*/  IADD3 R5, P0, PT, -R10, R3, RZ ;  /* 0x000000030a057210 */ /* 0x000fe20007f1e1ff */
[----:B------:R-:W1:Y:S01]  /*0440*/  LDCU.64 UR4, c[0x0][0x388] ;  /* 0x00007100ff0477ac */ /* 0x000e620008000a00 */
[----:B------:R-:W-:Y:S02]  /*0450*/  R2UR UR6, R26 ;  /* 0x000000001a0672ca */ /* 0x000fe400000e0000 */
[----:B------:R-:W-:Y:S01]  /*0460*/  R2UR UR7, R27 ;  /* 0x000000001b0772ca */ /* 0x000fe200000e0000 */
[----:B------:R-:W-:-:S05]  /*0470*/  IMAD.X R4, R0, 0x1, ~R11, P0 ;  /* 0x0000000100047824 */ /* 0x000fca00000e0e0b */
[----:B------:R-:W-:-:S05]  /*0480*/  LEA.HI R5, P0, R4, R5, RZ, 0x1 ;  /* 0x0000000504057211 */ /* 0x000fca00078108ff */
[----:B------:R-:W-:-:S05]  /*0490*/  IMAD.X R4, RZ, RZ, R4, P0 ;  /* 0x000000ffff047224 */ /* 0x000fca00000e0604 */
[--C-:B------:R-:W-:Y:S02]  /*04a0*/  SHF.R.S64 R5, R5, 0x1, R4.reuse ;  /* 0x0000000105057819 */ /* 0x100fe40000001004 */
[----:B------:R-:W-:Y:S02]  /*04b0*/  SHF.R.S32.HI R4, RZ, 0x1, R4 ;  /* 0x00000001ff047819 */ /* 0x000fe40000011404 */
[----:B------:R-:W-:-:S05]  /*04c0*/  IADD3 R14, P0, PT, R10, R5, RZ ;  /* 0x000000050a0e7210 */ /* 0x000fca0007f1e0ff */
[----:B------:R-:W-:Y:S01]  /*04d0*/  IMAD.X R13, R11, 0x1, R4, P0 ;  /* 0x000000010b0d7824 */ /* 0x000fe200000e0604 */
[----:B------:R-:W-:-:S05]  /*04e0*/  IADD3 R5, P0, PT, R14, UR36, RZ ;  /* 0x000000240e057c10 */ /* 0x000fca000ff1e0ff */
[----:B------:R-:W-:Y:S01]  /*04f0*/  IMAD.X R12, RZ, RZ, R13, P0 ;  /* 0x000000ffff0c7224 */ /* 0x000fe200000e060d */
[----:B-1----:R-:W-:-:S04]  /*0500*/  LEA R4, P0, R5, UR4, 0x2 ;  /* 0x0000000405047c11 */ /* 0x002fc8000f8010ff */
        /* <DEDUP_REMOVED lines=13> */
.L_x_657:
[----:B0-----:R-:W-:Y:S01]  /*05e0*/  R2UR UR4, R26 ;  /* 0x000000001a0472ca */ /* 0x001fe200000e0000 */
[----:B------:R-:W-:Y:S01]  /*05f0*/  IMAD.MOV.U32 R4, RZ, RZ, R8 ;  /* 0x000000ffff047224 */ /* 0x000fe200078e0008 */
[----:B------:R-:W-:Y:S01]  /*0600*/  R2UR UR5, R27 ;  /* 0x000000001b0572ca */ /* 0x000fe200000e0000 */
[----:B------:R-:W-:Y:S01]  /*0610*/  IMAD.MOV.U32 R5, RZ, RZ, R9 ;  /* 0x000000ffff057224 */ /* 0x000fe200078e0009 */
[----:B------:R-:W-:-:S04]  /*0620*/  MOV R23, 0x1c8 ;  /* 0x000001c800177802 */ /* 0x000fc80000000f00 */
[----:B------:R0:W1:Y:S07]  /*0630*/  LDC.64 R6, c[0x4][R23] ;  /* 0x0100000017067b82 */ /* 0x00006e0000000a00 */
[----:B------:R0:W-:Y:S02]  /*0640*/  ST.E.64 desc[UR4][R8.64], R10 ;  /* 0x0000000a08007985 */ /* 0x0001e4000c101b04 */
[----:B------:R-:W-:-:S07]  /*0650*/  LEPC R20, `(.L_x_659) ;  /* 0x000000001014794e */ /* 0x000fce0000000000 */
[----:B01----:R-:W-:Y:S05]  /*0660*/  CALL.ABS.NOINC R6 ;  /* 0x0000000006007343 */ /* 0x003fea0003c00000 */
.L_x_659:
[----:B------:R0:W1:Y:S01]  /*0670*/  LDC.64 R6, c[0x4][R23] ;  /* 0x0100000017067b82 */ /* 0x0000620000000a00 */
[----:B------:R-:W-:Y:S02]  /*0680*/  IMAD.MOV.U32 R4, RZ, RZ, R24 ;  /* 0x000000ffff047224 */ /* 0x000fe400078e0018 */
[----:B------:R-:W-:-:S07]  /*0690*/  IMAD.MOV.U32 R5, RZ, RZ, R25 ;  /* 0x000000ffff057224 */ /* 0x000fce00078e0019 */
[----:B------:R-:W-:-:S07]  /*06a0*/  LEPC R20, `(.L_x_660) ;  /* 0x000000001014794e */ /* 0x000fce0000000000 */
[----:B01----:R-:W-:Y:S05]  /*06b0*/  CALL.ABS.NOINC R6 ;  /* 0x0000000006007343 */ /* 0x003fea0003c00000 */
.L_x_660:
[----:B------:R-:W0:Y:S01]  /*06c0*/  LDCU.64 UR6, c[0x0][0x398] ;  /* 0x00007300ff0677ac */ /* 0x000e220008000a00 */
[----:B------:R-:W-:Y:S02]  /*06d0*/  R2UR UR8, R26 ;  /* 0x000000001a0872ca */ /* 0x000fe400000e0000 */
[----:B------:R-:W-:Y:S01]  /*06e0*/  R2UR UR9, R27 ;  /* 0x000000001b0972ca */ /* 0x000fe200000e0000 */
[----:B------:R-:W-:Y:S02]  /*06f0*/  USHF.R.S32.HI UR4, URZ, 0x1f, UR36 ;  /* 0x0000001fff047899 */ /* 0x000fe40008011424 */
[----:B0-----:R-:W-:-:S04]  /*0700*/  ULEA UR5, UP0, UR36, UR6, 0x2 ;  /* 0x0000000624057291 */ /* 0x001fc8000f8010ff */
[----:B------:R-:W-:Y:S02]  /*0710*/  ULEA.HI.X UR4, UR36, UR7, UR4, 0x2, UP0 ;  /* 0x0000000724047291 */ /* 0x000fe400080f1404 */
[----:B------:R-:W-:-:S04]  /*0720*/  IMAD.U32 R6, RZ, RZ, UR5 ;  /* 0x00000005ff067e24 */ /* 0x000fc8000f8e00ff */
[----:B------:R-:W-:-:S05]  /*0730*/  IMAD.U32 R7, RZ, RZ, UR4 ;  /* 0x00000004ff077e24 */ /* 0x000fca000f8e00ff */
[----:B------:R0:W5:Y:S01]  /*0740*/  LDG.E R17, desc[UR8][R6.64] ;  /* 0x0000000806117981 */ /* 0x000162000c1e1900 */
[----:B------:R-:W-:Y:S01]  /*0750*/  MOV R0, 0x1c0 ;  /* 0x000001c000007802 */ /* 0x000fe20000000f00 */
[----:B------:R-:W-:Y:S02]  /*0760*/  IMAD.MOV.U32 R4, RZ, RZ, 0x4 ;  /* 0x00000004ff047424 */ /* 0x000fe400078e00ff */
[----:B------:R-:W-:Y:S01]  /*0770*/  IMAD.MOV.U32 R5, RZ, RZ, RZ ;  /* 0x000000ffff057224 */ /* 0x000fe200078e00ff */
[----:B------:R0:W1:Y:S06]  /*0780*/  LDC.64 R8, c[0x4][R0] ;  /* 0x0100000000087b82 */ /* 0x00006c0000000a00 */
[----:B------:R-:W-:-:S07]  /*0790*/  LEPC R20, `(.L_x_661) ;  /* 0x000000001014794e */ /* 0x000fce0000000000 */
[----:B01---5:R-:W-:Y:S05]  /*07a0*/  CALL.ABS.NOINC R8 ;  /* 0x0000000008007343 */ /* 0x023fea0003c00000 */
.L_x_661:
[----:B------:R-:W-:Y:S01]  /*07b0*/  ISETP.NE.U32.AND P0, PT, R4, RZ, PT ;  /* 0x000000ff0400720c */ /* 0x000fe20003f05070 */
[----:B------:R-:W-:Y:S02]  /*07c0*/  IMAD.MOV.U32 R24, RZ, RZ, R4 ;  /* 0x000000ffff187224 */ /* 0x000fe400078e0004 */
[----:B------:R-:W-:Y:S01]  /*07d0*/  IMAD.MOV.U32 R25, RZ, RZ, R5 ;  /* 0x000000ffff197224 */ /* 0x000fe200078e0005 */
[----:B------:R-:W-:-:S13]  /*07e0*/  ISETP.NE.AND.EX P0, PT, R5, RZ, PT, P0 ;  /* 0x000000ff0500720c */ /* 0x000fda0003f05300 */
[----:B------:R-:W-:Y:S05]  /*07f0*/  @P0 BRA `(.L_x_662) ;  /* 0x0000000000400947 */ /* 0x000fea0003800000 */
[----:B------:R0:W1:Y:S01]  /*0800*/  LDC.64 R6, c[0x4][R23] ;  /* 0x0100000017067b82 */ /* 0x0000620000000a00 */
[----:B------:R-:W-:-:S07]  /*0810*/  CS2R R4, SRZ ;  /* 0x0000000000047805 */ /* 0x000fce000001ff00 */
[----:B------:R-:W-:-:S07]  /*0820*/  LEPC R20, `(.L_x_663) ;  /* 0x000000001014794e */ /* 0x000fce0000000000 */
[----:B01----:R-:W-:Y:S05]  /*0830*/  CALL.ABS.NOINC R6 ;  /* 0x0000000006007343 */ /* 0x003fea0003c00000 */
.L_x_663:
[----:B------:R-:W0:Y:S01]  /*0840*/  LDC.64 R10, c[0x4][0x1a8] ;  /* 0x01006a00ff0a7b82 */ /* 0x000e220000000a00 */
[----:B------:R-:W-:Y:S01]  /*0850*/  MOV R8, 0x1b8 ;  /* 0x000001b800087802 */ /* 0x000fe20000000f00 */
[----:B------:R-:W1:Y:S01]  /*0860*/  LDCU.64 UR4, c[0x4][0x1b0] ;  /* 0x01003600ff0477ac */ /* 0x000e620008000a00 */
[----:B------:R-:W-:Y:S02]  /*0870*/  IMAD.MOV.U32 R6, RZ, RZ, R16 ;  /* 0x000000ffff067224 */ /* 0x000fe400078e0010 */
[----:B------:R-:W-:-:S03]  /*0880*/  IMAD.MOV.U32 R7, RZ, RZ, R2 ;  /* 0x000000ffff077224 */ /* 0x000fc600078e0002 */
[----:B------:R-:W2:Y:S01]  /*0890*/  LDC.64 R8, c[0x4][R8] ;  /* 0x0100000008087b82 */ /* 0x000ea20000000a00 */
[----:B-1----:R-:W-:Y:S02]  /*08a0*/  IMAD.U32 R4, RZ, RZ, UR4 ;  /* 0x00000004ff047e24 */ /* 0x002fe4000f8e00ff */
[----:B------:R-:W-:Y:S01]  /*08b0*/  IMAD.U32 R5, RZ, RZ, UR5 ;  /* 0x00000005ff057e24 */ /* 0x000fe2000f8e00ff */
[----:B0-----:R0:W-:Y:S06]  /*08c0*/  STL.64 [R1], R10 ;  /* 0x0000000a01007387 */ /* 0x0011ec0000100a00 */
[----:B------:R-:W-:-:S07]  /*08d0*/  LEPC R20, `(.L_x_664) ;  /* 0x000000001014794e */ /* 0x000fce0000000000 */
[----:B0-2---:R-:W-:Y:S05]  /*08e0*/  CALL.ABS.NOINC R8 ;  /* 0x0000000008007343 */ /* 0x005fea0003c00000 */
.L_x_664:
[----:B------:R-:W-:Y:S05]  /*08f0*/  BPT.TRAP 0x1 ;  /* 0x000000040000795c */ /* 0x000fea0000300000 */
.L_x_662:
[----:B------:R-:W-:Y:S01]  /*0900*/  MOV R0, 0x1c0 ;  /* 0x000001c000007802 */ /* 0x000fe20000000f00 */
[----:B------:R-:W-:Y:S02]  /*0910*/  IMAD.MOV.U32 R4, RZ, RZ, 0x8 ;  /* 0x00000008ff047424 */ /* 0x000fe400078e00ff */
[----:B------:R-:W-:Y:S01]  /*0920*/  IMAD.MOV.U32 R5, RZ, RZ, RZ ;  /* 0x000000ffff057224 */ /* 0x000fe200078e00ff */
[----:B------:R0:W1:Y:S06]  /*0930*/  LDC.64 R6, c[0x4][R0] ;  /* 0x0100000000067b82 */ /* 0x00006c0000000a00 */
[----:B------:R-:W-:-:S07]  /*0940*/  LEPC R20, `(.L_x_665) ;  /* 0x000000001014794e */ /* 0x000fce0000000000 */
[----:B01----:R-:W-:Y:S05]  /*0950*/  CALL.ABS.NOINC R6 ;  /* 0x0000000006007343 */ /* 0x003fea0003c00000 */
.L_x_665:
[----:B------:R-:W-:-:S04]  /*0960*/  ISETP.NE.U32.AND P0, PT, R4, RZ, PT ;  /* 0x000000ff0400720c */ /* 0x000fc80003f05070 */
[----:B------:R-:W-:-:S13]  /*0970*/  ISETP.NE.AND.EX P0, PT, R5, RZ, PT, P0 ;  /* 0x000000ff0500720c */ /* 0x000fda0003f05300 */
[----:B------:R-:W-:Y:S05]  /*0980*/  @!P0 BRA `(.L_x_666) ;  /* 0x0000005400a08947 */ /* 0x000fea0003800000 */
[----:B------:R-:W0:Y:S01]  /*0990*/  LDC.64 R26, c[0x0][0x358] ;  /* 0x0000d600ff1a7b82 */ /* 0x000e220000000a00 */
[----:B------:R-:W-:Y:S01]  /*09a0*/  ISETP.GT.U32.AND P0, PT, R19, RZ, PT ;  /* 0x000000ff1300720c */ /* 0x000fe20003f04070 */
[----:B------:R-:W-:Y:S01]  /*09b0*/  IMAD.MOV.U32 R8, RZ, RZ, R4 ;  /* 0x000000ffff087224 */ /* 0x000fe200078e0004 */
[----:B------:R-:W-:Y:S01]  /*09c0*/  CS2R R10, SRZ ;  /* 0x00000000000a7805 */ /* 0x000fe2000001ff00 */
[----:B------:R-:W-:Y:S01]  /*09d0*/  IMAD.MOV.U32 R9, RZ, RZ, R5 ;  /* 0x000000ffff097224 */ /* 0x000fe200078e0005 */
[----:B------:R-:W-:-:S13]  /*09e0*/  ISETP.GT.AND.EX P0, PT, R18, RZ, PT, P0 ;  /* 0x000000ff1200720c */ /* 0x000fda0003f04300 */
[----:B------:R-:W-:Y:S05]  /*09f0*/  @!P0 BRA `(.L_x_667) ;  /* 0x0000000000808947 */ /* 0x000fea0003800000 */
[----:B0-----:R-:W-:Y:S02]  /*0a00*/  R2UR UR4, R26 ;  /* 0x000000001a0472ca */ /* 0x001fe400000e0000 */
[----:B------:R-:W-:-:S13]  /*0a10*/  R2UR UR5, R27 ;  /* 0x000000001b0572ca */ /* 0x000fda00000e0000 */
[----:B------:R0:W5:Y:S01]  /*0a20*/  LD.E R13, desc[UR4][R24.64] ;  /* 0x00000004180d7980 */ /* 0x000162000c101900 */
[----:B------:R-:W-:Y:S01]  /*0a30*/  BSSY.RECONVERGENT B0, `(.L_x_667) ;  /* 0x000001c000007945 */ /* 0x000fe20003800200 */
[----:B------:R-:W-:-:S07]  /*0a40*/  CS2R R10, SRZ ;  /* 0x00000000000a7805 */ /* 0x000fce000001ff00 */
.L_x_668:
[----:B------:R-:W-:Y:S01]  /*0a50*/  IADD3 R3, P0, PT, R19, -R10, RZ ;  /* 0x8000000a13037210 */ /* 0x000fe20007f1e0ff */
        /* <DEDUP_REMOVED lines=26> */
.L_x_667:
        /* <DEDUP_REMOVED lines=9> */
.L_x_669:
[----:B------:R-:W0:Y:S01]  /*0c90*/  LDC.64 R2, c[0x4][R2] ;  /* 0x0100000002027b82 */ /* 0x000e220000000a00 */
[----:B------:R-:W-:Y:S02]  /*0ca0*/  IMAD.MOV.U32 R4, RZ, RZ, R24 ;  /* 0x000000ffff047224 */ /* 0x000fe400078e0018 */
[----:B------:R-:W-:Y:S02]  /*0cb0*/  IMAD.MOV.U32 R5, RZ, RZ, R25 ;  /* 0x000000ffff057224 */ /* 0x000fe400078e0019 */
[----:B------:R-:W-:-:S07]  /*0cc0*/  VIADD R16, R1, 0x8 ;  /* 0x0000000801107836 */ /* 0x000fce0000000000 */
[----:B------:R-:W-:-:S07]  /*0cd0*/  LEPC R20, `(.L_x_670) ;  /* 0x000000001014794e */ /* 0x000fce0000000000 */
[----:B0-----:R-:W-:Y:S05]  /*0ce0*/  CALL.ABS.NOINC R2 ;  /* 0x0000000002007343 */ /* 0x001fea0003c00000 */
.L_x_670:
[----:B------:R-:W0:Y:S01]  /*0cf0*/  LDCU.64 UR6, c[0x0][0x398] ;  /* 0x00007300ff0677ac */ /* 0x000e220008000a00 */
[----:B------:R-:W-:Y:S02]  /*0d00*/  R2UR UR8, R26 ;  /* 0x000000001a0872ca */ /* 0x000fe400000e0000 */
[----:B------:R-:W-:Y:S01]  /*0d10*/  R2UR UR9, R27 ;  /* 0x000000001b0972ca */ /* 0x000fe200000e0000 */
[----:B------:R-:W-:Y:S01]  /*0d20*/  USHF.R.S32.HI UR4, URZ, 0x1f, UR36 ;  /* 0x0000001fff047899 */ /* 0x000fe20008011424 */
[----:B------:R1:W-:Y:S01]  /*0d30*/  STL.64 [R1+0x8], RZ ;  /* 0x000008ff01007387 */ /* 0x0003e20000100a00 */
[----:B------:R-:W2:Y:S01]  /*0d40*/  LDC.64 R2, c[0x0][0x398] ;  /* 0x0000e600ff027b82 */ /* 0x000ea20000000a00 */
[----:B0-----:R-:W-:-:S04]  /*0d50*/  ULEA UR6, UP0, UR36, UR6, 0x2 ;  /* 0x0000000624067291 */ /* 0x001fc8000f8010ff */
[----:B------:R-:W-:Y:S02]  /*0d60*/  ULEA.HI.X UR4, UR36, UR7, UR4, 0x2, UP0 ;  /* 0x0000000724047291 */ /* 0x000fe400080f1404 */
[----:B------:R-:W-:-:S04]  /*0d70*/  IMAD.U32 R6, RZ, RZ, UR6 ;  /* 0x00000006ff067e24 */ /* 0x000fc8000f8e00ff */
[----:B------:R-:W-:-:S05]  /*0d80*/  IMAD.U32 R7, RZ, RZ, UR4 ;  /* 0x00000004ff077e24 */ /* 0x000fca000f8e00ff */
[----:B------:R-:W3:Y:S01]  /*0d90*/  LDG.E R5, desc[UR8][R6.64] ;  /* 0x0000000806057981 */ /* 0x000ee2000c1e1900 */
[----:B------:R-:W-:Y:S01]  /*0da0*/  BSSY.RECONVERGENT B0, `(.L_x_671) ;  /* 0x0000058000007945 */ /* 0x000fe20003800200 */
[----:B------:R-:W-:Y:S01]  /*0db0*/  IMAD.MOV.U32 R4, RZ, RZ, 0x100 ;  /* 0x00000100ff047424 */ /* 0x000fe200078e00ff */
[----:B-123--:R-:W-:-:S07]  /*0dc0*/  SHF.R.S32.HI R0, RZ, 0x1f, R5 ;  /* 0x0000001fff007819 */ /* 0x00efce0000011405 */
.L_x_672:
[----:B------:R-:W-:Y:S01]  /*0dd0*/  R2UR UR4, R26 ;  /* 0x000000001a0472ca */ /* 0x000fe200000e0000 */
[----:B------:R-:W-:Y:S01]  /*0de0*/  VIADD R7, R4, UR36 ;  /* 0x0000002404077c36 */ /* 0x000fe20008000000 */
[----:B------:R-:W-:-:S03]  /*0df0*/  R2UR UR5, R27 ;  /* 0x000000001b0572ca */ /* 0x000fc600000e0000 */
[----:B------:R-:W-:-:S10]  /*0e00*/  IMAD.WIDE.U32 R6, R7, 0x4, R2 ;  /* 0x0000000407067825 */ /* 0x000fd400078e0002 */
[----:B------:R-:W2:Y:S02]  /*0e10*/  LDG.E R9, desc[UR4][R6.64] ;  /* 0x0000000406097981 */ /* 0x000ea4000c1e1900 */
[----:B--2---:R-:W-:-:S13]  /*0e20*/  ISETP.NE.AND P0, PT, R22, R9, PT ;  /* 0x000000091600720c */ /* 0x004fda0003f05270 */
[----:B------:R-:W-:Y:S05]  /*0e30*/  @!P0 EXIT ;  /* 0x000000000000894d */ /* 0x000fea0003800000 */
[----:B------:R-:W-:Y:S02]  /*0e40*/  R2UR UR4, R26 ;  /* 0x000000001a0472ca */ /* 0x000fe400000e0000 */
[----:B------:R-:W-:-:S13]  /*0e50*/  R2UR UR5, R27 ;  /* 0x000000001b0572ca */ /* 0x000fda00000e0000 */
        /* <DEDUP_REMOVED lines=73> */
[----:B------:R-:W-:-:S05]  /*12f0*/  VIADD R4, R4, 0x10 ;  /* 0x0000001004047836 */ /* 0x000fca0000000000 */
[----:B------:R-:W-:-:S13]  /*1300*/  ISETP.NE.AND P0, PT, R4, 0x200, PT ;  /* 0x000002000400780c */ /* 0x000fda0003f05270 */
[----:B------:R-:W-:Y:S05]  /*1310*/  @P0 BRA `(.L_x_672) ;  /* 0xfffffff800ac0947 */ /* 0x000fea000383ffff */
[----:B------:R-:W-:Y:S05]  /*1320*/  BSYNC.RECONVERGENT B0 ;  /* 0x0000000000007941 */ /* 0x000fea0003800200 */
.L_x_671:
[C---:B------:R-:W-:Y:S01]  /*1330*/  LOP3.LUT R2, R22.reuse, 0xaad26b49, RZ, 0x3c, !PT ;  /* 0xaad26b4916027812 */ /* 0x040fe200078e3cff */
[----:B------:R-:W-:Y:S01]  /*1340*/  IMAD.MOV.U32 R9, RZ, RZ, -0x266e14b1 ;  /* 0xd991eb4fff097424 */ /* 0x000fe200078e00ff */
[----:B------:R-:W-:Y:S01]  /*1350*/  ISETP.GT.AND P0, PT, R22, -0x1, PT ;  /* 0xffffffff1600780c */ /* 0x000fe20003f04270 */
[----:B------:R-:W-:Y:S02]  /*1360*/  BSSY.RECONVERGENT B0, `(.L_x_673) ;  /* 0x00000a2000007945 */ /* 0x000fe40003800200 */
[----:B------:R-:W-:Y:S01]  /*1370*/  IMAD R2, R2, 0x4182bed5, RZ ;  /* 0x4182bed502027824 */ /* 0x000fe200078e02ff */
[----:B------:R-:W-:-:S03]  /*1380*/  SEL R9, R9, 0x8bf16996, P0 ;  /* 0x8bf1699609097807 */ /* 0x000fc60000000000 */
[C---:B------:R-:W-:Y:S02]  /*1390*/  VIADD R3, R2.reuse, 0x75bcd15 ;  /* 0x075bcd1502037836 */ /* 0x040fe40000000000 */
[----:B------:R-:W-:-:S03]  /*13a0*/  VIADD R4, R2, 0x583f19 ;  /* 0x00583f1902047836 */ /* 0x000fc60000000000 */
[----:B------:R-:W-:Y:S01]  /*13b0*/  SHF.R.U32.HI R6, RZ, 0x2, R3 ;  /* 0x00000002ff067819 */ /* 0x000fe20000011603 */
[----:B------:R-:W-:-:S03]  /*13c0*/  IMAD.SHL.U32 R7, R4, 0x10, RZ ;  /* 0x0000001004077824 */ /* 0x000fc600078e00ff */
[----:B------:R-:W-:Y:S02]  /*13d0*/  LOP3.LUT R6, R6, R3, RZ, 0x3c, !PT ;  /* 0x0000000306067212 */ /* 0x000fe400078e3cff */
[----:B------:R-:W-:-:S03]  /*13e0*/  LOP3.LUT R3, R2, 0x159a55e5, RZ, 0x3c, !PT ;  /* 0x159a55e502037812 */ /* 0x000fc600078e3cff */
[----:B------:R-:W-:Y:S01]  /*13f0*/  IMAD.SHL.U32 R8, R6, 0x2, RZ ;  /* 0x0000000206087824 */ /* 0x000fe200078e00ff */
[----:B------:R-:W-:-:S04]  /*1400*/  SHF.R.U32.HI R3, RZ, 0x2, R3 ;  /* 0x00000002ff037819 */ /* 0x000fc80000011603 */
[----:B------:R-:W-:Y:S01]  /*1410*/  LOP3.LUT R7, R4, R7, R8, 0x96, !PT ;  /* 0x0000000704077212 */ /* 0x000fe200078e9608 */
[----:B------:R-:W-:Y:S01]  /*1420*/  VIADD R8, R9, 0x1f123bb5 ;  /* 0x1f123bb509087836 */ /* 0x000fe20000000000 */
[----:B------:R-:W-:Y:S02]  /*1430*/  LOP3.LUT R3, R3, 0x159a55e5, R2, 0x96, !PT ;  /* 0x159a55e503037812 */ /* 0x000fe400078e9602 */
[----:B------:R-:W-:Y:S02]  /*1440*/  LOP3.LUT R7, R7, R6, RZ, 0x3c, !PT ;  /* 0x0000000607077212 */ /* 0x000fe400078e3cff */
[----:B------:R-:W-:Y:S01]  /*1450*/  SHF.R.U32.HI R11, RZ, 0x2, R8 ;  /* 0x00000002ff0b7819 */ /* 0x000fe20000011608 */
[----:B------:R-:W-:Y:S01]  /*1460*/  IMAD.SHL.U32 R4, R3, 0x2, RZ ;  /* 0x0000000203047824 */ /* 0x000fe200078e00ff */
[----:B------:R-:W-:Y:S01]  /*1470*/  IADD3 R2, PT, PT, R9, 0x64f0c9, R2 ;  /* 0x0064f0c909027810 */ /* 0x000fe20007ffe002 */
[----:B------:R-:W-:Y:S01]  /*1480*/  IMAD.SHL.U32 R6, R7, 0x10, RZ ;  /* 0x0000001007067824 */ /* 0x000fe200078e00ff */
[----:B------:R-:W-:-:S04]  /*1490*/  LOP3.LUT R11, R11, R8, RZ, 0x3c, !PT ;  /* 0x000000080b0b7212 */ /* 0x000fc800078e3cff */
[----:B------:R-:W-:Y:S02]  /*14a0*/  LOP3.LUT R4, R3, R4, R6, 0x96, !PT ;  /* 0x0000000403047212 */ /* 0x000fe400078e9606 */
[----:B------:R-:W-:Y:S02]  /*14b0*/  LOP3.LUT R3, R9, 0x5491333, RZ, 0x3c, !PT ;  /* 0x0549133309037812 */ /* 0x000fe400078e3cff */
[----:B------:R-:W-:Y:S01]  /*14c0*/  LOP3.LUT R4, R4, R7, RZ, 0x3c, !PT ;  /* 0x0000000704047212 */ /* 0x000fe200078e3cff */
[----:B------:R-:W-:Y:S01]  /*14d0*/  IMAD.SHL.U32 R7, R11, 0x2, RZ ;  /* 0x000000020b077824 */ /* 0x000fe200078e00ff */
[----:B------:R-:W-:-:S03]  /*14e0*/  SHF.R.U32.HI R8, RZ, 0x2, R3 ;  /* 0x00000002ff087819 */ /* 0x000fc60000011603 */
[----:B------:R-:W-:Y:S01]  /*14f0*/  IMAD.SHL.U32 R6, R4, 0x10, RZ ;  /* 0x0000001004067824 */ /* 0x000fe200078e00ff */
[----:B------:R-:W-:-:S04]  /*1500*/  LOP3.LUT R8, R8, 0x5491333, R9, 0x96, !PT ;  /* 0x0549133308087812 */ /* 0x000fc800078e9609 */
[----:B------:R-:W-:Y:S01]  /*1510*/  LOP3.LUT R7, R11, R7, R6, 0x96, !PT ;  /* 0x000000070b077212 */ /* 0x000fe200078e9606 */
[----:B------:R-:W-:-:S03]  /*1520*/  IMAD.MOV.U32 R6, RZ, RZ, 0x2f800000 ;  /* 0x2f800000ff067424 */ /* 0x000fc600078e00ff */
[----:B------:R-:W-:Y:S01]  /*1530*/  LOP3.LUT R7, R7, R4, RZ, 0x3c, !PT ;  /* 0x0000000407077212 */ /* 0x000fe200078e3cff */
[----:B------:R-:W-:-:S03]  /*1540*/  IMAD.SHL.U32 R4, R8, 0x2, RZ ;  /* 0x0000000208047824 */ /* 0x000fc600078e00ff */
[----:B------:R-:W-:Y:S01]  /*1550*/  IADD3 R3, PT, PT, R2, 0x10974f, R7 ;  /* 0x0010974f02037810 */ /* 0x000fe20007ffe007 */
[----:B------:R-:W-:-:S03]  /*1560*/  IMAD.SHL.U32 R9, R7, 0x10, RZ ;  /* 0x0000001007097824 */ /* 0x000fc600078e00ff */
[----:B------:R-:W-:Y:S02]  /*1570*/  I2FP.F32.U32 R3, R3 ;  /* 0x0000000300037245 */ /* 0x000fe40000201000 */
[----:B------:R-:W-:-:S03]  /*1580*/  LOP3.LUT R4, R8, R4, R9, 0x96, !PT ;  /* 0x0000000408047212 */ /* 0x000fc600078e9609 */
[----:B------:R-:W-:Y:S01]  /*1590*/  FFMA R3, R3, R6, 1.1641532182693481445e-10 ;  /* 0x2f00000003037423 */ /* 0x000fe20000000006 */
[----:B------:R-:W-:-:S03]  /*15a0*/  LOP3.LUT R7, R4, R7, RZ, 0x3c, !PT ;  /* 0x0000000704077212 */ /* 0x000fc600078e3cff */
[----:B------:R-:W-:Y:S01]  /*15b0*/  FMUL R4, R3, 48 ;  /* 0x4240000003047820 */ /* 0x000fe20000400000 */
[----:B------:R-:W-:Y:S02]  /*15c0*/  IADD3 R7, PT, PT, R2, 0x161f14, R7 ;  /* 0x00161f1402077810 */ /* 0x000fe40007ffe007 */
[----:B------:R-:W0:Y:S02]  /*15d0*/  LDC.64 R2, c[0x0][0x390] ;  /* 0x0000e400ff027b82 */ /* 0x000e240000000a00 */
[----:B------:R-:W-:Y:S01]  /*15e0*/  I2FP.F32.U32 R7, R7 ;  /* 0x0000000700077245 */ /* 0x000fe20000201000 */
[----:B------:R-:W1:Y:S04]  /*15f0*/  FRND.CEIL R4, R4 ;  /* 0x0000000400047307 */ /* 0x000e680000209000 */
[----:B------:R-:W-:-:S04]  /*1600*/  FFMA R7, R7, R6, 1.1641532182693481445e-10 ;  /* 0x2f00000007077423 */ /* 0x000fc80000000006 */
[----:B------:R-:W-:-:S06]  /*1610*/  FMUL R7, R7, 48 ;  /* 0x4240000007077820 */ /* 0x000fcc0000400000 */
[----:B------:R-:W2:Y:S01]  /*1620*/  FRND.CEIL R7, R7 ;  /* 0x0000000700077307 */ /* 0x000ea20000209000 */
[----:B-1----:R-:W-:Y:S01]  /*1630*/  FADD R6, R4, -1 ;  /* 0xbf80000004067421 */ /* 0x002fe20000000000 */
[----:B0-----:R-:W-:-:S06]  /*1640*/  IMAD.WIDE R2, R22, 0xc0, R2 ;  /* 0x000000c016027825 */ /* 0x001fcc00078e0202 */
[----:B------:R-:W-:Y:S01]  /*1650*/  F2I.TRUNC.NTZ R6, R6 ;  /* 0x0000000600067305 */ /* 0x000fe2000020f100 */
[----:B------:R-:W-:Y:S02]  /*1660*/  IMAD.MOV.U32 R8, RZ, RZ, R2 ;  /* 0x000000ffff087224 */ /* 0x000fe400078e0002 */
[----:B------:R-:W-:Y:S02]  /*1670*/  IMAD.MOV.U32 R9, RZ, RZ, R3 ;  /* 0x000000ffff097224 */ /* 0x000fe400078e0003 */
[----:B--2---:R-:W-:-:S04]  /*1680*/  FADD R12, R7, -1 ;  /* 0xbf800000070c7421 */ /* 0x004fc80000000000 */
[----:B------:R-:W0:Y:S02]  /*1690*/  F2I.TRUNC.NTZ R11, R12 ;  /* 0x0000000c000b7305 */ /* 0x000e24000020f100 */
[CC--:B0-----:R-:W-:Y:S02]  /*16a0*/  VIMNMX R10, PT, PT, R6.reuse, R11.reuse, PT ;  /* 0x0000000b060a7248 */ /* 0x0c1fe40003fe0100 */
[----:B------:R-:W-:-:S04]  /*16b0*/  VIMNMX R11, PT, PT, R6, R11, !PT ;  /* 0x0000000b060b7248 */ /* 0x000fc80007fe0100 */
[----:B------:R-:W-:-:S13]  /*16c0*/  ISETP.GE.AND P0, PT, R10, R11, PT ;  /* 0x0000000b0a00720c */ /* 0x000fda0003f06270 */
[----:B------:R-:W-:Y:S05]  /*16d0*/  @P0 BRA `(.L_x_674) ;  /* 0x0000000400a80947 */ /* 0x000fea0003800000 */
[----:B------:R-:W-:Y:S01]  /*16e0*/  IMAD.IADD R4, R11, 0x1, -R10 ;  /* 0x000000010b047824 */ /* 0x000fe200078e0a0a */
[----:B------:R-:W-:Y:S01]  /*16f0*/  BSSY.RECONVERGENT B1, `(.L_x_675) ;  /* 0x0000026000017945 */ /* 0x000fe20003800200 */
[----:B------:R-:W-:Y:S02]  /*1700*/  IMAD.MOV.U32 R8, RZ, RZ, R2 ;  /* 0x000000ffff087224 */ /* 0x000fe400078e0002 */
[----:B------:R-:W-:Y:S01]  /*1710*/  IMAD.MOV.U32 R9, RZ, RZ, R3 ;  /* 0x000000ffff097224 */ /* 0x000fe200078e0003 */
[----:B------:R-:W-:Y:S01]  /*1720*/  LOP3.LUT P0, R14, R4, 0x3, RZ, 0xc0, !PT ;  /* 0x00000003040e7812 */ /* 0x000fe2000780c0ff */
[----:B------:R-:W-:-:S12]  /*1730*/  IMAD.MOV.U32 R4, RZ, RZ, R10 ;  /* 0x000000ffff047224 */ /* 0x000fd800078e000a */
[----:B------:R-:W-:Y:S05]  /*1740*/  @!P0 BRA `(.L_x_676) ;  /* 0x0000000000808947 */ /* 0x000fea0003800000 */
[----:B------:R-:W0:Y:S01]  /*1750*/  LDC.64 R6, c[0x0][0x380] ;  /* 0x0000e000ff067b82 */ /* 0x000e220000000a00 */
[----:B------:R-:W-:Y:S01]  /*1760*/  BSSY.RECONVERGENT B2, `(.L_x_677) ;  /* 0x000001c000027945 */ /* 0x000fe20003800200 */
[----:B------:R-:W-:Y:S02]  /*1770*/  IMAD.MOV R14, RZ, RZ, -R14 ;  /* 0x000000ffff0e7224 */ /* 0x000fe400078e0a0e */
[----:B------:R-:W-:Y:S02]  /*1780*/  IMAD.MOV.U32 R4, RZ, RZ, R10 ;  /* 0x000000ffff047224 */ /* 0x000fe400078e000a */
[----:B------:R-:W-:Y:S02]  /*1790*/  IMAD.MOV.U32 R12, RZ, RZ, R2 ;  /* 0x000000ffff0c7224 */ /* 0x000fe400078e0002 */
[----:B------:R-:W-:Y:S02]  /*17a0*/  IMAD.MOV.U32 R13, RZ, RZ, R3 ;  /* 0x000000ffff0d7224 */ /* 0x000fe400078e0003 */
[----:B0-----:R-:W-:-:S07]  /*17b0*/  IMAD.WIDE R6, R17, 0xc0, R6 ;  /* 0x000000c011067825 */ /* 0x001fce00078e0206 */
.L_x_678:
[----:B------:R-:W-:Y:S01]  /*17c0*/  R2UR UR4, R26 ;  /* 0x000000001a0472ca */ /* 0x000fe200000e0000 */
[----:B0-----:R-:W-:Y:S01]  /*17d0*/  IMAD.WIDE R8, R4, 0x4, R6 ;  /* 0x0000000404087825 */ /* 0x001fe200078e0206 */
[----:B------:R-:W-:-:S13]  /*17e0*/  R2UR UR5, R27 ;  /* 0x000000001b0572ca */ /* 0x000fda00000e0000 */
[----:B------:R-:W2:Y:S02]  /*17f0*/  LDG.E R15, desc[UR4][R8.64] ;  /* 0x00000004080f7981 */ /* 0x000ea4000c1e1900 */
[----:B--2---:R-:W-:-:S04]  /*1800*/  SHF.R.S32.HI R18, RZ, 0x1f, R15 ;  /* 0x0000001fff127819 */ /* 0x004fc8000001140f */
[----:B------:R-:W-:-:S04]  /*1810*/  LEA.HI R18, R18, R15, RZ, 0x5 ;  /* 0x0000000f12127211 */ /* 0x000fc800078f28ff */
[----:B------:R-:W-:-:S05]  /*1820*/  SHF.R.S32.HI R19, RZ, 0x5, R18 ;  /* 0x00000005ff137819 */ /* 0x000fca0000011412 */
[----:B------:R-:W-:-:S05]  /*1830*/  IMAD R19, R19, 0x4, R16 ;  /* 0x0000000413137824 */ /* 0x000fca00078e0210 */
[----:B------:R-:W2:Y:S01]  /*1840*/  LDL R21, [R19] ;  /* 0x0000000013157983 */ /* 0x000ea20000100800 */
[----:B------:R-:W-:Y:S02]  /*1850*/  IMAD.MOV.U32 R18, RZ, RZ, 0x1 ;  /* 0x00000001ff127424 */ /* 0x000fe400078e00ff */
[----:B------:R-:W-:Y:S02]  /*1860*/  VIADD R14, R14, 0x1 ;  /* 0x000000010e0e7836 */ /* 0x000fe40000000000 */
[----:B------:R-:W-:Y:S01]  /*1870*/  IMAD.MOV.U32 R8, RZ, RZ, R12 ;  /* 0x000000ffff087224 */ /* 0x000fe200078e000c */
[----:B------:R-:W-:Y:S01]  /*1880*/  SHF.L.W.U32 R18, R18, R15, RZ ;  /* 0x0000000f12127219 */ /* 0x000fe20000000eff */
[----:B------:R-:W-:Y:S01]  /*1890*/  IMAD.MOV.U32 R9, RZ, RZ, R13 ;  /* 0x000000ffff097224 */ /* 0x000fe200078e000d */
[----:B------:R-:W-:Y:S01]  /*18a0*/  ISETP.NE.AND P0, PT, R14, RZ, PT ;  /* 0x000000ff0e00720c */ /* 0x000fe20003f05270 */
[----:B------:R-:W-:Y:S01]  /*18b0*/  VIADD R4, R4, 0x1 ;  /* 0x0000000104047836 */ /* 0x000fe20000000000 */
[----:B------:R-:W-:-:S02]  /*18c0*/  IADD3 R12, P1, PT, R12, 0x4, RZ ;  /* 0x000000040c0c7810 */ /* 0x000fc40007f3e0ff */
[----:B------:R0:W-:Y:S03]  /*18d0*/  STG.E desc[UR4][R8.64], R15 ;  /* 0x0000000f08007986 */ /* 0x0001e6000c101904 */
[----:B------:R-:W-:Y:S01]  /*18e0*/  IMAD.X R13, RZ, RZ, R13, P1 ;  /* 0x000000ffff0d7224 */ /* 0x000fe200008e060d */
[----:B--2---:R-:W-:-:S05]  /*18f0*/  LOP3.LUT R18, R18, R21, RZ, 0xfc, !PT ;  /* 0x0000001512127212 */ /* 0x004fca00078efcff */
[----:B------:R0:W-:Y:S01]  /*1900*/  STL [R19], R18 ;  /* 0x0000001213007387 */ /* 0x0001e20000100800 */
[----:B------:R-:W-:Y:S05]  /*1910*/  @P0 BRA `(.L_x_678) ;  /* 0xfffffffc00a80947 */ /* 0x000fea000383ffff */
[----:B------:R-:W-:Y:S05]  /*1920*/  BSYNC.RECONVERGENT B2 ;  /* 0x0000000000027941 */ /* 0x000fea0003800200 */
.L_x_677:
[----:B0-----:R-:W-:Y:S02]  /*1930*/  IMAD.MOV.U32 R8, RZ, RZ, R12 ;  /* 0x000000ffff087224 */ /* 0x001fe400078e000c */
[----:B------:R-:W-:-:S07]  /*1940*/  IMAD.MOV.U32 R9, RZ, RZ, R13 ;  /* 0x000000ffff097224 */ /* 0x000fce00078e000d */
.L_x_676:
[----:B------:R-:W-:Y:S05]  /*1950*/  BSYNC.RECONVERGENT B1 ;  /* 0x0000000000017941 */ /* 0x000fea0003800200 */
.L_x_675:
[----:B------:R-:W-:-:S05]  /*1960*/  IMAD.IADD R6, R10, 0x1, -R11 ;  /* 0x000000010a067824 */ /* 0x000fca00078e0a0b */
[----:B------:R-:W-:-:S13]  /*1970*/  ISETP.GT.U32.AND P0, PT, R6, -0x4, PT ;  /* 0xfffffffc0600780c */ /* 0x000fda0003f04070 */
[----:B------:R-:W-:Y:S05]  /*1980*/  @P0 BRA `(.L_x_674) ;  /* 0x0000000000fc0947 */ /* 0x000fea0003800000 */
[----:B------:R-:W0:Y:S01]  /*1990*/  LDC.64 R6, c[0x0][0x380] ;  /* 0x0000e000ff067b82 */ /* 0x000e220000000a00 */
[----:B------:R-:W-:Y:S01]  /*19a0*/  BSSY.RECONVERGENT B1, `(.L_x_679) ;  /* 0x000003b000017945 */ /* 0x000fe20003800200 */
[----:B------:R-:W-:Y:S02]  /*19b0*/  IMAD.IADD R12, R4, 0x1, -R11 ;  /* 0x00000001040c7824 */ /* 0x000fe400078e0a0b */
[----:B0-----:R-:W-:-:S03]  /*19c0*/  IMAD.WIDE R6, R17, 0xc0, R6 ;  /* 0x000000c011067825 */ /* 0x001fc600078e0206 */
[----:B------:R-:W-:-:S05]  /*19d0*/  IADD3 R6, P0, PT, R6, 0x8, RZ ;  /* 0x0000000806067810 */ /* 0x000fca0007f1e0ff */
[----:B------:R-:W-:-:S08]  /*19e0*/  IMAD.X R7, RZ, RZ, R7, P0 ;  /* 0x000000ffff077224 */ /* 0x000fd000000e0607 */
.L_x_680:
[----:B------:R-:W-:Y:S01]  /*19f0*/  R2UR UR4, R26 ;  /* 0x000000001a0472ca */ /* 0x000fe200000e0000 */
[----:B------:R-:W-:Y:S01]  /*1a00*/  IMAD.WIDE R10, R4, 0x4, R6 ;  /* 0x00000004040a7825 */ /* 0x000fe200078e0206 */
[----:B------:R-:W-:-:S13]  /*1a10*/  R2UR UR5, R27 ;  /* 0x000000001b0572ca */ /* 0x000fda00000e0000 */
[----:B------:R-:W2:Y:S01]  /*1a20*/  LDG.E R17, desc[UR4][R10.64+-0x8] ;  /* 0xfffff8040a117981 */ /* 0x000ea2000c1e1900 */
[----:B------:R-:W-:Y:S02]  /*1a30*/  R2UR UR6, R26 ;  /* 0x000000001a0672ca */ /* 0x000fe400000e0000 */
[----:B------:R-:W-:Y:S02]  /*1a40*/  R2UR UR7, R27 ;  /* 0x000000001b0772ca */ /* 0x000fe400000e0000 */
[----:B0-2---:R-:W-:Y:S01]  /*1a50*/  SHF.R.S32.HI R14, RZ, 0x1f, R17 ;  /* 0x0000001fff0e7819 */ /* 0x005fe20000011411 */
[----:B------:R0:W-:Y:S03]  /*1a60*/  STG.E desc[UR4][R8.64], R17 ;  /* 0x0000001108007986 */ /* 0x0001e6000c101904 */
[----:B------:R-:W-:-:S07]  /*1a70*/  LEA.HI R14, R14, R17, RZ, 0x5 ;  /* 0x000000110e0e7211 */ /* 0x000fce00078f28ff */
[----:B------:R-:W2:Y:S01]  /*1a80*/  LDG.E R13, desc[UR6][R10.64+-0x4] ;  /* 0xfffffc060a0d7981 */ /* 0x000ea2000c1e1900 */
[----:B------:R-:W-:-:S05]  /*1a90*/  SHF.R.S32.HI R15, RZ, 0x5, R14 ;  /* 0x00000005ff0f7819 */ /* 0x000fca000001140e */
[----:B------:R-:W-:-:S05]  /*1aa0*/  IMAD R18, R15, 0x4, R16 ;  /* 0x000000040f127824 */ /* 0x000fca00078e0210 */
[----:B------:R-:W3:Y:S01]  /*1ab0*/  LDL R20, [R18] ;  /* 0x0000000012147983 */ /* 0x000ee20000100800 */
[----:B------:R-:W-:-:S05]  /*1ac0*/  IMAD.MOV.U32 R14, RZ, RZ, 0x1 ;  /* 0x00000001ff0e7424 */ /* 0x000fca00078e00ff */
[----:B0-----:R-:W-:Y:S02]  /*1ad0*/  SHF.L.W.U32 R17, R14, R17, RZ ;  /* 0x000000110e117219 */ /* 0x001fe40000000eff */
[----:B--2---:R-:W-:Y:S01]  /*1ae0*/  SHF.R.S32.HI R24, RZ, 0x1f, R13 ;  /* 0x0000001fff187819 */ /* 0x004fe2000001140d */
[----:B------:R0:W-:Y:S03]  /*1af0*/  STG.E desc[UR4][R8.64+0x4], R13 ;  /* 0x0000040d08007986 */ /* 0x0001e6000c101904 */
[----:B------:R-:W-:Y:S01]  /*1b00*/  LEA.HI R24, R24, R13, RZ, 0x5 ;  /* 0x0000000d18187211 */ /* 0x000fe200078f28ff */
[----:B------:R-:W2:Y:S03]  /*1b10*/  LDG.E R15, desc[UR6][R10.64] ;  /* 0x000000060a0f7981 */ /* 0x000ea6000c1e1900 */
[----:B------:R-:W-:-:S02]  /*1b20*/  SHF.R.S32.HI R21, RZ, 0x5, R24 ;  /* 0x00000005ff157819 */ /* 0x000fc40000011418 */
[----:B---3--:R-:W-:-:S03]  /*1b30*/  LOP3.LUT R19, R17, R20, RZ, 0xfc, !PT ;  /* 0x0000001411137212 */ /* 0x008fc600078efcff */
[----:B------:R-:W-:Y:S02]  /*1b40*/  IMAD R17, R21, 0x4, R16 ;  /* 0x0000000415117824 */ /* 0x000fe400078e0210 */
[----:B------:R1:W-:Y:S04]  /*1b50*/  STL [R18], R19 ;  /* 0x0000001312007387 */ /* 0x0003e80000100800 */
[----:B------:R-:W3:Y:S01]  /*1b60*/  LDL R20, [R17] ;  /* 0x0000000011147983 */ /* 0x000ee20000100800 */
[----:B0-----:R-:W-:Y:S02]  /*1b70*/  SHF.L.W.U32 R13, R14, R13, RZ ;  /* 0x0000000d0e0d7219 */ /* 0x001fe40000000eff */
[----:B--2---:R-:W-:Y:S01]  /*1b80*/  SHF.R.S32.HI R24, RZ, 0x1f, R15 ;  /* 0x0000001fff187819 */ /* 0x004fe2000001140f */
[----:B------:R0:W-:Y:S03]  /*1b90*/  STG.E desc[UR4][R8.64+0x8], R15 ;  /* 0x0000080f08007986 */ /* 0x0001e6000c101904 */
[----:B------:R-:W-:Y:S01]  /*1ba0*/  LEA.HI R24, R24, R15, RZ, 0x5 ;  /* 0x0000000f18187211 */ /* 0x000fe200078f28ff */
[----:B------:R-:W2:Y:S03]  /*1bb0*/  LDG.E R11, desc[UR6][R10.64+0x4] ;  /* 0x000004060a0b7981 */ /* 0x000ea6000c1e1900 */
[----:B------:R-:W-:-:S05]  /*1bc0*/  SHF.R.S32.HI R21, RZ, 0x5, R24 ;  /* 0x00000005ff157819 */ /* 0x000fca0000011418 */
[----:B------:R-:W-:Y:S01]  /*1bd0*/  IMAD R21, R21, 0x4, R16 ;  /* 0x0000000415157824 */ /* 0x000fe200078e0210 */
[----:B---3--:R-:W-:-:S05]  /*1be0*/  LOP3.LUT R20, R13, R20, RZ, 0xfc, !PT ;  /* 0x000000140d147212 */ /* 0x008fca00078efcff */
[----:B------:R-:W-:Y:S04]  /*1bf0*/  STL [R17], R20 ;  /* 0x0000001411007387 */ /* 0x000fe80000100800 */
[----:B-1----:R-:W3:Y:S01]  /*1c00*/  LDL R18, [R21] ;  /* 0x0000000015127983 */ /* 0x002ee20000100800 */
[----:B------:R-:W-:Y:S02]  /*1c10*/  SHF.L.W.U32 R13, R14, R15, RZ ;  /* 0x0000000f0e0d7219 */ /* 0x000fe40000000eff */
[----:B--2---:R-:W-:-:S04]  /*1c20*/  SHF.R.S32.HI R24, RZ, 0x1f, R11 ;  /* 0x0000001fff187819 */ /* 0x004fc8000001140b */
[----:B------:R-:W-:-:S04]  /*1c30*/  LEA.HI R24, R24, R11, RZ, 0x5 ;  /* 0x0000000b18187211 */ /* 0x000fc800078f28ff */
[----:B0-----:R-:W-:-:S05]  /*1c40*/  SHF.R.S32.HI R15, RZ, 0x5, R24 ;  /* 0x00000005ff0f7819 */ /* 0x001fca0000011418 */
[----:B------:R-:W-:Y:S01]  /*1c50*/  IMAD R15, R15, 0x4, R16 ;  /* 0x000000040f0f7824 */ /* 0x000fe200078e0210 */
[----:B---3--:R-:W-:-:S05]  /*1c60*/  LOP3.LUT R18, R13, R18, RZ, 0xfc, !PT ;  /* 0x000000120d127212 */ /* 0x008fca00078efcff */
[----:B------:R-:W-:Y:S04]  /*1c70*/  STL [R21], R18 ;  /* 0x0000001215007387 */ /* 0x000fe80000100800 */
[----:B------:R-:W2:Y:S01]  /*1c80*/  LDL R13, [R15] ;  /* 0x000000000f0d7983 */ /* 0x000ea20000100800 */
[----:B------:R-:W-:Y:S01]  /*1c90*/  SHF.L.W.U32 R14, R14, R11, RZ ;  /* 0x0000000b0e0e7219 */ /* 0x000fe20000000eff */
[----:B------:R-:W-:Y:S01]  /*1ca0*/  VIADD R12, R12, 0x4 ;  /* 0x000000040c0c7836 */ /* 0x000fe20000000000 */
[----:B------:R-:W-:Y:S01]  /*1cb0*/  IADD3 R10, P1, PT, R8, 0x10, RZ ;  /* 0x00000010080a7810 */ /* 0x000fe20007f3e0ff */
[----:B------:R0:W-:Y:S01]  /*1cc0*/  STG.E desc[UR4][R8.64+0xc], R11 ;  /* 0x00000c0b08007986 */ /* 0x0001e2000c101904 */
[----:B------:R-:W-:Y:S02]  /*1cd0*/  VIADD R4, R4, 0x4 ;  /* 0x0000000404047836 */ /* 0x000fe40000000000 */
[----:B------:R-:W-:Y:S01]  /*1ce0*/  ISETP.NE.AND P0, PT, R12, RZ, PT ;  /* 0x000000ff0c00720c */ /* 0x000fe20003f05270 */
[----:B0-----:R-:W-:Y:S01]  /*1cf0*/  IMAD.MOV.U32 R8, RZ, RZ, R10 ;  /* 0x000000ffff087224 */ /* 0x001fe200078e000a */
[----:B--2---:R-:W-:Y:S01]  /*1d00*/  LOP3.LUT R14, R14, R13, RZ, 0xfc, !PT ;  /* 0x0000000d0e0e7212 */ /* 0x004fe200078efcff */
[----:B------:R-:W-:-:S04]  /*1d10*/  IMAD.X R13, RZ, RZ, R9, P1 ;  /* 0x000000ffff0d7224 */ /* 0x000fc800008e0609 */
[----:B------:R0:W-:Y:S01]  /*1d20*/  STL [R15], R14 ;  /* 0x0000000e0f007387 */ /* 0x0001e20000100800 */
[----:B------:R-:W-:-:S05]  /*1d30*/  IMAD.MOV.U32 R9, RZ, RZ, R13 ;  /* 0x000000ffff097224 */ /* 0x000fca00078e000d */
[----:B------:R-:W-:Y:S05]  /*1d40*/  @P0 BRA `(.L_x_680) ;  /* 0xfffffffc00280947 */ /* 0x000fea000383ffff */
[----:B------:R-:W-:Y:S05]  /*1d50*/  BSYNC.RECONVERGENT B1 ;  /* 0x0000000000017941 */ /* 0x000fea0003800200 */
.L_x_679:
[----:B------:R-:W-:Y:S02]  /*1d60*/  IMAD.MOV.U32 R8, RZ, RZ, R10 ;  /* 0x000000ffff087224 */ /* 0x000fe400078e000a */
[----:B------:R-:W-:-:S07]  /*1d70*/  IMAD.MOV.U32 R9, RZ, RZ, R13 ;  /* 0x000000ffff097224 */ /* 0x000fce00078e000d */
.L_x_674:
[----:B------:R-:W-:Y:S05]  /*1d80*/  BSYNC.RECONVERGENT B0 ;  /* 0x0000000000007941 */ /* 0x000fea0003800200 */
.L_x_673:
[----:B------:R-:W1:Y:S01]  /*1d90*/  LDC.64 R6, c[0x0][0x380] ;  /* 0x0000e000ff067b82 */ /* 0x000e620000000a00 */
[----:B------:R-:W-:Y:S01]  /*1da0*/  R2UR UR4, R26 ;  /* 0x000000001a0472ca */ /* 0x000fe200000e0000 */
[----:B------:R-:W-:Y:S01]  /*1db0*/  IMAD R11, R0, 0xc0, RZ ;  /* 0x000000c0000b7824 */ /* 0x000fe200078e02ff */
[----:B------:R-:W-:Y:S01]  /*1dc0*/  R2UR UR5, R27 ;  /* 0x000000001b0572ca */ /* 0x000fe200000e0000 */
[----:B-1----:R-:W-:-:S04]  /*1dd0*/  IMAD.WIDE.U32 R4, R5, 0xc0, R6 ;  /* 0x000000c005047825 */ /* 0x002fc800078e0006 */
[----:B------:R-:W-:-:S08]  /*1de0*/  IMAD.IADD R5, R5, 0x1, R11 ;  /* 0x0000000105057824 */ /* 0x000fd000078e020b */
[----:B------:R-:W2:Y:S02]  /*1df0*/  LDG.E R11, desc[UR4][R4.64] ;  /* 0x00000004040b7981 */ /* 0x000ea4000c1e1900 */
[----:B--2---:R-:W-:-:S04]  /*1e00*/  SHF.R.S32.HI R0, RZ, 0x1f, R11 ;  /* 0x0000001fff007819 */ /* 0x004fc8000001140b */
[----:B------:R-:W-:-:S04]  /*1e10*/  LEA.HI R0, R0, R11, RZ, 0x5 ;  /* 0x0000000b00007211 */ /* 0x000fc800078f28ff */
[----:B------:R-:W-:-:S05]  /*1e20*/  SHF.R.S32.HI R13, RZ, 0x5, R0 ;  /* 0x00000005ff0d7819 */ /* 0x000fca0000011400 */
[----:B------:R-:W-:-:S05]  /*1e30*/  IMAD R13, R13, 0x4, R16 ;  /* 0x000000040d0d7824 */ /* 0x000fca00078e0210 */
[----:B------:R-:W2:Y:S01]  /*1e40*/  LDL R0, [R13] ;  /* 0x000000000d007983 */ /* 0x000ea20000100800 */
[----:B------:R-:W-:Y:S02]  /*1e50*/  R2UR UR6, R26 ;  /* 0x000000001a0672ca */ /* 0x000fe400000e0000 */
[----:B------:R-:W-:Y:S02]  /*1e60*/  R2UR UR7, R27 ;  /* 0x000000001b0772ca */ /* 0x000fe400000e0000 */
[----:B--2---:R-:W-:-:S04]  /*1e70*/  SHF.R.W.U32.HI R0, RZ, R11, R0 ;  /* 0x0000000bff007219 */ /* 0x004fc80000011e00 */
[----:B------:R-:W-:-:S04]  /*1e80*/  LOP3.LUT R0, R0, 0x1, RZ, 0xc0, !PT ;  /* 0x0000000100007812 */ /* 0x000fc800078ec0ff */
[----:B------:R-:W-:-:S13]  /*1e90*/  ISETP.NE.U32.AND P1, PT, R0, 0x1, PT ;  /* 0x000000010000780c */ /* 0x000fda0003f25070 */
[----:B------:R-:W-:Y:S02]  /*1ea0*/  @P1 R2UR UR4, R26 ;  /* 0x000000001a0412ca */ /* 0x000fe400000e0000 */
[----:B------:R-:W-:-:S13]  /*1eb0*/  @P1 R2UR UR5, R27 ;  /* 0x000000001b0512ca */ /* 0x000fda00000e0000 */
[----:B------:R1:W-:Y:S04]  /*1ec0*/  @P1 STG.E desc[UR4][R8.64], R11 ;  /* 0x0000000b08001986 */ /* 0x0003e8000c101904 */
[----:B0-----:R-:W2:Y:S02]  /*1ed0*/  LDG.E R15, desc[UR6][R4.64+0x4] ;  /* 0x00000406040f7981 */ /* 0x001ea4000c1e1900 */
[----:B--2---:R-:W-:-:S04]  /*1ee0*/  SHF.R.S32.HI R0, RZ, 0x1f, R15 ;  /* 0x0000001fff007819 */ /* 0x004fc8000001140f */
[----:B------:R-:W-:-:S04]  /*1ef0*/  LEA.HI R0, R0, R15, RZ, 0x5 ;  /* 0x0000000f00007211 */ /* 0x000fc800078f28ff */
[----:B------:R-:W-:-:S05]  /*1f00*/  SHF.R.S32.HI R13, RZ, 0x5, R0 ;  /* 0x00000005ff0d7819 */ /* 0x000fca0000011400 */
[----:B------:R-:W-:-:S05]  /*1f10*/  IMAD R13, R13, 0x4, R16 ;  /* 0x000000040d0d7824 */ /* 0x000fca00078e0210 */
[----:B------:R-:W2:Y:S02]  /*1f20*/  LDL R0, [R13] ;  /* 0x000000000d007983 */ /* 0x000ea40000100800 */
[----:B--2---:R-:W-:-:S04]  /*1f30*/  SHF.R.W.U32.HI R0, RZ, R15, R0 ;  /* 0x0000000fff007219 */ /* 0x004fc80000011e00 */
[----:B------:R-:W-:-:S04]  /*1f40*/  LOP3.LUT R0, R0, 0x1, RZ, 0xc0, !PT ;  /* 0x0000000100007812 */ /* 0x000fc800078ec0ff */
[----:B------:R-:W-:Y:S02]  /*1f50*/  ISETP.NE.U32.AND P0, PT, R0, 0x1, PT ;  /* 0x000000010000780c */ /* 0x000fe40003f05070 */
[----:B------:R-:W-:-:S05]  /*1f60*/  @P1 IADD3 R0, P2, PT, R8, 0x4, RZ ;  /* 0x0000000408001810 */ /* 0x000fca0007f5e0ff */
[----:B------:R-:W-:Y:S02]  /*1f70*/  @P1 IMAD.X R10, RZ, RZ, R9, P2 ;  /* 0x000000ffff0a1224 */ /* 0x000fe400010e0609 */
[----:B-1----:R-:W-:Y:S02]  /*1f80*/  @P1 IMAD.MOV.U32 R8, RZ, RZ, R0 ;  /* 0x000000ffff081224 */ /* 0x002fe400078e0000 */
[----:B------:R-:W-:Y:S02]  /*1f90*/  @P1 IMAD.MOV.U32 R9, RZ, RZ, R10 ;  /* 0x000000ffff091224 */ /* 0x000fe400078e000a */
[----:B------:R-:W-:Y:S02]  /*1fa0*/  @P0 R2UR UR4, R26 ;  /* 0x000000001a0402ca */ /* 0x000fe400000e0000 */
[----:B------:R-:W-:-:S13]  /*1fb0*/  @P0 R2UR UR5, R27 ;  /* 0x000000001b0502ca */ /* 0x000fda00000e0000 */
[----:B------:R0:W-:Y:S04]  /*1fc0*/  @P0 STG.E desc[UR4][R8.64], R15 ;  /* 0x0000000f08000986 */ /* 0x0001e8000c101904 */
[----:B------:R-:W2:Y:S02]  /*1fd0*/  LDG.E R11, desc[UR6][R4.64+0x8] ;  /* 0x00000806040b7981 */ /* 0x000ea4000c1e1900 */
        /* <DEDUP_REMOVED lines=10> */
[----:B0-----:R-:W-:Y:S02]  /*2080*/  @P0 IMAD.MOV.U32 R8, RZ, RZ, R0 ;  /* 0x000000ffff080224 */ /* 0x001fe400078e0000 */
        /* <DEDUP_REMOVED lines=723> */
[----:B------:R0:W-:Y:S01]  /*4dc0*/  @P0 STG.E desc[UR4][R8.64], R5 ;  /* 0x0000000508000986 */ /* 0x0001e2000c101904 */
[----:B------:R-:W-:Y:S05]  /*4dd0*/  WARPSYNC.ALL ;  /* 0x0000000000007948 */ /* 0x000fea0003800000 */
[----:B------:R-:W-:Y:S02]  /*4de0*/  R2UR UR4, R26 ;  /* 0x000000001a0472ca */ /* 0x000fe400000e0000 */
[----:B------:R-:W-:Y:S01]  /*4df0*/  R2UR UR5, R27 ;  /* 0x000000001b0572ca */ /* 0x000fe200000e0000 */
[----:B------:R-:W-:-:S12]  /*4e00*/  BAR.SYNC.DEFER_BLOCKING 0x0 ;  /* 0x0000000000007b1d */ /* 0x000fd80000010000 */
[----:B------:R-:W2:Y:S01]  /*4e10*/  LDG.E R11, desc[UR4][R2.64] ;  /* 0x00000004020b7981 */ /* 0x000ea2000c1e1900 */
[----:B------:R-:W-:Y:S01]  /*4e20*/  R2UR UR4, R26 ;  /* 0x000000001a0472ca */ /* 0x000fe200000e0000 */
[----:B------:R-:W-:Y:S01]  /*4e30*/  IMAD.WIDE R6, R22, 0xc0, R6 ;  /* 0x000000c016067825 */ /* 0x000fe200078e0206 */
[C---:B------:R-:W-:Y:S02]  /*4e40*/  R2UR UR5, R27.reuse ;  /* 0x000000001b0572ca */ /* 0x040fe400000e0000 */
[----:B------:R-:W-:Y:S02]  /*4e50*/  R2UR UR6, R26 ;  /* 0x000000001a0672ca */ /* 0x000fe400000e0000 */
[----:B------:R-:W-:-:S09]  /*4e60*/  R2UR UR7, R27 ;  /* 0x000000001b0772ca */ /* 0x000fd200000e0000 */
[----:B--2---:R1:W-:Y:S04]  /*4e70*/  STG.E desc[UR4][R6.64], R11 ;  /* 0x0000000b06007986 */ /* 0x0043e8000c101904 */
[----:B------:R-:W2:Y:S01]  /*4e80*/  LDG.E R13, desc[UR6][R2.64+0x4] ;  /* 0x00000406020d7981 */ /* 0x000ea2000c1e1900 */
[C---:B------:R-:W-:Y:S02]  /*4e90*/  R2UR UR4, R26.reuse ;  /* 0x000000001a0472ca */ /* 0x040fe400000e0000 */
[C---:B------:R-:W-:Y:S02]  /*4ea0*/  R2UR UR5, R27.reuse ;  /* 0x000000001b0572ca */ /* 0x040fe400000e0000 */
[----:B------:R-:W-:Y:S02]  /*4eb0*/  R2UR UR6, R26 ;  /* 0x000000001a0672ca */ /* 0x000fe400000e0000 */
[----:B------:R-:W-:-:S09]  /*4ec0*/  R2UR UR7, R27 ;  /* 0x000000001b0772ca */ /* 0x000fd200000e0000 */
[----:B--2---:R2:W-:Y:S04]  /*4ed0*/  STG.E desc[UR4][R6.64+0x4], R13 ;  /* 0x0000040d06007986 */ /* 0x0045e8000c101904 */
[----:B0-----:R-:W3:Y:S01]  /*4ee0*/  LDG.E R5, desc[UR6][R2.64+0x8] ;  /* 0x0000080602057981 */ /* 0x001ee2000c1e1900 */
[C---:B------:R-:W-:Y:S02]  /*4ef0*/  R2UR UR4, R26.reuse ;  /* 0x000000001a0472ca */ /* 0x040fe400000e0000 */
[C---:B------:R-:W-:Y:S02]  /*4f00*/  R2UR UR5, R27.reuse ;  /* 0x000000001b0572ca */ /* 0x040fe400000e0000 */
[----:B------:R-:W-:Y:S02]  /*4f10*/  R2UR UR6, R26 ;  /* 0x000000001a0672ca */ /* 0x000fe400000e0000 */
[----:B------:R-:W-:-:S09]  /*4f20*/  R2UR UR7, R27 ;  /* 0x000000001b0772ca */ /* 0x000fd200000e0000 */
[----:B---3--:R0:W-:Y:S04]  /*4f30*/  STG.E desc[UR4][R6.64+0x8], R5 ;  /* 0x0000080506007986 */ /* 0x0081e8000c101904 */
[----:B------:R-:W3:Y:S01]  /*4f40*/  LDG.E R9, desc[UR6][R2.64+0xc] ;  /* 0x00000c0602097981 */ /* 0x000ee2000c1e1900 */
[C---:B------:R-:W-:Y:S02]  /*4f50*/  R2UR UR4, R26.reuse ;  /* 0x000000001a0472ca */ /* 0x040fe400000e0000 */
[C---:B------:R-:W-:Y:S02]  /*4f60*/  R2UR UR5, R27.reuse ;  /* 0x000000001b0572ca */ /* 0x040fe400000e0000 */
[----:B------:R-:W-:Y:S02]  /*4f70*/  R2UR UR6, R26 ;  /* 0x000000001a0672ca */ /* 0x000fe400000e0000 */
[----:B------:R-:W-:-:S09]  /*4f80*/  R2UR UR7, R27 ;  /* 0x000000001b0772ca */ /* 0x000fd200000e0000 */
[----:B---3--:R3:W-:Y:S04]  /*4f90*/  STG.E desc[UR4][R6.64+0xc], R9 ;  /* 0x00000c0906007986 */ /* 0x0087e8000c101904 */
[----:B-1----:R-:W4:Y:S01]  /*4fa0*/  LDG.E R11, desc[UR6][R2.64+0x10] ;  /* 0x00001006020b7981 */ /* 0x002f22000c1e1900 */
[C---:B------:R-:W-:Y:S02]  /*4fb0*/  R2UR UR4, R26.reuse ;  /* 0x000000001a0472ca */ /* 0x040fe400000e0000 */
[C---:B------:R-:W-:Y:S02]  /*4fc0*/  R2UR UR5, R27.reuse ;  /* 0x000000001b0572ca */ /* 0x040fe400000e0000 */
[----:B------:R-:W-:Y:S02]  /*4fd0*/  R2UR UR6, R26 ;  /* 0x000000001a0672ca */ /* 0x000fe400000e0000 */
[----:B------:R-:W-:-:S09]  /*4fe0*/  R2UR UR7, R27 ;  /* 0x000000001b0772ca */ /* 0x000fd200000e0000 */
[----:B----4-:R1:W-:Y:S04]  /*4ff0*/  STG.E desc[UR4][R6.64+0x10], R11 ;  /* 0x0000100b06007986 */ /* 0x0103e8000c101904 */
[----:B--2---:R-:W2:Y:S01]  /*5000*/  LDG.E R13, desc[UR6][R2.64+0x14] ;  /* 0x00001406020d7981 */ /* 0x004ea2000c1e1900 */
[C---:B------:R-:W-:Y:S02]  /*5010*/  R2UR UR4, R26.reuse ;  /* 0x000000001a0472ca */ /* 0x040fe400000e0000 */
[C---:B------:R-:W-:Y:S02]  /*5020*/  R2UR UR5, R27.reuse ;  /* 0x000000001b0572ca */ /* 0x040fe400000e0000 */
[----:B------:R-:W-:Y:S02]  /*5030*/  R2UR UR6, R26 ;  /* 0x000000001a0672ca */ /* 0x000fe400000e0000 */
[----:B------:R-:W-:-:S09]  /*5040*/  R2UR UR7, R27 ;  /* 0x000000001b0772ca */ /* 0x000fd200000e0000 */
[----:B--2---:R2:W-:Y:S04]  /*5050*/  STG.E desc[UR4][R6.64+0x14], R13 ;  /* 0x0000140d06007986 */ /* 0x0045e8000c101904 */
[----:B0-----:R-:W4:Y:S01]  /*5060*/  LDG.E R5, desc[UR6][R2.64+0x18] ;  /* 0x0000180602057981 */ /* 0x001f22000c1e1900 */
[C---:B------:R-:W-:Y:S02]  /*5070*/  R2UR UR4, R26.reuse ;  /* 0x000000001a0472ca */ /* 0x040fe400000e0000 */
[C---:B------:R-:W-:Y:S02]  /*5080*/  R2UR UR5, R27.reuse ;  /* 0x000000001b0572ca */ /* 0x040fe400000e0000 */
[----:B------:R-:W-:Y:S02]  /*5090*/  R2UR UR6, R26 ;  /* 0x000000001a0672ca */ /* 0x000fe400000e0000 */
[----:B------:R-:W-:-:S09]  /*50a0*/  R2UR UR7, R27 ;  /* 0x000000001b0772ca */ /* 0x000fd200000e0000 */
[----:B----4-:R0:W-:Y:S04]  /*50b0*/  STG.E desc[UR4][R6.64+0x18], R5 ;  /* 0x0000180506007986 */ /* 0x0101e8000c101904 */
[----:B---3--:R-:W3:Y:S01]  /*50c0*/  LDG.E R9, desc[UR6][R2.64+0x1c] ;  /* 0x00001c0602097981 */ /* 0x008ee2000c1e1900 */
        /* <DEDUP_REMOVED lines=226> */
[----:B----4-:R-:W-:Y:S04]  /*5ef0*/  STG.E desc[UR4][R6.64+0xb0], R11 ;  /* 0x0000b00b06007986 */ /* 0x010fe8000c101904 */
[----:B--2---:R-:W2:Y:S01]  /*5f00*/  LDG.E R13, desc[UR6][R2.64+0xb4] ;  /* 0x0000b406020d7981 */ /* 0x004ea2000c1e1900 */
[C---:B------:R-:W-:Y:S02]  /*5f10*/  R2UR UR4, R26.reuse ;  /* 0x000000001a0472ca */ /* 0x040fe400000e0000 */
[C---:B------:R-:W-:Y:S02]  /*5f20*/  R2UR UR5, R27.reuse ;  /* 0x000000001b0572ca */ /* 0x040fe400000e0000 */
[----:B------:R-:W-:Y:S02]  /*5f30*/  R2UR UR6, R26 ;  /* 0x000000001a0672ca */ /* 0x000fe400000e0000 */
[----:B------:R-:W-:-:S09]  /*5f40*/  R2UR UR7, R27 ;  /* 0x000000001b0772ca */ /* 0x000fd200000e0000 */
[----:B--2---:R-:W-:Y:S04]  /*5f50*/  STG.E desc[UR4][R6.64+0xb4], R13 ;  /* 0x0000b40d06007986 */ /* 0x004fe8000c101904 */
[----:B0-----:R-:W2:Y:S01]  /*5f60*/  LDG.E R5, desc[UR6][R2.64+0xb8] ;  /* 0x0000b80602057981 */ /* 0x001ea2000c1e1900 */
[C---:B------:R-:W-:Y:S02]  /*5f70*/  R2UR UR4, R26.reuse ;  /* 0x000000001a0472ca */ /* 0x040fe400000e0000 */
[C---:B------:R-:W-:Y:S02]  /*5f80*/  R2UR UR5, R27.reuse ;  /* 0x000000001b0572ca */ /* 0x040fe400000e0000 */
[----:B------:R-:W-:Y:S02]  /*5f90*/  R2UR UR6, R26 ;  /* 0x000000001a0672ca */ /* 0x000fe400000e0000 */
[----:B------:R-:W-:-:S09]  /*5fa0*/  R2UR UR7, R27 ;  /* 0x000000001b0772ca */ /* 0x000fd200000e0000 */
[----:B--2---:R-:W-:Y:S04]  /*5fb0*/  STG.E desc[UR4][R6.64+0xb8], R5 ;  /* 0x0000b80506007986 */ /* 0x004fe8000c101904 */
[----:B---3--:R-:W2:Y:S01]  /*5fc0*/  LDG.E R9, desc[UR6][R2.64+0xbc] ;  /* 0x0000bc0602097981 */ /* 0x008ea2000c1e1900 */
[----:B------:R-:W-:Y:S02]  /*5fd0*/  R2UR UR4, R26 ;  /* 0x000000001a0472ca */ /* 0x000fe400000e0000 */
[----:B------:R-:W-:-:S13]  /*5fe0*/  R2UR UR5, R27 ;  /* 0x000000001b0572ca */ /* 0x000fda00000e0000 */
[----:B--2---:R-:W-:Y:S01]  /*5ff0*/  STG.E desc[UR4][R6.64+0xbc], R9 ;  /* 0x0000bc0906007986 */ /* 0x004fe2000c101904 */
[----:B------:R-:W-:Y:S05]  /*6000*/  EXIT ;  /* 0x000000000000794d */ /* 0x000fea0003800000 */
.L_x_666:
[----:B------:R-:W-:Y:S02]  /*6010*/  MOV R0, 0x1c8 ;  /* 0x000001c800007802 */ /* 0x000fe40000000f00 */
[----:B------:R-:W-:Y:S02]  /*6020*/  CS2R R4, SRZ ;  /* 0x0000000000047805 */ /* 0x000fe4000001ff00 */
[----:B------:R0:W1:Y:S05]  /*6030*/  LDC.64 R6, c[0x4][R0] ;  /* 0x0100000000067b82 */ /* 0x00006a0000000a00 */
[----:B------:R-:W-:-:S07]  /*6040*/  LEPC R20, `(.L_x_681) ;  /* 0x000000001014794e */ /* 0x000fce0000000000 */
[----:B01----:R-:W-:Y:S05]  /*6050*/  CALL.ABS.NOINC R6 ;  /* 0x0000000006007343 */ /* 0x003fea0003c00000 */
.L_x_681:
        /* <DEDUP_REMOVED lines=11> */
.L_x_682:
[----:B------:R-:W-:Y:S05]  /*6110*/  BPT.TRAP 0x1 ;  /* 0x000000040000795c */ /* 0x000fea0000300000 */
.L_x_656:
[----:B------:R-:W-:Y:S02]  /*6120*/  MOV R0, 0x1c8 ;  /* 0x000001c800007802 */ /* 0x000fe40000000f00 */
[----:B------:R-:W-:Y:S02]  /*6130*/  CS2R R4, SRZ ;  /* 0x0000000000047805 */ /* 0x000fe4000001ff00 */
[----:B------:R0:W1:Y:S05]  /*6140*/  LDC.64 R6, c[0x4][R0] ;  /* 0x0100000000067b82 */ /* 0x00006a0000000a00 */
[----:B------:R-:W-:-:S07]  /*6150*/  LEPC R20, `(.L_x_683) ;  /* 0x000000001014794e */ /* 0x000fce0000000000 */
[----:B01----:R-:W-:Y:S05]  /*6160*/  CALL.ABS.NOINC R6 ;  /* 0x0000000006007343 */ /* 0x003fea0003c00000 */
.L_x_683:
        /* <DEDUP_REMOVED lines=11> */
.L_x_684:
[----:B------:R-:W-:Y:S05]  /*6220*/  BPT.TRAP 0x1 ;  /* 0x000000040000795c */ /* 0x000fea0000300000 */
.L_x_685:
        /* <DEDUP_REMOVED lines=13> */
.L_x_709:


//--------------------- .text._Z16rank_individualsPA48_iPA48_fPf --------------------------
	.section	.text._Z16rank_individualsPA48_iPA48_fPf,"ax",@progbits
	.align	128
        .global         _Z16rank_individualsPA48_iPA48_fPf
        .type           _Z16rank_individualsPA48_iPA48_fPf,@function
        .size           _Z16rank_individualsPA48_iPA48_fPf,(.L_x_694 - _Z16rank_individualsPA48_iPA48_fPf)
        .other          _Z16rank_individualsPA48_iPA48_fPf,@"STO_CUDA_ENTRY STV_DEFAULT"
_Z16rank_individualsPA48_iPA48_fPf:
.text._Z16rank_individualsPA48_iPA48_fPf:
[----:B------:R-:W-:Y:S01]  /*0000*/  LDC R1, c[0x0][0x37c] ;  /* 0x0000df00ff017b82 */ /* 0x000fe20000000800 */
[----:B------:R-:W0:Y:S07]  /*0010*/  S2R R0, SR_TID.X ;  /* 0x0000000000007919 */ /* 0x000e2e0000002100 */
[----:B------:R-:W0:Y:S01]  /*0020*/  S2UR UR6, SR_CTAID.X ;  /* 0x00000000000679c3 */ /* 0x000e220000002500 */
[----:B------:R-:W1:Y:S07]  /*0030*/  LDCU.64 UR4, c[0x0][0x358] ;  /* 0x00006b00ff0477ac */ /* 0x000e6e0008000a00 */
[----:B------:R-:W0:Y:S08]  /*0040*/  LDC R3, c[0x0][0x360] ;  /* 0x0000d800ff037b82 */ /* 0x000e300000000800 */
[----:B------:R-:W2:Y:S08]  /*0050*/  LDC.64 R14, c[0x0][0x380] ;  /* 0x0000e000ff0e7b82 */ /* 0x000eb00000000a00 */
[----:B------:R-:W3:Y:S01]  /*0060*/  LDC.64 R12, c[0x0][0x388] ;  /* 0x0000e200ff0c7b82 */ /* 0x000ee20000000a00 */
[----:B0-----:R-:W-:-:S04]  /*0070*/  IMAD R0, R3, UR6, R0 ;  /* 0x0000000603007c24 */ /* 0x001fc8000f8e0200 */
[----:B--2---:R-:W-:-:S05]  /*0080*/  IMAD.WIDE R14, R0, 0xc0, R14 ;  /* 0x000000c0000e7825 */ /* 0x004fca00078e020e */
[----:B-1----:R-:W3:Y:S04]  /*0090*/  LDG.E R3, desc[UR4][R14.64+0x4] ;  /* 0x000004040e037981 */ /* 0x002ee8000c1e1900 */
[----:B------:R-:W2:Y:S04]  /*00a0*/  LDG.E R2, desc[UR4][R14.64] ;  /* 0x000000040e027981 */ /* 0x000ea8000c1e1900 */
        /* <DEDUP_REMOVED lines=9> */
[----:B---3--:R-:W-:-:S04]  /*0140*/  IMAD.WIDE R20, R3, 0xc0, R12 ;  /* 0x000000c003147825 */ /* 0x008fc800078e020c */
[----:B--2---:R-:W-:-:S04]  /*0150*/  IMAD.WIDE R28, R2, 0xc0, R12 ;  /* 0x000000c0021c7825 */ /* 0x004fc800078e020c */
[----:B----4-:R-:W-:-:S04]  /*0160*/  IMAD.WIDE R20, R7, 0x4, R20 ;  /* 0x0000000407147825 */ /* 0x010fc800078e0214 */
[----:B------:R-:W-:Y:S02]  /*0170*/  IMAD.WIDE R28, R3, 0x4, R28 ;  /* 0x00000004031c7825 */ /* 0x000fe400078e021c */
[----:B------:R5:W2:Y:S02]  /*0180*/  LDG.E R3, desc[UR4][R20.64] ;  /* 0x0000000414037981 */ /* 0x000aa4000c1e1900 */
[----:B------:R-:W-:Y:S02]  /*0190*/  IMAD.WIDE R6, R7, 0xc0, R12 ;  /* 0x000000c007067825 */ /* 0x000fe400078e020c */
[----:B------:R-:W3:Y:S02]  /*01a0*/  LDG.E R28, desc[UR4][R28.64] ;  /* 0x000000041c1c7981 */ /* 0x000ee4000c1e1900 */
[----:B-----5:R-:W-:-:S04]  /*01b0*/  IMAD.WIDE R20, R25, 0x4, R6 ;  /* 0x0000000419147825 */ /* 0x020fc800078e0206 */
[----:B------:R-:W-:Y:S01]  /*01c0*/  IMAD.WIDE R6, R25, 0xc0, R12 ;  /* 0x000000c019067825 */ /* 0x000fe200078e020c */
[----:B------:R0:W4:Y:S04]  /*01d0*/  LDG.E R4, desc[UR4][R20.64] ;  /* 0x0000000414047981 */ /* 0x000128000c1e1900 */
[----:B------:R-:W5:Y:S01]  /*01e0*/  LDG.E R29, desc[UR4][R14.64+0x64] ;  /* 0x000064040e1d7981 */ /* 0x000f62000c1e1900 */
[----:B0-----:R-:W-:-:S04]  /*01f0*/  IMAD.WIDE R20, R19, 0x4, R6 ;  /* 0x0000000413147825 */ /* 0x001fc800078e0206 */
[----:B------:R-:W-:Y:S01]  /*0200*/  IMAD.WIDE R6, R19, 0xc0, R12 ;  /* 0x000000c013067825 */ /* 0x000fe200078e020c */
[----:B------:R0:W5:Y:S03]  /*0210*/  LDG.E R24, desc[UR4][R20.64] ;  /* 0x0000000414187981 */ /* 0x000166000c1e1900 */
[----:B------:R-:W-:-:S04]  /*0220*/  IMAD.WIDE R18, R17, 0x4, R6 ;  /* 0x0000000411127825 */ /* 0x000fc800078e0206 */
[----:B------:R-:W-:Y:S01]  /*0230*/  IMAD.WIDE R6, R17, 0xc0, R12 ;  /* 0x000000c011067825 */ /* 0x000fe200078e020c */
[----:B------:R-:W5:Y:S03]  /*0240*/  LDG.E R25, desc[UR4][R18.64] ;  /* 0x0000000412197981 */ /* 0x000f66000c1e1900 */
[----:B------:R-:W-:-:S04]  /*0250*/  IMAD.WIDE R16, R9, 0x4, R6 ;  /* 0x0000000409107825 */ /* 0x000fc800078e0206 */
[----:B------:R-:W-:Y:S02]  /*0260*/  IMAD.WIDE R6, R9, 0xc0, R12 ;  /* 0x000000c009067825 */ /* 0x000fe400078e020c */
[----:B------:R-:W5:Y:S02]  /*0270*/  LDG.E R16, desc[UR4][R16.64] ;  /* 0x0000000410107981 */ /* 0x000f64000c1e1900 */
[----:B------:R-:W-:-:S04]  /*0280*/  IMAD.WIDE R8, R11, 0x4, R6 ;  /* 0x000000040b087825 */ /* 0x000fc800078e0206 */
[----:B------:R-:W-:Y:S01]  /*0290*/  IMAD.WIDE R6, R11, 0xc0, R12 ;  /* 0x000000c00b067825 */ /* 0x000fe200078e020c */
[----:B------:R-:W5:Y:S03]  /*02a0*/  LDG.E R26, desc[UR4][R8.64] ;  /* 0x00000004081a7981 */ /* 0x000f66000c1e1900 */
[----:B------:R-:W-:-:S05]  /*02b0*/  IMAD.WIDE R10, R5, 0x4, R6 ;  /* 0x00000004050a7825 */ /* 0x000fca00078e0206 */
[----:B------:R-:W5:Y:S01]  /*02c0*/  LDG.E R17, desc[UR4][R10.64] ;  /* 0x000000040a117981 */ /* 0x000f62000c1e1900 */
[----:B------:R-:W-:-:S03]  /*02d0*/  IMAD.WIDE R6, R5, 0xc0, R12 ;  /* 0x000000c005067825 */ /* 0x000fc600078e020c */
[----:B------:R-:W5:Y:S01]  /*02e0*/  LDG.E R5, desc[UR4][R14.64+0x2c] ;  /* 0x00002c040e057981 */ /* 0x000f62000c1e1900 */
[----:B0-----:R-:W-:-:S03]  /*02f0*/  IMAD.WIDE R20, R23, 0x4, R6 ;  /* 0x0000000417147825 */ /* 0x001fc600078e0206 */
[----:B------:R-:W5:Y:S04]  /*0300*/  LDG.E R8, desc[UR4][R14.64+0x38] ;  /* 0x000038040e087981 */ /* 0x000f68000c1e1900 */
[----:B------:R-:W5:Y:S01]  /*0310*/  LDG.E R19, desc[UR4][R20.64] ;  /* 0x0000000414137981 */ /* 0x000f62000c1e1900 */
[----:B------:R-:W-:-:S03]  /*0320*/  IMAD.WIDE R22, R23, 0xc0, R12 ;  /* 0x000000c017167825 */ /* 0x000fc600078e020c */
[----:B------:R-:W5:Y:S01]  /*0330*/  LDG.E R6, desc[UR4][R14.64+0x30] ;  /* 0x000030040e067981 */ /* 0x000f62000c1e1900 */
[----:B------:R-:W-:-:S03]  /*0340*/  IMAD.WIDE R22, R27, 0x4, R22 ;  /* 0x000000041b167825 */ /* 0x000fc600078e0216 */
        /* <DEDUP_REMOVED lines=9> */
[----:B---3--:R-:W-:-:S04]  /*03e0*/  FADD R28, RZ, R28 ;  /* 0x0000001cff1c7221 */ /* 0x008fc80000000000 */
[----:B--2---:R-:W-:-:S04]  /*03f0*/  FADD R3, R28, R3 ;  /* 0x000000031c037221 */ /* 0x004fc80000000000 */
[----:B----4-:R-:W-:-:S04]  /*0400*/  FADD R3, R3, R4 ;  /* 0x0000000403037221 */ /* 0x010fc80000000000 */
[----:B-----5:R-:W-:Y:S02]  /*0410*/  FADD R4, R3, R24 ;  /* 0x0000001803047221 */ /* 0x020fe40000000000 */
[----:B------:R-:W2:Y:S02]  /*0420*/  LDG.E R24, desc[UR4][R14.64+0x58] ;  /* 0x000058040e187981 */ /* 0x000ea4000c1e1900 */
[----:B------:R-:W-:Y:S02]  /*0430*/  FADD R3, R4, R25 ;  /* 0x0000001904037221 */ /* 0x000fe40000000000 */
[----:B------:R-:W3:Y:S02]  /*0440*/  LDG.E R25, desc[UR4][R14.64+0x5c] ;  /* 0x00005c040e197981 */ /* 0x000ee4000c1e1900 */
[----:B------:R-:W-:Y:S02]  /*0450*/  FADD R3, R3, R16 ;  /* 0x0000001003037221 */ /* 0x000fe40000000000 */
[----:B------:R-:W4:Y:S02]  /*0460*/  LDG.E R16, desc[UR4][R14.64+0x60] ;  /* 0x000060040e107981 */ /* 0x000f24000c1e1900 */
[----:B------:R-:W-:-:S04]  /*0470*/  FADD R26, R3, R26 ;  /* 0x0000001a031a7221 */ /* 0x000fc80000000000 */
[----:B------:R-:W-:Y:S02]  /*0480*/  FADD R26, R26, R17 ;  /* 0x000000111a1a7221 */ /* 0x000fe40000000000 */
[----:B------:R-:W5:Y:S02]  /*0490*/  LDG.E R17, desc[UR4][R14.64+0x68] ;  /* 0x000068040e117981 */ /* 0x000f64000c1e1900 */
[----:B------:R-:W-:Y:S01]  /*04a0*/  FADD R3, R26, R19 ;  /* 0x000000131a037221 */ /* 0x000fe20000000000 */
[----:B------:R-:W-:Y:S01]  /*04b0*/  IMAD.WIDE R26, R27, 0xc0, R12 ;  /* 0x000000c01b1a7825 */ /* 0x000fe200078e020c */
[----:B------:R-:W5:Y:S03]  /*04c0*/  LDG.E R19, desc[UR4][R14.64+0x6c] ;  /* 0x00006c040e137981 */ /* 0x000f66000c1e1900 */
[----:B------:R-:W-:-:S04]  /*04d0*/  IMAD.WIDE R26, R5, 0x4, R26 ;  /* 0x00000004051a7825 */ /* 0x000fc800078e021a */
[----:B------:R-:W-:-:S04]  /*04e0*/  IMAD.WIDE R4, R5, 0xc0, R12 ;  /* 0x000000c005047825 */ /* 0x000fc800078e020c */
[----:B------:R-:W-:Y:S01]  /*04f0*/  FADD R18, R3, R18 ;  /* 0x0000001203127221 */ /* 0x000fe20000000000 */
[----:B------:R-:W5:Y:S01]  /*0500*/  LDG.E R27, desc[UR4][R26.64] ;  /* 0x000000041a1b7981 */ /* 0x000f62000c1e1900 */
[----:B------:R-:W-:-:S05]  /*0510*/  IMAD.WIDE R4, R6, 0x4, R4 ;  /* 0x0000000406047825 */ /* 0x000fca00078e0204 */
[----:B------:R0:W5:Y:S02]  /*0520*/  LDG.E R3, desc[UR4][R4.64] ;  /* 0x0000000404037981 */ /* 0x000164000c1e1900 */
[----:B0-----:R-:W-:-:S04]  /*0530*/  IMAD.WIDE R4, R6, 0xc0, R12 ;  /* 0x000000c006047825 */ /* 0x001fc800078e020c */
[----:B------:R-:W-:-:S04]  /*0540*/  IMAD.WIDE R4, R7, 0x4, R4 ;  /* 0x0000000407047825 */ /* 0x000fc800078e0204 */
[----:B------:R-:W-:Y:S02]  /*0550*/  IMAD.WIDE R6, R7, 0xc0, R12 ;  /* 0x000000c007067825 */ /* 0x000fe400078e020c */
[----:B------:R-:W5:Y:S02]  /*0560*/  LDG.E R4, desc[UR4][R4.64] ;  /* 0x0000000404047981 */ /* 0x000f64000c1e1900 */
        /* <DEDUP_REMOVED lines=24> */
[----:B--2---:R-:W-:-:S05]  /*06f0*/  IMAD.WIDE R22, R24, 0x4, R22 ;  /* 0x0000000418167825 */ /* 0x004fca00078e0216 */
[----:B------:R0:W2:Y:S02]  /*0700*/  LDG.E R21, desc[UR4][R22.64] ;  /* 0x0000000416157981 */ /* 0x0000a4000c1e1900 */
[----:B0-----:R-:W-:-:S04]  /*0710*/  IMAD.WIDE R22, R24, 0xc0, R12 ;  /* 0x000000c018167825 */ /* 0x001fc800078e020c */
[----:B---3--:R-:W-:-:S04]  /*0720*/  IMAD.WIDE R22, R25, 0x4, R22 ;  /* 0x0000000419167825 */ /* 0x008fc800078e0216 */
[----:B------:R-:W-:Y:S02]  /*0730*/  IMAD.WIDE R24, R25, 0xc0, R12 ;  /* 0x000000c019187825 */ /* 0x000fe400078e020c */
[----:B------:R-:W3:Y:S02]  /*0740*/  LDG.E R22, desc[UR4][R22.64] ;  /* 0x0000000416167981 */ /* 0x000ee4000c1e1900 */
[----:B----4-:R-:W-:-:S05]  /*0750*/  IMAD.WIDE R24, R16, 0x4, R24 ;  /* 0x0000000410187825 */ /* 0x010fca00078e0218 */
[----:B------:R0:W4:Y:S02]  /*0760*/  LDG.E R23, desc[UR4][R24.64] ;  /* 0x0000000418177981 */ /* 0x000124000c1e1900 */
[----:B0-----:R-:W-:-:S04]  /*0770*/  IMAD.WIDE R24, R16, 0xc0, R12 ;  /* 0x000000c010187825 */ /* 0x001fc800078e020c */
[----:B------:R-:W-:-:S04]  /*0780*/  IMAD.WIDE R24, R29, 0x4, R24 ;  /* 0x000000041d187825 */ /* 0x000fc800078e0218 */
[----:B------:R-:W-:Y:S02]  /*0790*/  IMAD.WIDE R28, R29, 0xc0, R12 ;  /* 0x000000c01d1c7825 */ /* 0x000fe400078e020c */
[----:B------:R-:W4:Y:S02]  /*07a0*/  LDG.E R24, desc[UR4][R24.64] ;  /* 0x0000000418187981 */ /* 0x000f24000c1e1900 */
[----:B-----5:R-:W-:-:S05]  /*07b0*/  IMAD.WIDE R28, R17, 0x4, R28 ;  /* 0x00000004111c7825 */ /* 0x020fca00078e021c */
[----:B------:R-:W5:Y:S04]  /*07c0*/  LDG.E R25, desc[UR4][R28.64] ;  /* 0x000000041c197981 */ /* 0x000f68000c1e1900 */
[----:B------:R-:W2:Y:S01]  /*07d0*/  LDG.E R29, desc[UR4][R14.64+0x70] ;  /* 0x000070040e1d7981 */ /* 0x000ea2000c1e1900 */
[----:B------:R-:W-:-:S04]  /*07e0*/  IMAD.WIDE R16, R17, 0xc0, R12 ;  /* 0x000000c011107825 */ /* 0x000fc800078e020c */
[----:B------:R-:W-:Y:S02]  /*07f0*/  FADD R26, R18, R27 ;  /* 0x0000001b121a7221 */ /* 0x000fe40000000000 */
[----:B------:R-:W5:Y:S01]  /*0800*/  LDG.E R27, desc[UR4][R14.64+0x74] ;  /* 0x000074040e1b7981 */ /* 0x000f62000c1e1900 */
[----:B------:R-:W-:-:S04]  /*0810*/  IMAD.WIDE R16, R19, 0x4, R16 ;  /* 0x0000000413107825 */ /* 0x000fc800078e0210 */
[----:B------:R-:W-:Y:S02]  /*0820*/  IMAD.WIDE R18, R19, 0xc0, R12 ;  /* 0x000000c013127825 */ /* 0x000fe400078e020c */
[----:B------:R0:W5:Y:S02]  /*0830*/  LDG.E R16, desc[UR4][R16.64] ;  /* 0x0000000410107981 */ /* 0x000164000c1e1900 */
[----:B------:R-:W-:Y:S02]  /*0840*/  FADD R26, R26, R3 ;  /* 0x000000031a1a7221 */ /* 0x000fe40000000000 */
[----:B------:R-:W5:Y:S02]  /*0850*/  LDG.E R3, desc[UR4][R14.64+0x78] ;  /* 0x000078040e037981 */ /* 0x000f64000c1e1900 */
[----:B------:R-:W-:Y:S02]  /*0860*/  FADD R26, R26, R4 ;  /* 0x000000041a1a7221 */ /* 0x000fe40000000000 */
[----:B------:R-:W5:Y:S02]  /*0870*/  LDG.E R4, desc[UR4][R14.64+0x7c] ;  /* 0x00007c040e047981 */ /* 0x000f64000c1e1900 */
[----:B0-----:R-:W-:-:S02]  /*0880*/  FADD R17, R26, R5 ;  /* 0x000000051a117221 */ /* 0x001fc40000000000 */
[----:B------:R-:W5:Y:S02]  /*0890*/  LDG.E R5, desc[UR4][R14.64+0x80] ;  /* 0x000080040e057981 */ /* 0x000f64000c1e1900 */
[----:B------:R-:W-:Y:S02]  /*08a0*/  FADD R6, R17, R6 ;  /* 0x0000000611067221 */ /* 0x000fe40000000000 */
[----:B------:R-:W5:Y:S02]  /*08b0*/  LDG.E R17, desc[UR4][R14.64+0x84] ;  /* 0x000084040e117981 */ /* 0x000f64000c1e1900 */
[----:B------:R-:W-:Y:S02]  /*08c0*/  FADD R6, R6, R7 ;  /* 0x0000000706067221 */ /* 0x000fe40000000000 */
[----:B------:R-:W5:Y:S02]  /*08d0*/  LDG.E R7, desc[UR4][R14.64+0x88] ;  /* 0x000088040e077981 */ /* 0x000f64000c1e1900 */
[----:B------:R-:W-:-:S02]  /*08e0*/  FADD R6, R6, R8 ;  /* 0x0000000806067221 */ /* 0x000fc40000000000 */
[----:B------:R-:W5:Y:S02]  /*08f0*/  LDG.E R8, desc[UR4][R14.64+0x98] ;  /* 0x000098040e087981 */ /* 0x000f64000c1e1900 */
[----:B------:R-:W-:Y:S02]  /*0900*/  FADD R6, R6, R9 ;  /* 0x0000000906067221 */ /* 0x000fe40000000000 */
[----:B------:R-:W5:Y:S02]  /*0910*/  LDG.E R9, desc[UR4][R14.64+0x90] ;  /* 0x000090040e097981 */ /* 0x000f64000c1e1900 */
[----:B------:R-:W-:Y:S02]  /*0920*/  FADD R10, R6, R10 ;  /* 0x0000000a060a7221 */ /* 0x000fe40000000000 */
[----:B------:R-:W5:Y:S02]  /*0930*/  LDG.E R6, desc[UR4][R14.64+0x94] ;  /* 0x000094040e067981 */ /* 0x000f64000c1e1900 */
[----:B------:R-:W-:-:S04]  /*0940*/  FADD R11, R10, R11 ;  /* 0x0000000b0a0b7221 */ /* 0x000fc80000000000 */
[----:B------:R-:W-:Y:S02]  /*0950*/  FADD R10, R11, R20 ;  /* 0x000000140b0a7221 */ /* 0x000fe40000000000 */
[----:B------:R-:W5:Y:S01]  /*0960*/  LDG.E R20, desc[UR4][R14.64+0x9c] ;  /* 0x00009c040e147981 */ /* 0x000f62000c1e1900 */
[----:B--2---:R-:W-:-:S06]  /*0970*/  IMAD.WIDE R18, R29, 0x4, R18 ;  /* 0x000000041d127825 */ /* 0x004fcc00078e0212 */
[----:B------:R-:W2:Y:S04]  /*0980*/  LDG.E R18, desc[UR4][R18.64] ;  /* 0x0000000412127981 */ /* 0x000ea8000c1e1900 */
[----:B------:R-:W2:Y:S01]  /*0990*/  LDG.E R19, desc[UR4][R14.64+0x8c] ;  /* 0x00008c040e137981 */ /* 0x000ea2000c1e1900 */
[----:B------:R-:W-:-:S03]  /*09a0*/  FADD R11, R10, R21 ;  /* 0x000000150a0b7221 */ /* 0x000fc60000000000 */
[----:B------:R-:W2:Y:S01]  /*09b0*/  LDG.E R21, desc[UR4][R14.64+0xa0] ;  /* 0x0000a0040e157981 */ /* 0x000ea2000c1e1900 */
[----:B---3--:R-:W-:-:S03]  /*09c0*/  FADD R10, R11, R22 ;  /* 0x000000160b0a7221 */ /* 0x008fc60000000000 */
[----:B------:R-:W3:Y:S01]  /*09d0*/  LDG.E R22, desc[UR4][R14.64+0xa4] ;  /* 0x0000a4040e167981 */ /* 0x000ee2000c1e1900 */
[----:B----4-:R-:W-:-:S03]  /*09e0*/  FADD R11, R10, R23 ;  /* 0x000000170a0b7221 */ /* 0x010fc60000000000 */
[----:B------:R-:W4:Y:S01]  /*09f0*/  LDG.E R23, desc[UR4][R14.64+0xa8] ;  /* 0x0000a8040e177981 */ /* 0x000f22000c1e1900 */
[----:B------:R-:W-:-:S03]  /*0a00*/  FADD R10, R11, R24 ;  /* 0x000000180b0a7221 */ /* 0x000fc60000000000 */
[----:B------:R-:W4:Y:S01]  /*0a10*/  LDG.E R24, desc[UR4][R14.64+0xac] ;  /* 0x0000ac040e187981 */ /* 0x000f22000c1e1900 */
[----:B-----5:R-:W-:-:S03]  /*0a20*/  FADD R11, R10, R25 ;  /* 0x000000190a0b7221 */ /* 0x020fc60000000000 */
[----:B------:R-:W5:Y:S01]  /*0a30*/  LDG.E R25, desc[UR4][R14.64+0xb0] ;  /* 0x0000b0040e197981 */ /* 0x000f62000c1e1900 */
[----:B------:R-:W-:-:S03]  /*0a40*/  FADD R11, R11, R16 ;  /* 0x000000100b0b7221 */ /* 0x000fc60000000000 */
[----:B------:R-:W5:Y:S01]  /*0a50*/  LDG.E R16, desc[UR4][R14.64+0xb4] ;  /* 0x0000b4040e107981 */ /* 0x000f62000c1e1900 */
[----:B--2---:R-:W-:Y:S01]  /*0a60*/  FADD R18, R11, R18 ;  /* 0x000000120b127221 */ /* 0x004fe20000000000 */
[----:B------:R-:W-:-:S04]  /*0a70*/  IMAD.WIDE R10, R29, 0xc0, R12 ;  /* 0x000000c01d0a7825 */ /* 0x000fc800078e020c */
[----:B------:R-:W-:-:S04]  /*0a80*/  IMAD.WIDE R28, R3, 0xc0, R12 ;  /* 0x000000c0031c7825 */ /* 0x000fc800078e020c */
[----:B------:R-:W-:-:S04]  /*0a90*/  IMAD.WIDE R10, R27, 0x4, R10 ;  /* 0x000000041b0a7825 */ /* 0x000fc800078e020a */
[----:B------:R-:W-:Y:S02]  /*0aa0*/  IMAD.WIDE R26, R27, 0xc0, R12 ;  /* 0x000000c01b1a7825 */ /* 0x000fe400078e020c */
[----:B------:R-:W2:Y:S02]  /*0ab0*/  LDG.E R11, desc[UR4][R10.64] ;  /* 0x000000040a0b7981 */ /* 0x000ea4000c1e1900 */
[----:B------:R-:W-:-:S04]  /*0ac0*/  IMAD.WIDE R28, R4, 0x4, R28 ;  /* 0x00000004041c7825 */ /* 0x000fc800078e021c */
[----:B------:R-:W-:Y:S02]  /*0ad0*/  IMAD.WIDE R26, R3, 0x4, R26 ;  /* 0x00000004031a7825 */ /* 0x000fe400078e021a */
[----:B------:R0:W2:Y:S04]  /*0ae0*/  LDG.E R3, desc[UR4][R28.64] ;  /* 0x000000041c037981 */ /* 0x0000a8000c1e1900 */
[----:B------:R-:W2:Y:S01]  /*0af0*/  LDG.E R26, desc[UR4][R26.64] ;  /* 0x000000041a1a7981 */ /* 0x000ea2000c1e1900 */
[----:B0-----:R-:W-:-:S04]  /*0b00*/  IMAD.WIDE R28, R4, 0xc0, R12 ;  /* 0x000000c0041c7825 */ /* 0x001fc800078e020c */
[----:B------:R-:W-:-:S04]  /*0b10*/  IMAD.WIDE R28, R5, 0x4, R28 ;  /* 0x00000004051c7825 */ /* 0x000fc800078e021c */
[----:B------:R-:W-:Y:S02]  /*0b20*/  IMAD.WIDE R4, R5, 0xc0, R12 ;  /* 0x000000c005047825 */ /* 0x000fe400078e020c */
[----:B------:R-:W2:Y:S02]  /*0b30*/  LDG.E R28, desc[UR4][R28.64] ;  /* 0x000000041c1c7981 */ /* 0x000ea4000c1e1900 */
[----:B------:R-:W-:-:S05]  /*0b40*/  IMAD.WIDE R4, R17, 0x4, R4 ;  /* 0x0000000411047825 */ /* 0x000fca00078e0204 */
[----:B------:R0:W2:Y:S02]  /*0b50*/  LDG.E R10, desc[UR4][R4.64] ;  /* 0x00000004040a7981 */ /* 0x0000a4000c1e1900 */
[----:B0-----:R-:W-:-:S04]  /*0b60*/  IMAD.WIDE R4, R17, 0xc0, R12 ;  /* 0x000000c011047825 */ /* 0x001fc800078e020c */
        /* <DEDUP_REMOVED lines=18> */
[----:B------:R-:W-:-:S04]  /*0c90*/  IMAD.WIDE R4, R21, 0x4, R4 ;  /* 0x0000000415047825 */ /* 0x000fc800078e0204 */
[----:B------:R-:W-:Y:S01]  /*0ca0*/  IMAD.WIDE R20, R21, 0xc0, R12 ;  /* 0x000000c015147825 */ /* 0x000fe200078e020c */
[----:B------:R4:W2:Y:S03]  /*0cb0*/  LDG.E R27, desc[UR4][R4.64] ;  /* 0x00000004041b7981 */ /* 0x0008a6000c1e1900 */
[----:B---3--:R-:W-:-:S05]  /*0cc0*/  IMAD.WIDE R20, R22, 0x4, R20 ;  /* 0x0000000416147825 */ /* 0x008fca00078e0214 */
[----:B------:R0:W3:Y:S01]  /*0cd0*/  LDG.E R29, desc[UR4][R20.64] ;  /* 0x00000004141d7981 */ /* 0x0000e2000c1e1900 */
[----:B----4-:R-:W-:-:S04]  /*0ce0*/  IMAD.WIDE R4, R24, 0xc0, R12 ;  /* 0x000000c018047825 */ /* 0x010fc800078e020c */
[----:B0-----:R-:W-:-:S04]  /*0cf0*/  IMAD.WIDE R20, R22, 0xc0, R12 ;  /* 0x000000c016147825 */ /* 0x001fc800078e020c */
[----:B------:R-:W-:-:S04]  /*0d00*/  IMAD.WIDE R20, R23, 0x4, R20 ;  /* 0x0000000417147825 */ /* 0x000fc800078e0214 */
[----:B------:R-:W-:Y:S02]  /*0d10*/  IMAD.WIDE R22, R23, 0xc0, R12 ;  /* 0x000000c017167825 */ /* 0x000fe400078e020c */
[----:B------:R-:W4:Y:S02]  /*0d20*/  LDG.E R20, desc[UR4][R20.64] ;  /* 0x0000000414147981 */ /* 0x000f24000c1e1900 */
[----:B-----5:R-:W-:-:S04]  /*0d30*/  IMAD.WIDE R4, R25, 0x4, R4 ;  /* 0x0000000419047825 */ /* 0x020fc800078e0204 */
[----:B------:R-:W-:Y:S02]  /*0d40*/  IMAD.WIDE R22, R24, 0x4, R22 ;  /* 0x0000000418167825 */ /* 0x000fe400078e0216 */
[----:B------:R0:W5:Y:S04]  /*0d50*/  LDG.E R24, desc[UR4][R4.64] ;  /* 0x0000000404187981 */ /* 0x000168000c1e1900 */
[----:B------:R-:W5:Y:S01]  /*0d60*/  LDG.E R22, desc[UR4][R22.64] ;  /* 0x0000000416167981 */ /* 0x000f62000c1e1900 */
[----:B0-----:R-:W-:-:S03]  /*0d70*/  IMAD.WIDE R4, R25, 0xc0, R12 ;  /* 0x000000c019047825 */ /* 0x001fc600078e020c */
[----:B------:R-:W2:Y:S04]  /*0d80*/  LDG.E R25, desc[UR4][R14.64+0xb8] ;  /* 0x0000b8040e197981 */ /* 0x000ea8000c1e1900 */
[----:B------:R-:W3:Y:S01]  /*0d90*/  LDG.E R15, desc[UR4][R14.64+0xbc] ;  /* 0x0000bc040e0f7981 */ /* 0x000ee2000c1e1900 */
[----:B------:R-:W-:-:S05]  /*0da0*/  IMAD.WIDE R4, R16, 0x4, R4 ;  /* 0x0000000410047825 */ /* 0x000fca00078e0204 */
[----:B------:R0:W5:Y:S02]  /*0db0*/  LDG.E R21, desc[UR4][R4.64] ;  /* 0x0000000404157981 */ /* 0x000164000c1e1900 */
[----:B0-----:R-:W-:-:S04]  /*0dc0*/  IMAD.WIDE R4, R16, 0xc0, R12 ;  /* 0x000000c010047825 */ /* 0x001fc800078e020c */
[----:B--2---:R-:W-:-:S05]  /*0dd0*/  IMAD.WIDE R4, R25, 0x4, R4 ;  /* 0x0000000419047825 */ /* 0x004fca00078e0204 */
[----:B------:R0:W2:Y:S02]  /*0de0*/  LDG.E R16, desc[UR4][R4.64] ;  /* 0x0000000404107981 */ /* 0x0000a4000c1e1900 */
[----:B0-----:R-:W-:-:S04]  /*0df0*/  IMAD.WIDE R4, R25, 0xc0, R12 ;  /* 0x000000c019047825 */ /* 0x001fc800078e020c */
[----:B---3--:R-:W-:-:S04]  /*0e00*/  IMAD.WIDE R12, R15, 0xc0, R12 ;  /* 0x000000c00f0c7825 */ /* 0x008fc800078e020c */
[----:B------:R-:W-:-:S04]  /*0e10*/  IMAD.WIDE R4, R15, 0x4, R4 ;  /* 0x000000040f047825 */ /* 0x000fc800078e0204 */
[----:B------:R-:W-:Y:S02]  /*0e20*/  IMAD.WIDE R12, R2, 0x4, R12 ;  /* 0x00000004020c7825 */ /* 0x000fe400078e020c */
[----:B------:R-:W3:Y:S04]  /*0e30*/  LDG.E R2, desc[UR4][R4.64] ;  /* 0x0000000404027981 */ /* 0x000ee8000c1e1900 */
[----:B------:R-:W3:Y:S01]  /*0e40*/  LDG.E R12, desc[UR4][R12.64] ;  /* 0x000000040c0c7981 */ /* 0x000ee2000c1e1900 */
[----:B------:R-:W-:-:S04]  /*0e50*/  FADD R11, R18, R11 ;  /* 0x0000000b120b7221 */ /* 0x000fc80000000000 */
        /* <DEDUP_REMOVED lines=12> */
[----:B----4-:R-:W-:-:S04]  /*0f20*/  FADD R29, R29, R20 ;  /* 0x000000141d1d7221 */ /* 0x010fc80000000000 */
[----:B-----5:R-:W-:-:S04]  /*0f30*/  FADD R29, R29, R22 ;  /* 0x000000161d1d7221 */ /* 0x020fc80000000000 */
[----:B------:R-:W-:-:S04]  /*0f40*/  FADD R24, R24, R29 ;  /* 0x0000001d18187221 */ /* 0x000fc80000000000 */
[----:B------:R-:W-:Y:S01]  /*0f50*/  FADD R21, R24, R21 ;  /* 0x0000001518157221 */ /* 0x000fe20000000000 */
[----:B------:R-:W-:Y:S03]  /*0f60*/  BSSY.RECONVERGENT B0, `(.L_x_686) ;  /* 0x0000010000007945 */ /* 0x000fe60003800200 */
[----:B--2---:R-:W-:-:S04]  /*0f70*/  FADD R21, R21, R16 ;  /* 0x0000001015157221 */ /* 0x004fc80000000000 */
[----:B---3--:R-:W-:-:S04]  /*0f80*/  FADD R21, R21, R2 ;  /* 0x0000000215157221 */ /* 0x008fc80000000000 */
[----:B------:R-:W-:-:S05]  /*0f90*/  FADD R2, R12, R21 ;  /* 0x000000150c027221 */ /* 0x000fca0000000000 */
[----:B------:R-:W-:-:S04]  /*0fa0*/  IADD3 R3, PT, PT, R2, 0x1800000, RZ ;  /* 0x0180000002037810 */ /* 0x000fc80007ffe0ff */
[----:B------:R-:W-:-:S04]  /*0fb0*/  LOP3.LUT R3, R3, 0x7f800000, RZ, 0xc0, !PT ;  /* 0x7f80000003037812 */ /* 0x000fc800078ec0ff */
[----:B------:R-:W-:-:S13]  /*0fc0*/  ISETP.GT.U32.AND P0, PT, R3, 0x1ffffff, PT ;  /* 0x01ffffff0300780c */ /* 0x000fda0003f04070 */
[----:B------:R-:W-:Y:S05]  /*0fd0*/  @P0 BRA `(.L_x_687) ;  /* 0x0000000000100947 */ /* 0x000fea0003800000 */
[----:B------:R-:W-:-:S07]  /*0fe0*/  MOV R4, 0x1000 ;  /* 0x0000100000047802 */ /* 0x000fce0000000f00 */
[----:B------:R-:W-:Y:S05]  /*0ff0*/  CALL.REL.NOINC `($__internal_0_$__cuda_sm20_rcp_rn_f32_slowpath) ;  /* 0x00000000002c7944 */ /* 0x000fea0003c00000 */
[----:B------:R-:W-:Y:S01]  /*1000*/  MOV R5, R2 ;  /* 0x0000000200057202 */ /* 0x000fe20000000f00 */
[----:B------:R-:W-:Y:S06]  /*1010*/  BRA `(.L_x_688) ;  /* 0x0000000000107947 */ /* 0x000fec0003800000 */
.L_x_687:
[----:B------:R-:W0:Y:S02]  /*1020*/  MUFU.RCP R5, R2 ;  /* 0x0000000200057308 */ /* 0x000e240000001000 */
[----:B0-----:R-:W-:-:S04]  /*1030*/  FFMA R3, R2, R5, -1 ;  /* 0xbf80000002037423 */ /* 0x001fc80000000005 */
[----:B------:R-:W-:-:S04]  /*1040*/  FADD.FTZ R4, -R3, -RZ ;  /* 0x800000ff03047221 */ /* 0x000fc80000010100 */
[----:B------:R-:W-:-:S07]  /*1050*/  FFMA R5, R5, R4, R5 ;  /* 0x0000000405057223 */ /* 0x000fce0000000005 */
.L_x_688:
[----:B------:R-:W-:Y:S05]  /*1060*/  BSYNC.RECONVERGENT B0 ;  /* 0x0000000000007941 */ /* 0x000fea0003800200 */
.L_x_686:
[----:B------:R-:W0:Y:S02]  /*1070*/  LDC.64 R2, c[0x0][0x390] ;  /* 0x0000e400ff027b82 */ /* 0x000e240000000a00 */
[----:B0-----:R-:W-:-:S05]  /*1080*/  IMAD.WIDE R2, R0, 0x4, R2 ;  /* 0x0000000400027825 */ /* 0x001fca00078e0202 */
[----:B------:R-:W-:Y:S01]  /*1090*/  STG.E desc[UR4][R2.64], R5 ;  /* 0x0000000502007986 */ /* 0x000fe2000c101904 */
[----:B------:R-:W-:Y:S05]  /*10a0*/  EXIT ;  /* 0x000000000000794d */ /* 0x000fea0003800000 */
        .weak           $__internal_0_$__cuda_sm20_rcp_rn_f32_slowpath
        .type           $__internal_0_$__cuda_sm20_rcp_rn_f32_slowpath,@function
        .size           $__internal_0_$__cuda_sm20_rcp_rn_f32_slowpath,(.L_x_694 - $__internal_0_$__cuda_sm20_rcp_rn_f32_slowpath)
$__internal_0_$__cuda_sm20_rcp_rn_f32_slowpath:
[----:B------:R-:W-:Y:S01]  /*10b0*/  SHF.L.U32 R3, R2, 0x1, RZ ;  /* 0x0000000102037819 */ /* 0x000fe200000006ff */
[----:B------:R-:W-:Y:S03]  /*10c0*/  BSSY.RECONVERGENT B1, `(.L_x_689) ;  /* 0x0000030000017945 */ /* 0x000fe60003800200 */
[----:B------:R-:W-:-:S04]  /*10d0*/  SHF.R.U32.HI R3, RZ, 0x18, R3 ;  /* 0x00000018ff037819 */ /* 0x000fc80000011603 */
[----:B------:R-:W-:-:S13]  /*10e0*/  ISETP.NE.U32.AND P0, PT, R3, RZ, PT ;  /* 0x000000ff0300720c */ /* 0x000fda0003f05070 */
[----:B------:R-:W-:Y:S05]  /*10f0*/  @P0 BRA `(.L_x_690) ;  /* 0x0000000000280947 */ /* 0x000fea0003800000 */
[----:B------:R-:W-:-:S04]  /*1100*/  SHF.L.U32 R3, R2, 0x1, RZ ;  /* 0x0000000102037819 */ /* 0x000fc800000006ff */
[----:B------:R-:W-:-:S13]  /*1110*/  ISETP.NE.AND P0, PT, R3, RZ, PT ;  /* 0x000000ff0300720c */ /* 0x000fda0003f05270 */
[----:B------:R-:W-:Y:S01]  /*1120*/  @P0 FFMA R6, R2, 1.84467440737095516160e+19, RZ ;  /* 0x5f80000002060823 */ /* 0x000fe200000000ff */
[----:B------:R-:W-:Y:S08]  /*1130*/  @!P0 MUFU.RCP R5, R2 ;  /* 0x0000000200058308 */ /* 0x000ff00000001000 */
[----:B------:R-:W0:Y:S02]  /*1140*/  @P0 MUFU.RCP R3, R6 ;  /* 0x0000000600030308 */ /* 0x000e240000001000 */
[----:B0-----:R-:W-:-:S04]  /*1150*/  @P0 FFMA R7, R6, R3, -1 ;  /* 0xbf80000006070423 */ /* 0x001fc80000000003 */
[----:B------:R-:W-:-:S04]  /*1160*/  @P0 FADD.FTZ R8, -R7, -RZ ;  /* 0x800000ff07080221 */ /* 0x000fc80000010100 */
[----:B------:R-:W-:-:S04]  /*1170*/  @P0 FFMA R3, R3, R8, R3 ;  /* 0x0000000803030223 */ /* 0x000fc80000000003 */
[----:B------:R-:W-:Y:S01]  /*1180*/  @P0 FFMA R5, R3, 1.84467440737095516160e+19, RZ ;  /* 0x5f80000003050823 */ /* 0x000fe200000000ff */
[----:B------:R-:W-:Y:S06]  /*1190*/  BRA `(.L_x_691) ;  /* 0x0000000000887947 */ /* 0x000fec0003800000 */
.L_x_690:
[----:B------:R-:W-:-:S04]  /*11a0*/  IADD3 R5, PT, PT, R3, -0xfd, RZ ;  /* 0xffffff0303057810 */ /* 0x000fc80007ffe0ff */
[----:B------:R-:W-:-:S13]  /*11b0*/  ISETP.GT.U32.AND P0, PT, R5, 0x1, PT ;  /* 0x000000010500780c */ /* 0x000fda0003f04070 */
[----:B------:R-:W-:Y:S05]  /*11c0*/  @P0 BRA `(.L_x_692) ;  /* 0x0000000000780947 */ /* 0x000fea0003800000 */
[----:B------:R-:W-:Y:S01]  /*11d0*/  LOP3.LUT R6, R2, 0x7fffff, RZ, 0xc0, !PT ;  /* 0x007fffff02067812 */ /* 0x000fe200078ec0ff */
[----:B------:R-:W-:Y:S01]  /*11e0*/  HFMA2 R10, -RZ, RZ, 0, 1.78813934326171875e-07 ;  /* 0x00000003ff0a7431 */ /* 0x000fe200000001ff */
[----:B------:R-:W-:Y:S02]  /*11f0*/  IADD3 R3, PT, PT, R3, -0xfc, RZ ;  /* 0xffffff0403037810 */ /* 0x000fe40007ffe0ff */
[----:B------:R-:W-:-:S04]  /*1200*/  LOP3.LUT R6, R6, 0x3f800000, RZ, 0xfc, !PT ;  /* 0x3f80000006067812 */ /* 0x000fc800078efcff */
[----:B------:R-:W0:Y:S01]  /*1210*/  MUFU.RCP R7, R6 ;  /* 0x0000000600077308 */ /* 0x000e220000001000 */
[----:B------:R-:W-:Y:S01]  /*1220*/  SHF.L.U32 R11, R10, R5, RZ ;  /* 0x000000050a0b7219 */ /* 0x000fe200000006ff */
[----:B0-----:R-:W-:-:S04]  /*1230*/  FFMA R8, R6, R7, -1 ;  /* 0xbf80000006087423 */ /* 0x001fc80000000007 */
[----:B------:R-:W-:-:S04]  /*1240*/  FADD.FTZ R8, -R8, -RZ ;  /* 0x800000ff08087221 */ /* 0x000fc80000010100 */
[CCC-:B------:R-:W-:Y:S01]  /*1250*/  FFMA.RM R9, R7.reuse, R8.reuse, R7.reuse ;  /* 0x0000000807097223 */ /* 0x1c0fe20000004007 */
[----:B------:R-:W-:-:S04]  /*1260*/  FFMA.RP R8, R7, R8, R7 ;  /* 0x0000000807087223 */ /* 0x000fc80000008007 */
[C---:B------:R-:W-:Y:S02]  /*1270*/  LOP3.LUT R7, R9.reuse, 0x7fffff, RZ, 0xc0, !PT ;  /* 0x007fffff09077812 */ /* 0x040fe400078ec0ff */
[----:B------:R-:W-:Y:S02]  /*1280*/  FSETP.NEU.FTZ.AND P0, PT, R9, R8, PT ;  /* 0x000000080900720b */ /* 0x000fe40003f1d000 */
[----:B------:R-:W-:Y:S02]  /*1290*/  LOP3.LUT R8, R7, 0x800000, RZ, 0xfc, !PT ;  /* 0x0080000007087812 */ /* 0x000fe400078efcff */
[----:B------:R-:W-:Y:S02]  /*12a0*/  SEL R7, RZ, 0xffffffff, !P0 ;  /* 0xffffffffff077807 */ /* 0x000fe40004000000 */
[----:B------:R-:W-:Y:S02]  /*12b0*/  LOP3.LUT R6, R11, R8, RZ, 0xc0, !PT ;  /* 0x000000080b067212 */ /* 0x000fe400078ec0ff */
[----:B------:R-:W-:-:S02]  /*12c0*/  IADD3 R7, PT, PT, -R7, RZ, RZ ;  /* 0x000000ff07077210 */ /* 0x000fc40007ffe1ff */
[-C--:B------:R-:W-:Y:S02]  /*12d0*/  SHF.R.U32.HI R6, RZ, R5.reuse, R6 ;  /* 0x00000005ff067219 */ /* 0x080fe40000011606 */
[--C-:B------:R-:W-:Y:S02]  /*12e0*/  LOP3.LUT P1, RZ, R7, R5, R8.reuse, 0xf8, !PT ;  /* 0x0000000507ff7212 */ /* 0x100fe4000782f808 */
[C---:B------:R-:W-:Y:S02]  /*12f0*/  LOP3.LUT P0, RZ, R6.reuse, 0x1, RZ, 0xc0, !PT ;  /* 0x0000000106ff7812 */ /* 0x040fe4000780c0ff */
[----:B------:R-:W-:Y:S02]  /*1300*/  LOP3.LUT P2, RZ, R6, 0x2, RZ, 0xc0, !PT ;  /* 0x0000000206ff7812 */ /* 0x000fe4000784c0ff */
[----:B------:R-:W-:Y:S02]  /*1310*/  SHF.R.U32.HI R3, RZ, R3, R8 ;  /* 0x00000003ff037219 */ /* 0x000fe40000011608 */
[----:B------:R-:W-:-:S02]  /*1320*/  PLOP3.LUT P0, PT, P0, P1, P2, 0xe0, 0x0 ;  /* 0x000000000000781c */ /* 0x000fc40000703c20 */
[----:B------:R-:W-:Y:S02]  /*1330*/  LOP3.LUT P1, RZ, R2, 0x7fffff, RZ, 0xc0, !PT ;  /* 0x007fffff02ff7812 */ /* 0x000fe4000782c0ff */
[----:B------:R-:W-:-:S04]  /*1340*/  SEL R5, RZ, 0x1, !P0 ;  /* 0x00000001ff057807 */ /* 0x000fc80004000000 */
[----:B------:R-:W-:-:S04]  /*1350*/  IADD3 R5, PT, PT, -R5, RZ, RZ ;  /* 0x000000ff05057210 */ /* 0x000fc80007ffe1ff */
[----:B------:R-:W-:-:S13]  /*1360*/  ISETP.GE.AND P0, PT, R5, RZ, PT ;  /* 0x000000ff0500720c */ /* 0x000fda0003f06270 */
[----:B------:R-:W-:-:S04]  /*1370*/  @!P0 IADD3 R3, PT, PT, R3, 0x1, RZ ;  /* 0x0000000103038810 */ /* 0x000fc80007ffe0ff */
[----:B------:R-:W-:-:S04]  /*1380*/  @!P1 SHF.L.U32 R3, R3, 0x1, RZ ;  /* 0x0000000103039819 */ /* 0x000fc800000006ff */
[----:B------:R-:W-:Y:S01]  /*1390*/  LOP3.LUT R5, R3, 0x80000000, R2, 0xf8, !PT ;  /* 0x8000000003057812 */ /* 0x000fe200078ef802 */
[----:B------:R-:W-:Y:S06]  /*13a0*/  BRA `(.L_x_691) ;  /* 0x0000000000047947 */ /* 0x000fec0003800000 */
.L_x_692:
[----:B------:R0:W1:Y:S02]  /*13b0*/  MUFU.RCP R5, R2 ;  /* 0x0000000200057308 */ /* 0x0000640000001000 */
.L_x_691:
[----:B------:R-:W-:Y:S05]  /*13c0*/  BSYNC.RECONVERGENT B1 ;  /* 0x0000000000017941 */ /* 0x000fea0003800200 */
.L_x_689:
[----:B01----:R-:W-:Y:S01]  /*13d0*/  MOV R2, R5 ;  /* 0x0000000500027202 */ /* 0x003fe20000000f00 */
[----:B------:R-:W-:-:S04]  /*13e0*/  HFMA2 R5, -RZ, RZ, 0, 0 ;  /* 0x00000000ff057431 */ /* 0x000fc800000001ff */
[----:B------:R-:W-:Y:S05]  /*13f0*/  RET.REL.NODEC R4 `(_Z16rank_individualsPA48_iPA48_fPf) ;  /* 0xffffffec04007950 */ /* 0x000fea0003c3ffff */
.L_x_693:
        /* <DEDUP_REMOVED lines=16> */
.L_x_694:


//--------------------- .nv.global.init           --------------------------
	.section	.nv.global.init,"aw",@progbits
	.align	4
.nv.global.init:
	.type		mrg32k3aM1SubSeq,@object
	.size		mrg32k3aM1SubSeq,(mrg32k3aM2SubSeq - mrg32k3aM1SubSeq)
mrg32k3aM1SubSeq:
        /*0000*/ 	.byte	0x0b, 0xcc, 0xee, 0x04, 0x73, 0x29, 0x8b, 0x6f, 0xf6, 0x53, 0x03, 0xf6, 0x23, 0xf6, 0xea, 0xda
        /* <DEDUP_REMOVED lines=125> */
	.type		mrg32k3aM2SubSeq,@object
	.size		mrg32k3aM2SubSeq,(mrg32k3aM1 - mrg32k3aM2SubSeq)
mrg32k3aM2SubSeq:
        /* <DEDUP_REMOVED lines=126> */
	.type		mrg32k3aM1,@object
	.size		mrg32k3aM1,(mrg32k3aM1Seq - mrg32k3aM1)
mrg32k3aM1:
        /* <DEDUP_REMOVED lines=144> */
	.type		mrg32k3aM1Seq,@object
	.size		mrg32k3aM1Seq,(mrg32k3aM2 - mrg32k3aM1Seq)
mrg32k3aM1Seq:
        /* <DEDUP_REMOVED lines=144> */
	.type		mrg32k3aM2,@object
	.size		mrg32k3aM2,(mrg32k3aM2Seq - mrg32k3aM2)
mrg32k3aM2:
        /* <DEDUP_REMOVED lines=144> */
	.type		mrg32k3aM2Seq,@object
	.size		mrg32k3aM2Seq,(precalc_xorwow_matrix - mrg32k3aM2Seq)
mrg32k3aM2Seq:
        /* <DEDUP_REMOVED lines=144> */
	.type		precalc_xorwow_matrix,@object
	.size		precalc_xorwow_matrix,(precalc_xorwow_offset_matrix - precalc_xorwow_matrix)
precalc_xorwow_matrix:
        /* <DEDUP_REMOVED lines=6400> */
	.type		precalc_xorwow_offset_matrix,@object
	.size		precalc_xorwow_offset_matrix,($str$8 - precalc_xorwow_offset_matrix)
precalc_xorwow_offset_matrix:
        /* <DEDUP_REMOVED lines=6400> */
	.type		$str$8,@object
	.size		$str$8,($str - $str$8)
$str$8:
        /*353c0*/ 	.byte	0x25, 0x73, 0x0a, 0x00
	.type		$str,@object
	.size		$str,(.L_54 - $str)
$str:
        /*353c4*/ 	.byte	0x74, 0x65, 0x6d, 0x70, 0x6f, 0x72, 0x61, 0x72, 0x79, 0x5f, 0x62, 0x75, 0x66, 0x66, 0x65, 0x72
        /*353d4*/ 	.byte	0x3a, 0x3a, 0x61, 0x6c, 0x6c, 0x6f, 0x63, 0x61, 0x74, 0x65, 0x3a, 0x20, 0x67, 0x65, 0x74, 0x5f
        /*353e4*/ 	.byte	0x74, 0x65, 0x6d, 0x70, 0x6f, 0x72, 0x61, 0x72, 0x79, 0x5f, 0x62, 0x75, 0x66, 0x66, 0x65, 0x72
        /*353f4*/ 	.byte	0x20, 0x66, 0x61, 0x69, 0x6c, 0x65, 0x64, 0x00
.L_54:


//--------------------- .nv.shared._ZN3cub18CUB_300001_SM_10006detail10radix_sort29DeviceRadixSortOnesweepKernelINS1_5radix10policy_hubIffyE10Policy1000ELNS0_9SortOrderE0EffyiiNS1_21identity_decomposer_tEEEvPT5_SB_PT3_PKSC_PT1_PKSG_PT2_PKSK_T4_iiT6_ --------------------------
	.section	.nv.shared._ZN3cub18CUB_300001_SM_10006detail10radix_sort29DeviceRadixSortOnesweepKernelINS1_5radix10policy_hubIffyE10Policy1000ELNS0_9SortOrderE0EffyiiNS1_21identity_decomposer_tEEEvPT5_SB_PT3_PKSC_PT1_PKSG_PT2_PKSK_T4_iiT6_,"aw",@nobits
	.sectionflags	@""
	.align	16
.nv.shared._ZN3cub18CUB_300001_SM_10006detail10radix_sort29DeviceRadixSortOnesweepKernelINS1_5radix10policy_hubIffyE10Policy1000ELNS0_9SortOrderE0EffyiiNS1_21identity_decomposer_tEEEvPT5_SB_PT3_PKSC_PT1_PKSG_PT2_PKSK_T4_iiT6_:
	.zero		29184


//--------------------- .nv.shared.reserved.0     --------------------------
	.section	.nv.shared.reserved.0,"aw",@nobits
	.weak		__nv_reservedSMEM_offset_0_alias
	.size		__nv_reservedSMEM_offset_0_alias, 0, 64
	.other		__nv_reservedSMEM_offset_0_alias,@"STO_CUDA_RESERVED_SHARED STV_DEFAULT"
__nv_reservedSMEM_offset_0_alias:
	.zero		0
	.zero		64


//--------------------- .nv.global                --------------------------
	.section	.nv.global,"aw",@nobits
.nv.global:
	.type		_ZN34_INTERNAL_4a880fa0_4_k_cu_0552732c6thrust24THRUST_300001_SM_1000_NS12placeholders2_8E,@object
	.size		_ZN34_INTERNAL_4a880fa0_4_k_cu_0552732c6thrust24THRUST_300001_SM_1000_NS12placeholders2_8E,(_ZN34_INTERNAL_4a880fa0_4_k_cu_0552732c4cuda3std3__436_GLOBAL__N__4a880fa0_4_k_cu_0552732c6ignoreE - _ZN34_INTERNAL_4a880fa0_4_k_cu_0552732c6thrust24THRUST_300001_SM_1000_NS12placeholders2_8E)
_ZN34_INTERNAL_4a880fa0_4_k_cu_0552732c6thrust24THRUST_300001_SM_1000_NS12placeholders2_8E:
	.zero		1
	.type		_ZN34_INTERNAL_4a880fa0_4_k_cu_0552732c4cuda3std3__436_GLOBAL__N__4a880fa0_4_k_cu_0552732c6ignoreE,@object
	.size		_ZN34_INTERNAL_4a880fa0_4_k_cu_0552732c4cuda3std3__436_GLOBAL__N__4a880fa0_4_k_cu_0552732c6ignoreE,(_ZN34_INTERNAL_4a880fa0_4_k_cu_0552732c4cuda3std6ranges3__45__cpo4dataE - _ZN34_INTERNAL_4a880fa0_4_k_cu_0552732c4cuda3std3__436_GLOBAL__N__4a880fa0_4_k_cu_0552732c6ignoreE)
_ZN34_INTERNAL_4a880fa0_4_k_cu_0552732c4cuda3std3__436_GLOBAL__N__4a880fa0_4_k_cu_0552732c6ignoreE:
	.zero		1
	.type		_ZN34_INTERNAL_4a880fa0_4_k_cu_0552732c4cuda3std6ranges3__45__cpo4dataE,@object
	.size		_ZN34_INTERNAL_4a880fa0_4_k_cu_0552732c4cuda3std6ranges3__45__cpo4dataE,(_ZN34_INTERNAL_4a880fa0_4_k_cu_0552732c6thrust24THRUST_300001_SM_1000_NS6system3cpp3parE - _ZN34_INTERNAL_4a880fa0_4_k_cu_0552732c4cuda3std6ranges3__45__cpo4dataE)
_ZN34_INTERNAL_4a880fa0_4_k_cu_0552732c4cuda3std6ranges3__45__cpo4dataE:
	.zero		1
	.type		_ZN34_INTERNAL_4a880fa0_4_k_cu_0552732c6thrust24THRUST_300001_SM_1000_NS6system3cpp3parE,@object
	.size		_ZN34_INTERNAL_4a880fa0_4_k_cu_0552732c6thrust24THRUST_300001_SM_1000_NS6system3cpp3parE,(_ZN34_INTERNAL_4a880fa0_4_k_cu_0552732c4cuda3std3__45__cpo5beginE - _ZN34_INTERNAL_4a880fa0_4_k_cu_0552732c6thrust24THRUST_300001_SM_1000_NS6system3cpp3parE)
_ZN34_INTERNAL_4a880fa0_4_k_cu_0552732c6thrust24THRUST_300001_SM_1000_NS6system3cpp3parE:
	.zero		1
	.type		_ZN34_INTERNAL_4a880fa0_4_k_cu_0552732c4cuda3std3__45__cpo5beginE,@object
	.size		_ZN34_INTERNAL_4a880fa0_4_k_cu_0552732c4cuda3std3__45__cpo5beginE,(_ZN34_INTERNAL_4a880fa0_4_k_cu_0552732c4cuda3std6ranges3__45__cpo5beginE - _ZN34_INTERNAL_4a880fa0_4_k_cu_0552732c4cuda3std3__45__cpo5beginE)
_ZN34_INTERNAL_4a880fa0_4_k_cu_0552732c4cuda3std3__45__cpo5beginE:
	.zero		1
	.type		_ZN34_INTERNAL_4a880fa0_4_k_cu_0552732c4cuda3std6ranges3__45__cpo5beginE,@object
	.size		_ZN34_INTERNAL_4a880fa0_4_k_cu_0552732c4cuda3std6ranges3__45__cpo5beginE,(_ZN34_INTERNAL_4a880fa0_4_k_cu_0552732c6thrust24THRUST_300001_SM_1000_NS6deviceE - _ZN34_INTERNAL_4a880fa0_4_k_cu_0552732c4cuda3std6ranges3__45__cpo5beginE)
_ZN34_INTERNAL_4a880fa0_4_k_cu_0552732c4cuda3std6ranges3__45__cpo5beginE:
	.zero		1
	.type		_ZN34_INTERNAL_4a880fa0_4_k_cu_0552732c6thrust24THRUST_300001_SM_1000_NS6deviceE,@object
	.size		_ZN34_INTERNAL_4a880fa0_4_k_cu_0552732c6thrust24THRUST_300001_SM_1000_NS6deviceE,(_ZN34_INTERNAL_4a880fa0_4_k_cu_0552732c4cuda3std3__47nulloptE - _ZN34_INTERNAL_4a880fa0_4_k_cu_0552732c6thrust24THRUST_300001_SM_1000_NS6deviceE)
_ZN34_INTERNAL_4a880fa0_4_k_cu_0552732c6thrust24THRUST_300001_SM_1000_NS6deviceE:
	.zero		1
	.type		_ZN34_INTERNAL_4a880fa0_4_k_cu_0552732c4cuda3std3__47nulloptE,@object
	.size		_ZN34_INTERNAL_4a880fa0_4_k_cu_0552732c4cuda3std3__47nulloptE,(_ZN34_INTERNAL_4a880fa0_4_k_cu_0552732c4cuda3std6ranges3__45__cpo8distanceE - _ZN34_INTERNAL_4a880fa0_4_k_cu_0552732c4cuda3std3__47nulloptE)
_ZN34_INTERNAL_4a880fa0_4_k_cu_0552732c4cuda3std3__47nulloptE:
	.zero		1
	.type		_ZN34_INTERNAL_4a880fa0_4_k_cu_0552732c4cuda3std6ranges3__45__cpo8distanceE,@object
	.size		_ZN34_INTERNAL_4a880fa0_4_k_cu_0552732c4cuda3std6ranges3__45__cpo8distanceE,(_ZN34_INTERNAL_4a880fa0_4_k_cu_0552732c6thrust24THRUST_300001_SM_1000_NS12placeholders2_4E - _ZN34_INTERNAL_4a880fa0_4_k_cu_0552732c4cuda3std6ranges3__45__cpo8distanceE)
_ZN34_INTERNAL_4a880fa0_4_k_cu_0552732c4cuda3std6ranges3__45__cpo8distanceE:
	.zero		1
	.type		_ZN34_INTERNAL_4a880fa0_4_k_cu_0552732c6thrust24THRUST_300001_SM_1000_NS12placeholders2_4E,@object
	.size		_ZN34_INTERNAL_4a880fa0_4_k_cu_0552732c6thrust24THRUST_300001_SM_1000_NS12placeholders2_4E,(_ZN34_INTERNAL_4a880fa0_4_k_cu_0552732c4cuda3std3__45__cpo6rbeginE - _ZN34_INTERNAL_4a880fa0_4_k_cu_0552732c6thrust24THRUST_300001_SM_1000_NS12placeholders2_4E)
_ZN34_INTERNAL_4a880fa0_4_k_cu_0552732c6thrust24THRUST_300001_SM_1000_NS12placeholders2_4E:
	.zero		1
	.type		_ZN34_INTERNAL_4a880fa0_4_k_cu_0552732c4cuda3std3__45__cpo6rbeginE,@object
	.size		_ZN34_INTERNAL_4a880fa0_4_k_cu_0552732c4cuda3std3__45__cpo6rbeginE,(_ZN34_INTERNAL_4a880fa0_4_k_cu_0552732c4cuda3std6ranges3__45__cpo7advanceE - _ZN34_INTERNAL_4a880fa0_4_k_cu_0552732c4cuda3std3__45__cpo6rbeginE)
_ZN34_INTERNAL_4a880fa0_4_k_cu_0552732c4cuda3std3__45__cpo6rbeginE:
	.zero		1
	.type		_ZN34_INTERNAL_4a880fa0_4_k_cu_0552732c4cuda3std6ranges3__45__cpo7advanceE,@object
	.size		_ZN34_INTERNAL_4a880fa0_4_k_cu_0552732c4cuda3std6ranges3__45__cpo7advanceE,(_ZN34_INTERNAL_4a880fa0_4_k_cu_0552732c6thrust24THRUST_300001_SM_1000_NS12placeholders3_10E - _ZN34_INTERNAL_4a880fa0_4_k_cu_0552732c4cuda3std6ranges3__45__cpo7advanceE)
_ZN34_INTERNAL_4a880fa0_4_k_cu_0552732c4cuda3std6ranges3__45__cpo7advanceE:
	.zero		1
	.type		_ZN34_INTERNAL_4a880fa0_4_k_cu_0552732c6thrust24THRUST_300001_SM_1000_NS12placeholders3_10E,@object
	.size		_ZN34_INTERNAL_4a880fa0_4_k_cu_0552732c6thrust24THRUST_300001_SM_1000_NS12placeholders3_10E,(_ZN34_INTERNAL_4a880fa0_4_k_cu_0552732c4cuda3std3__48in_placeE - _ZN34_INTERNAL_4a880fa0_4_k_cu_0552732c6thrust24THRUST_300001_SM_1000_NS12placeholders3_10E)
_ZN34_INTERNAL_4a880fa0_4_k_cu_0552732c6thrust24THRUST_300001_SM_1000_NS12placeholders3_10E:
	.zero		1
	.type		_ZN34_INTERNAL_4a880fa0_4_k_cu_0552732c4cuda3std3__48in_placeE,@object
	.size		_ZN34_INTERNAL_4a880fa0_4_k_cu_0552732c4cuda3std3__48in_placeE,(_ZN34_INTERNAL_4a880fa0_4_k_cu_0552732c4cuda3std6ranges3__45__cpo4sizeE - _ZN34_INTERNAL_4a880fa0_4_k_cu_0552732c4cuda3std3__48in_placeE)
_ZN34_INTERNAL_4a880fa0_4_k_cu_0552732c4cuda3std3__48in_placeE:
	.zero		1
	.type		_ZN34_INTERNAL_4a880fa0_4_k_cu_0552732c4cuda3std6ranges3__45__cpo4sizeE,@object
	.size		_ZN34_INTERNAL_4a880fa0_4_k_cu_0552732c4cuda3std6ranges3__45__cpo4sizeE,(_ZN34_INTERNAL_4a880fa0_4_k_cu_0552732c6thrust24THRUST_300001_SM_1000_NS12placeholders2_2E - _ZN34_INTERNAL_4a880fa0_4_k_cu_0552732c4cuda3std6ranges3__45__cpo4sizeE)
_ZN34_INTERNAL_4a880fa0_4_k_cu_0552732c4cuda3std6ranges3__45__cpo4sizeE:
	.zero		1
	.type		_ZN34_INTERNAL_4a880fa0_4_k_cu_0552732c6thrust24THRUST_300001_SM_1000_NS12placeholders2_2E,@object
	.size		_ZN34_INTERNAL_4a880fa0_4_k_cu_0552732c6thrust24THRUST_300001_SM_1000_NS12placeholders2_2E,(_ZN34_INTERNAL_4a880fa0_4_k_cu_0552732c4cuda3std3__45__cpo6cbeginE - _ZN34_INTERNAL_4a880fa0_4_k_cu_0552732c6thrust24THRUST_300001_SM_1000_NS12placeholders2_2E)
_ZN34_INTERNAL_4a880fa0_4_k_cu_0552732c6thrust24THRUST_300001_SM_1000_NS12placeholders2_2E:
	.zero		1
	.type		_ZN34_INTERNAL_4a880fa0_4_k_cu_0552732c4cuda3std3__45__cpo6cbeginE,@object
	.size		_ZN34_INTERNAL_4a880fa0_4_k_cu_0552732c4cuda3std3__45__cpo6cbeginE,(_ZN34_INTERNAL_4a880fa0_4_k_cu_0552732c4cuda3std6ranges3__45__cpo6cbeginE - _ZN34_INTERNAL_4a880fa0_4_k_cu_0552732c4cuda3std3__45__cpo6cbeginE)
_ZN34_INTERNAL_4a880fa0_4_k_cu_0552732c4cuda3std3__45__cpo6cbeginE:
	.zero		1
	.type		_ZN34_INTERNAL_4a880fa0_4_k_cu_0552732c4cuda3std6ranges3__45__cpo6cbeginE,@object
	.size		_ZN34_INTERNAL_4a880fa0_4_k_cu_0552732c4cuda3std6ranges3__45__cpo6cbeginE,(_ZN34_INTERNAL_4a880fa0_4_k_cu_0552732c6thrust24THRUST_300001_SM_1000_NS12placeholders2_6E - _ZN34_INTERNAL_4a880fa0_4_k_cu_0552732c4cuda3std6ranges3__45__cpo6cbeginE)
_ZN34_INTERNAL_4a880fa0_4_k_cu_0552732c4cuda3std6ranges3__45__cpo6cbeginE:
	.zero		1
	.type		_ZN34_INTERNAL_4a880fa0_4_k_cu_0552732c6thrust24THRUST_300001_SM_1000_NS12placeholders2_6E,@object
	.size		_ZN34_INTERNAL_4a880fa0_4_k_cu_0552732c6thrust24THRUST_300001_SM_1000_NS12placeholders2_6E,(_ZN34_INTERNAL_4a880fa0_4_k_cu_0552732c4cuda3std3__45__cpo7crbeginE - _ZN34_INTERNAL_4a880fa0_4_k_cu_0552732c6thrust24THRUST_300001_SM_1000_NS12placeholders2_6E)
_ZN34_INTERNAL_4a880fa0_4_k_cu_0552732c6thrust24THRUST_300001_SM_1000_NS12placeholders2_6E:
	.zero		1
	.type		_ZN34_INTERNAL_4a880fa0_4_k_cu_0552732c4cuda3std3__45__cpo7crbeginE,@object
	.size		_ZN34_INTERNAL_4a880fa0_4_k_cu_0552732c4cuda3std3__45__cpo7crbeginE,(_ZN34_INTERNAL_4a880fa0_4_k_cu_0552732c4cuda3std6ranges3__45__cpo4nextE - _ZN34_INTERNAL_4a880fa0_4_k_cu_0552732c4cuda3std3__45__cpo7crbeginE)
_ZN34_INTERNAL_4a880fa0_4_k_cu_0552732c4cuda3std3__45__cpo7crbeginE:
	.zero		1
	.type		_ZN34_INTERNAL_4a880fa0_4_k_cu_0552732c4cuda3std6ranges3__45__cpo4nextE,@object
	.size		_ZN34_INTERNAL_4a880fa0_4_k_cu_0552732c4cuda3std6ranges3__45__cpo4nextE,(_ZN34_INTERNAL_4a880fa0_4_k_cu_0552732c4cuda3std6ranges3__45__cpo4swapE - _ZN34_INTERNAL_4a880fa0_4_k_cu_0552732c4cuda3std6ranges3__45__cpo4nextE)
_ZN34_INTERNAL_4a880fa0_4_k_cu_0552732c4cuda3std6ranges3__45__cpo4nextE:
	.zero		1
	.type		_ZN34_INTERNAL_4a880fa0_4_k_cu_0552732c4cuda3std6ranges3__45__cpo4swapE,@object
	.size		_ZN34_INTERNAL_4a880fa0_4_k_cu_0552732c4cuda3std6ranges3__45__cpo4swapE,(_ZN34_INTERNAL_4a880fa0_4_k_cu_0552732c6thrust24THRUST_300001_SM_1000_NS8cuda_cub10par_nosyncE - _ZN34_INTERNAL_4a880fa0_4_k_cu_0552732c4cuda3std6ranges3__45__cpo4swapE)
_ZN34_INTERNAL_4a880fa0_4_k_cu_0552732c4cuda3std6ranges3__45__cpo4swapE:
	.zero		1
	.type		_ZN34_INTERNAL_4a880fa0_4_k_cu_0552732c6thrust24THRUST_300001_SM_1000_NS8cuda_cub10par_nosyncE,@object
	.size		_ZN34_INTERNAL_4a880fa0_4_k_cu_0552732c6thrust24THRUST_300001_SM_1000_NS8cuda_cub10par_nosyncE,(_ZN34_INTERNAL_4a880fa0_4_k_cu_0552732c6thrust24THRUST_300001_SM_1000_NS3seqE - _ZN34_INTERNAL_4a880fa0_4_k_cu_0552732c6thrust24THRUST_300001_SM_1000_NS8cuda_cub10par_nosyncE)
_ZN34_INTERNAL_4a880fa0_4_k_cu_0552732c6thrust24THRUST_300001_SM_1000_NS8cuda_cub10par_nosyncE:
	.zero		1
	.type		_ZN34_INTERNAL_4a880fa0_4_k_cu_0552732c6thrust24THRUST_300001_SM_1000_NS3seqE,@object
	.size		_ZN34_INTERNAL_4a880fa0_4_k_cu_0552732c6thrust24THRUST_300001_SM_1000_NS3seqE,(_ZN34_INTERNAL_4a880fa0_4_k_cu_0552732c4cuda3std3__420unreachable_sentinelE - _ZN34_INTERNAL_4a880fa0_4_k_cu_0552732c6thrust24THRUST_300001_SM_1000_NS3seqE)
_ZN34_INTERNAL_4a880fa0_4_k_cu_0552732c6thrust24THRUST_300001_SM_1000_NS3seqE:
	.zero		1
	.type		_ZN34_INTERNAL_4a880fa0_4_k_cu_0552732c4cuda3std3__420unreachable_sentinelE,@object
	.size		_ZN34_INTERNAL_4a880fa0_4_k_cu_0552732c4cuda3std3__420unreachable_sentinelE,(_ZN34_INTERNAL_4a880fa0_4_k_cu_0552732c4cuda3std6ranges3__45__cpo5ssizeE - _ZN34_INTERNAL_4a880fa0_4_k_cu_0552732c4cuda3std3__420unreachable_sentinelE)
_ZN34_INTERNAL_4a880fa0_4_k_cu_0552732c4cuda3std3__420unreachable_sentinelE:
	.zero		1
	.type		_ZN34_INTERNAL_4a880fa0_4_k_cu_0552732c4cuda3std6ranges3__45__cpo5ssizeE,@object
	.size		_ZN34_INTERNAL_4a880fa0_4_k_cu_0552732c4cuda3std6ranges3__45__cpo5ssizeE,(_ZN34_INTERNAL_4a880fa0_4_k_cu_0552732c6thrust24THRUST_300001_SM_1000_NS12placeholders2_3E - _ZN34_INTERNAL_4a880fa0_4_k_cu_0552732c4cuda3std6ranges3__45__cpo5ssizeE)
_ZN34_INTERNAL_4a880fa0_4_k_cu_0552732c4cuda3std6ranges3__45__cpo5ssizeE:
	.zero		1
	.type		_ZN34_INTERNAL_4a880fa0_4_k_cu_0552732c6thrust24THRUST_300001_SM_1000_NS12placeholders2_3E,@object
	.size		_ZN34_INTERNAL_4a880fa0_4_k_cu_0552732c6thrust24THRUST_300001_SM_1000_NS12placeholders2_3E,(_ZN34_INTERNAL_4a880fa0_4_k_cu_0552732c4cuda3std3__45__cpo4cendE - _ZN34_INTERNAL_4a880fa0_4_k_cu_0552732c6thrust24THRUST_300001_SM_1000_NS12placeholders2_3E)
_ZN34_INTERNAL_4a880fa0_4_k_cu_0552732c6thrust24THRUST_300001_SM_1000_NS12placeholders2_3E:
	.zero		1
	.type		_ZN34_INTERNAL_4a880fa0_4_k_cu_0552732c4cuda3std3__45__cpo4cendE,@object
	.size		_ZN34_INTERNAL_4a880fa0_4_k_cu_0552732c4cuda3std3__45__cpo4cendE,(_ZN34_INTERNAL_4a880fa0_4_k_cu_0552732c4cuda3std6ranges3__45__cpo4cendE - _ZN34_INTERNAL_4a880fa0_4_k_cu_0552732c4cuda3std3__45__cpo4cendE)
_ZN34_INTERNAL_4a880fa0_4_k_cu_0552732c4cuda3std3__45__cpo4cendE:
	.zero		1
	.type		_ZN34_INTERNAL_4a880fa0_4_k_cu_0552732c4cuda3std6ranges3__45__cpo4cendE,@object
	.size		_ZN34_INTERNAL_4a880fa0_4_k_cu_0552732c4cuda3std6ranges3__45__cpo4cendE,(_ZN34_INTERNAL_4a880fa0_4_k_cu_0552732c6thrust24THRUST_300001_SM_1000_NS12placeholders2_7E - _ZN34_INTERNAL_4a880fa0_4_k_cu_0552732c4cuda3std6ranges3__45__cpo4cendE)
_ZN34_INTERNAL_4a880fa0_4_k_cu_0552732c4cuda3std6ranges3__45__cpo4cendE:
	.zero		1
	.type		_ZN34_INTERNAL_4a880fa0_4_k_cu_0552732c6thrust24THRUST_300001_SM_1000_NS12placeholders2_7E,@object
	.size		_ZN34_INTERNAL_4a880fa0_4_k_cu_0552732c6thrust24THRUST_300001_SM_1000_NS12placeholders2_7E,(_ZN34_INTERNAL_4a880fa0_4_k_cu_0552732c4cuda3std3__45__cpo5crendE - _ZN34_INTERNAL_4a880fa0_4_k_cu_0552732c6thrust24THRUST_300001_SM_1000_NS12placeholders2_7E)
_ZN34_INTERNAL_4a880fa0_4_k_cu_0552732c6thrust24THRUST_300001_SM_1000_NS12placeholders2_7E:
	.zero		1
	.type		_ZN34_INTERNAL_4a880fa0_4_k_cu_0552732c4cuda3std3__45__cpo5crendE,@object
	.size		_ZN34_INTERNAL_4a880fa0_4_k_cu_0552732c4cuda3std3__45__cpo5crendE,(_ZN34_INTERNAL_4a880fa0_4_k_cu_0552732c4cuda3std6ranges3__45__cpo4prevE - _ZN34_INTERNAL_4a880fa0_4_k_cu_0552732c4cuda3std3__45__cpo5crendE)
_ZN34_INTERNAL_4a880fa0_4_k_cu_0552732c4cuda3std3__45__cpo5crendE:
	.zero		1
	.type		_ZN34_INTERNAL_4a880fa0_4_k_cu_0552732c4cuda3std6ranges3__45__cpo4prevE,@object
	.size		_ZN34_INTERNAL_4a880fa0_4_k_cu_0552732c4cuda3std6ranges3__45__cpo4prevE,(_ZN34_INTERNAL_4a880fa0_4_k_cu_0552732c4cuda3std6ranges3__45__cpo9iter_moveE - _ZN34_INTERNAL_4a880fa0_4_k_cu_0552732c4cuda3std6ranges3__45__cpo4prevE)
_ZN34_INTERNAL_4a880fa0_4_k_cu_0552732c4cuda3std6ranges3__45__cpo4prevE:
	.zero		1
	.type		_ZN34_INTERNAL_4a880fa0_4_k_cu_0552732c4cuda3std6ranges3__45__cpo9iter_moveE,@object
	.size		_ZN34_INTERNAL_4a880fa0_4_k_cu_0552732c4cuda3std6ranges3__45__cpo9iter_moveE,(_ZN34_INTERNAL_4a880fa0_4_k_cu_0552732c6thrust24THRUST_300001_SM_1000_NS6system6detail10sequential3seqE - _ZN34_INTERNAL_4a880fa0_4_k_cu_0552732c4cuda3std6ranges3__45__cpo9iter_moveE)
_ZN34_INTERNAL_4a880fa0_4_k_cu_0552732c4cuda3std6ranges3__45__cpo9iter_moveE:
	.zero		1
	.type		_ZN34_INTERNAL_4a880fa0_4_k_cu_0552732c6thrust24THRUST_300001_SM_1000_NS6system6detail10sequential3seqE,@object
	.size		_ZN34_INTERNAL_4a880fa0_4_k_cu_0552732c6thrust24THRUST_300001_SM_1000_NS6system6detail10sequential3seqE,(_ZN34_INTERNAL_4a880fa0_4_k_cu_0552732c6thrust24THRUST_300001_SM_1000_NS12placeholders2_9E - _ZN34_INTERNAL_4a880fa0_4_k_cu_0552732c6thrust24THRUST_300001_SM_1000_NS6system6detail10sequential3seqE)
_ZN34_INTERNAL_4a880fa0_4_k_cu_0552732c6thrust24THRUST_300001_SM_1000_NS6system6detail10sequential3seqE:
	.zero		1
	.type		_ZN34_INTERNAL_4a880fa0_4_k_cu_0552732c6thrust24THRUST_300001_SM_1000_NS12placeholders2_9E,@object
	.size		_ZN34_INTERNAL_4a880fa0_4_k_cu_0552732c6thrust24THRUST_300001_SM_1000_NS12placeholders2_9E,(_ZN34_INTERNAL_4a880fa0_4_k_cu_0552732c4cuda3std3__419piecewise_constructE - _ZN34_INTERNAL_4a880fa0_4_k_cu_0552732c6thrust24THRUST_300001_SM_1000_NS12placeholders2_9E)
_ZN34_INTERNAL_4a880fa0_4_k_cu_0552732c6thrust24THRUST_300001_SM_1000_NS12placeholders2_9E:
	.zero		1
	.type		_ZN34_INTERNAL_4a880fa0_4_k_cu_0552732c4cuda3std3__419piecewise_constructE,@object
	.size		_ZN34_INTERNAL_4a880fa0_4_k_cu_0552732c4cuda3std3__419piecewise_constructE,(_ZN34_INTERNAL_4a880fa0_4_k_cu_0552732c4cuda3std6ranges3__45__cpo5cdataE - _ZN34_INTERNAL_4a880fa0_4_k_cu_0552732c4cuda3std3__419piecewise_constructE)
_ZN34_INTERNAL_4a880fa0_4_k_cu_0552732c4cuda3std3__419piecewise_constructE:
	.zero		1
	.type		_ZN34_INTERNAL_4a880fa0_4_k_cu_0552732c4cuda3std6ranges3__45__cpo5cdataE,@object
	.size		_ZN34_INTERNAL_4a880fa0_4_k_cu_0552732c4cuda3std6ranges3__45__cpo5cdataE,(_ZN34_INTERNAL_4a880fa0_4_k_cu_0552732c6thrust24THRUST_300001_SM_1000_NS12placeholders2_1E - _ZN34_INTERNAL_4a880fa0_4_k_cu_0552732c4cuda3std6ranges3__45__cpo5cdataE)
_ZN34_INTERNAL_4a880fa0_4_k_cu_0552732c4cuda3std6ranges3__45__cpo5cdataE:
	.zero		1
	.type		_ZN34_INTERNAL_4a880fa0_4_k_cu_0552732c6thrust24THRUST_300001_SM_1000_NS12placeholders2_1E,@object
	.size		_ZN34_INTERNAL_4a880fa0_4_k_cu_0552732c6thrust24THRUST_300001_SM_1000_NS12placeholders2_1E,(_ZN34_INTERNAL_4a880fa0_4_k_cu_0552732c4cuda3std3__45__cpo3endE - _ZN34_INTERNAL_4a880fa0_4_k_cu_0552732c6thrust24THRUST_300001_SM_1000_NS12placeholders2_1E)
_ZN34_INTERNAL_4a880fa0_4_k_cu_0552732c6thrust24THRUST_300001_SM_1000_NS12placeholders2_1E:
	.zero		1
	.type		_ZN34_INTERNAL_4a880fa0_4_k_cu_0552732c4cuda3std3__45__cpo3endE,@object
	.size		_ZN34_INTERNAL_4a880fa0_4_k_cu_0552732c4cuda3std3__45__cpo3endE,(_ZN34_INTERNAL_4a880fa0_4_k_cu_0552732c4cuda3std6ranges3__45__cpo3endE - _ZN34_INTERNAL_4a880fa0_4_k_cu_0552732c4cuda3std3__45__cpo3endE)
_ZN34_INTERNAL_4a880fa0_4_k_cu_0552732c4cuda3std3__45__cpo3endE:
	.zero		1
	.type		_ZN34_INTERNAL_4a880fa0_4_k_cu_0552732c4cuda3std6ranges3__45__cpo3endE,@object
	.size		_ZN34_INTERNAL_4a880fa0_4_k_cu_0552732c4cuda3std6ranges3__45__cpo3endE,(_ZN34_INTERNAL_4a880fa0_4_k_cu_0552732c6thrust24THRUST_300001_SM_1000_NS12placeholders2_5E - _ZN34_INTERNAL_4a880fa0_4_k_cu_0552732c4cuda3std6ranges3__45__cpo3endE)
_ZN34_INTERNAL_4a880fa0_4_k_cu_0552732c4cuda3std6ranges3__45__cpo3endE:
	.zero		1
	.type		_ZN34_INTERNAL_4a880fa0_4_k_cu_0552732c6thrust24THRUST_300001_SM_1000_NS12placeholders2_5E,@object
	.size		_ZN34_INTERNAL_4a880fa0_4_k_cu_0552732c6thrust24THRUST_300001_SM_1000_NS12placeholders2_5E,(_ZN34_INTERNAL_4a880fa0_4_k_cu_0552732c4cuda3std3__45__cpo4rendE - _ZN34_INTERNAL_4a880fa0_4_k_cu_0552732c6thrust24THRUST_300001_SM_1000_NS12placeholders2_5E)
_ZN34_INTERNAL_4a880fa0_4_k_cu_0552732c6thrust24THRUST_300001_SM_1000_NS12placeholders2_5E:
	.zero		1
	.type		_ZN34_INTERNAL_4a880fa0_4_k_cu_0552732c4cuda3std3__45__cpo4rendE,@object
	.size		_ZN34_INTERNAL_4a880fa0_4_k_cu_0552732c4cuda3std3__45__cpo4rendE,(_ZN34_INTERNAL_4a880fa0_4_k_cu_0552732c4cuda3std6ranges3__45__cpo9iter_swapE - _ZN34_INTERNAL_4a880fa0_4_k_cu_0552732c4cuda3std3__45__cpo4rendE)
_ZN34_INTERNAL_4a880fa0_4_k_cu_0552732c4cuda3std3__45__cpo4rendE:
	.zero		1
	.type		_ZN34_INTERNAL_4a880fa0_4_k_cu_0552732c4cuda3std6ranges3__45__cpo9iter_swapE,@object
	.size		_ZN34_INTERNAL_4a880fa0_4_k_cu_0552732c4cuda3std6ranges3__45__cpo9iter_swapE,(_ZN34_INTERNAL_4a880fa0_4_k_cu_0552732c4cuda3std3__48unexpectE - _ZN34_INTERNAL_4a880fa0_4_k_cu_0552732c4cuda3std6ranges3__45__cpo9iter_swapE)
_ZN34_INTERNAL_4a880fa0_4_k_cu_0552732c4cuda3std6ranges3__45__cpo9iter_swapE:
	.zero		1
	.type		_ZN34_INTERNAL_4a880fa0_4_k_cu_0552732c4cuda3std3__48unexpectE,@object
	.size		_ZN34_INTERNAL_4a880fa0_4_k_cu_0552732c4cuda3std3__48unexpectE,(_ZN34_INTERNAL_4a880fa0_4_k_cu_0552732c6thrust24THRUST_300001_SM_1000_NS8cuda_cub3parE - _ZN34_INTERNAL_4a880fa0_4_k_cu_0552732c4cuda3std3__48unexpectE)
_ZN34_INTERNAL_4a880fa0_4_k_cu_0552732c4cuda3std3__48unexpectE:
	.zero		1
	.type		_ZN34_INTERNAL_4a880fa0_4_k_cu_0552732c6thrust24THRUST_300001_SM_1000_NS8cuda_cub3parE,@object
	.size		_ZN34_INTERNAL_4a880fa0_4_k_cu_0552732c6thrust24THRUST_300001_SM_1000_NS8cuda_cub3parE,(.L_38 - _ZN34_INTERNAL_4a880fa0_4_k_cu_0552732c6thrust24THRUST_300001_SM_1000_NS8cuda_cub3parE)
_ZN34_INTERNAL_4a880fa0_4_k_cu_0552732c6thrust24THRUST_300001_SM_1000_NS8cuda_cub3parE:
	.zero		1
.L_38:


//--------------------- .nv.shared._ZN3cub18CUB_300001_SM_10006detail10radix_sort33DeviceRadixSortExclusiveSumKernelINS1_5radix10policy_hubIffyE10Policy1000EyEEvPT0_ --------------------------
	.section	.nv.shared._ZN3cub18CUB_300001_SM_10006detail10radix_sort33DeviceRadixSortExclusiveSumKernelINS1_5radix10policy_hubIffyE10Policy1000EyEEvPT0_,"aw",@nobits
	.sectionflags	@""
	.align	16
.nv.shared._ZN3cub18CUB_300001_SM_10006detail10radix_sort33DeviceRadixSortExclusiveSumKernelINS1_5radix10policy_hubIffyE10Policy1000EyEEvPT0_:
	.zero		3360


//--------------------- .nv.shared._ZN3cub18CUB_300001_SM_10006detail10radix_sort30DeviceRadixSortHistogramKernelINS1_5radix10policy_hubIffyE10Policy1000ELNS0_9SortOrderE0EfyNS1_21identity_decomposer_tEEEvPT2_PKT1_SA_iiT3_ --------------------------
	.section	.nv.shared._ZN3cub18CUB_300001_SM_10006detail10radix_sort30DeviceRadixSortHistogramKernelINS1_5radix10policy_hubIffyE10Policy1000ELNS0_9SortOrderE0EfyNS1_21identity_decomposer_tEEEvPT2_PKT1_SA_iiT3_,"aw",@nobits
	.sectionflags	@""
	.align	4
.nv.shared._ZN3cub18CUB_300001_SM_10006detail10radix_sort30DeviceRadixSortHistogramKernelINS1_5radix10policy_hubIffyE10Policy1000ELNS0_9SortOrderE0EfyNS1_21identity_decomposer_tEEEvPT2_PKT1_SA_iiT3_:
	.zero		5120


//--------------------- .nv.shared._ZN3cub18CUB_300001_SM_10006detail10radix_sort31DeviceRadixSortSingleTileKernelINS1_5radix10policy_hubIffyE10Policy1000ELNS0_9SortOrderE0EffyNS1_21identity_decomposer_tEEEvPKT1_PSA_PKT2_PSE_T3_iiT4_ --------------------------
	.section	.nv.shared._ZN3cub18CUB_300001_SM_10006detail10radix_sort31DeviceRadixSortSingleTileKernelINS1_5radix10policy_hubIffyE10Policy1000ELNS0_9SortOrderE0EffyNS1_21identity_decomposer_tEEEvPKT1_PSA_PKT2_PSE_T3_iiT4_,"aw",@nobits
	.sectionflags	@""
	.align	16
.nv.shared._ZN3cub18CUB_300001_SM_10006detail10radix_sort31DeviceRadixSortSingleTileKernelINS1_5radix10policy_hubIffyE10Policy1000ELNS0_9SortOrderE0EffyNS1_21identity_decomposer_tEEEvPKT1_PSA_PKT2_PSE_T3_iiT4_:
	.zero		34880


//--------------------- .nv.shared._ZN3cub18CUB_300001_SM_10006detail10radix_sort29DeviceRadixSortOnesweepKernelINS1_5radix10policy_hubIfiyE10Policy1000ELNS0_9SortOrderE0EfiyiiNS1_21identity_decomposer_tEEEvPT5_SB_PT3_PKSC_PT1_PKSG_PT2_PKSK_T4_iiT6_ --------------------------
	.section	.nv.shared._ZN3cub18CUB_300001_SM_10006detail10radix_sort29DeviceRadixSortOnesweepKernelINS1_5radix10policy_hubIfiyE10Policy1000ELNS0_9SortOrderE0EfiyiiNS1_21identity_decomposer_tEEEvPT5_SB_PT3_PKSC_PT1_PKSG_PT2_PKSK_T4_iiT6_,"aw",@nobits
	.sectionflags	@""
	.align	16
.nv.shared._ZN3cub18CUB_300001_SM_10006detail10radix_sort29DeviceRadixSortOnesweepKernelINS1_5radix10policy_hubIfiyE10Policy1000ELNS0_9SortOrderE0EfiyiiNS1_21identity_decomposer_tEEEvPT5_SB_PT3_PKSC_PT1_PKSG_PT2_PKSK_T4_iiT6_:
	.zero		29184


//--------------------- .nv.shared._ZN3cub18CUB_300001_SM_10006detail10radix_sort33DeviceRadixSortExclusiveSumKernelINS1_5radix10policy_hubIfiyE10Policy1000EyEEvPT0_ --------------------------
	.section	.nv.shared._ZN3cub18CUB_300001_SM_10006detail10radix_sort33DeviceRadixSortExclusiveSumKernelINS1_5radix10policy_hubIfiyE10Policy1000EyEEvPT0_,"aw",@nobits
	.sectionflags	@""
	.align	16
.nv.shared._ZN3cub18CUB_300001_SM_10006detail10radix_sort33DeviceRadixSortExclusiveSumKernelINS1_5radix10policy_hubIfiyE10Policy1000EyEEvPT0_:
	.zero		3360


//--------------------- .nv.shared._ZN3cub18CUB_300001_SM_10006detail10radix_sort30DeviceRadixSortHistogramKernelINS1_5radix10policy_hubIfiyE10Policy1000ELNS0_9SortOrderE0EfyNS1_21identity_decomposer_tEEEvPT2_PKT1_SA_iiT3_ --------------------------
	.section	.nv.shared._ZN3cub18CUB_300001_SM_10006detail10radix_sort30DeviceRadixSortHistogramKernelINS1_5radix10policy_hubIfiyE10Policy1000ELNS0_9SortOrderE0EfyNS1_21identity_decomposer_tEEEvPT2_PKT1_SA_iiT3_,"aw",@nobits
	.sectionflags	@""
	.align	4
.nv.shared._ZN3cub18CUB_300001_SM_10006detail10radix_sort30DeviceRadixSortHistogramKernelINS1_5radix10policy_hubIfiyE10Policy1000ELNS0_9SortOrderE0EfyNS1_21identity_decomposer_tEEEvPT2_PKT1_SA_iiT3_:
	.zero		5120


//--------------------- .nv.shared._ZN3cub18CUB_300001_SM_10006detail10radix_sort31DeviceRadixSortSingleTileKernelINS1_5radix10policy_hubIfiyE10Policy1000ELNS0_9SortOrderE0EfiyNS1_21identity_decomposer_tEEEvPKT1_PSA_PKT2_PSE_T3_iiT4_ --------------------------
	.section	.nv.shared._ZN3cub18CUB_300001_SM_10006detail10radix_sort31DeviceRadixSortSingleTileKernelINS1_5radix10policy_hubIfiyE10Policy1000ELNS0_9SortOrderE0EfiyNS1_21identity_decomposer_tEEEvPKT1_PSA_PKT2_PSE_T3_iiT4_,"aw",@nobits
	.sectionflags	@""
	.align	16
.nv.shared._ZN3cub18CUB_300001_SM_10006detail10radix_sort31DeviceRadixSortSingleTileKernelINS1_5radix10policy_hubIfiyE10Policy1000ELNS0_9SortOrderE0EfiyNS1_21identity_decomposer_tEEEvPKT1_PSA_PKT2_PSE_T3_iiT4_:
	.zero		34880


//--------------------- .nv.shared._ZN3cub18CUB_300001_SM_10006detail4scan16DeviceScanKernelINS2_10policy_hubIfffmN4cuda3std3__44plusIvEEE10Policy1000EPfSC_NS0_13ScanTileStateIfLb1EEES9_NS0_8NullTypeEmfLb0ESF_EEvT0_T1_T2_iT3_T4_T5_ --------------------------
	.section	.nv.shared._ZN3cub18CUB_300001_SM_10006detail4scan16DeviceScanKernelINS2_10policy_hubIfffmN4cuda3std3__44plusIvEEE10Policy1000EPfSC_NS0_13ScanTileStateIfLb1EEES9_NS0_8NullTypeEmfLb0ESF_EEvT0_T1_T2_iT3_T4_T5_,"aw",@nobits
	.sectionflags	@""
	.align	16
.nv.shared._ZN3cub18CUB_300001_SM_10006detail4scan16DeviceScanKernelINS2_10policy_hubIfffmN4cuda3std3__44plusIvEEE10Policy1000EPfSC_NS0_13ScanTileStateIfLb1EEES9_NS0_8NullTypeEmfLb0ESF_EEvT0_T1_T2_iT3_T4_T5_:
	.zero		32656


//--------------------- .nv.shared._ZN3cub18CUB_300001_SM_10006detail4scan16DeviceScanKernelINS2_10policy_hubIfffjN4cuda3std3__44plusIvEEE10Policy1000EPfSC_NS0_13ScanTileStateIfLb1EEES9_NS0_8NullTypeEjfLb0ESF_EEvT0_T1_T2_iT3_T4_T5_ --------------------------
	.section	.nv.shared._ZN3cub18CUB_300001_SM_10006detail4scan16DeviceScanKernelINS2_10policy_hubIfffjN4cuda3std3__44plusIvEEE10Policy1000EPfSC_NS0_13ScanTileStateIfLb1EEES9_NS0_8NullTypeEjfLb0ESF_EEvT0_T1_T2_iT3_T4_T5_,"aw",@nobits
	.sectionflags	@""
	.align	16
.nv.shared._ZN3cub18CUB_300001_SM_10006detail4scan16DeviceScanKernelINS2_10policy_hubIfffjN4cuda3std3__44plusIvEEE10Policy1000EPfSC_NS0_13ScanTileStateIfLb1EEES9_NS0_8NullTypeEjfLb0ESF_EEvT0_T1_T2_iT3_T4_T5_:
	.zero		34832


//--------------------- .nv.constant0._ZN3cub18CUB_300001_SM_10006detail10radix_sort29DeviceRadixSortOnesweepKernelINS1_5radix10policy_hubIffyE10Policy1000ELNS0_9SortOrderE0EffyiiNS1_21identity_decomposer_tEEEvPT5_SB_PT3_PKSC_PT1_PKSG_PT2_PKSK_T4_iiT6_ --------------------------
	.section	.nv.constant0._ZN3cub18CUB_300001_SM_10006detail10radix_sort29DeviceRadixSortOnesweepKernelINS1_5radix10policy_hubIffyE10Policy1000ELNS0_9SortOrderE0EffyiiNS1_21identity_decomposer_tEEEvPT5_SB_PT3_PKSC_PT1_PKSG_PT2_PKSK_T4_iiT6_,"a",@progbits
	.sectionflags	@""
	.align	4
.nv.constant0._ZN3cub18CUB_300001_SM_10006detail10radix_sort29DeviceRadixSortOnesweepKernelINS1_5radix10policy_hubIffyE10Policy1000ELNS0_9SortOrderE0EffyiiNS1_21identity_decomposer_tEEEvPT5_SB_PT3_PKSC_PT1_PKSG_PT2_PKSK_T4_iiT6_:
	.zero		973


//--------------------- .nv.constant0._ZN3cub18CUB_300001_SM_10006detail10radix_sort33DeviceRadixSortExclusiveSumKernelINS1_5radix10policy_hubIffyE10Policy1000EyEEvPT0_ --------------------------
	.section	.nv.constant0._ZN3cub18CUB_300001_SM_10006detail10radix_sort33DeviceRadixSortExclusiveSumKernelINS1_5radix10policy_hubIffyE10Policy1000EyEEvPT0_,"a",@progbits
	.sectionflags	@""
	.align	4
.nv.constant0._ZN3cub18CUB_300001_SM_10006detail10radix_sort33DeviceRadixSortExclusiveSumKernelINS1_5radix10policy_hubIffyE10Policy1000EyEEvPT0_:
	.zero		904


//--------------------- .nv.constant0._ZN3cub18CUB_300001_SM_10006detail10radix_sort30DeviceRadixSortHistogramKernelINS1_5radix10policy_hubIffyE10Policy1000ELNS0_9SortOrderE0EfyNS1_21identity_decomposer_tEEEvPT2_PKT1_SA_iiT3_ --------------------------
	.section	.nv.constant0._ZN3cub18CUB_300001_SM_10006detail10radix_sort30DeviceRadixSortHistogramKernelINS1_5radix10policy_hubIffyE10Policy1000ELNS0_9SortOrderE0EfyNS1_21identity_decomposer_tEEEvPT2_PKT1_SA_iiT3_,"a",@progbits
	.sectionflags	@""
	.align	4
.nv.constant0._ZN3cub18CUB_300001_SM_10006detail10radix_sort30DeviceRadixSortHistogramKernelINS1_5radix10policy_hubIffyE10Policy1000ELNS0_9SortOrderE0EfyNS1_21identity_decomposer_tEEEvPT2_PKT1_SA_iiT3_:
	.zero		929


//--------------------- .nv.constant0._ZN3cub18CUB_300001_SM_10006detail10radix_sort31DeviceRadixSortSingleTileKernelINS1_5radix10policy_hubIffyE10Policy1000ELNS0_9SortOrderE0EffyNS1_21identity_decomposer_tEEEvPKT1_PSA_PKT2_PSE_T3_iiT4_ --------------------------
	.section	.nv.constant0._ZN3cub18CUB_300001_SM_10006detail10radix_sort31DeviceRadixSortSingleTileKernelINS1_5radix10policy_hubIffyE10Policy1000ELNS0_9SortOrderE0EffyNS1_21identity_decomposer_tEEEvPKT1_PSA_PKT2_PSE_T3_iiT4_,"a",@progbits
	.sectionflags	@""
	.align	4
.nv.constant0._ZN3cub18CUB_300001_SM_10006detail10radix_sort31DeviceRadixSortSingleTileKernelINS1_5radix10policy_hubIffyE10Policy1000ELNS0_9SortOrderE0EffyNS1_21identity_decomposer_tEEEvPKT1_PSA_PKT2_PSE_T3_iiT4_:
	.zero		945


//--------------------- .nv.constant0._ZN3cub18CUB_300001_SM_10006detail10radix_sort29DeviceRadixSortOnesweepKernelINS1_5radix10policy_hubIfiyE10Policy1000ELNS0_9SortOrderE0EfiyiiNS1_21identity_decomposer_tEEEvPT5_SB_PT3_PKSC_PT1_PKSG_PT2_PKSK_T4_iiT6_ --------------------------
	.section	.nv.constant0._ZN3cub18CUB_300001_SM_10006detail10radix_sort29DeviceRadixSortOnesweepKernelINS1_5radix10policy_hubIfiyE10Policy1000ELNS0_9SortOrderE0EfiyiiNS1_21identity_decomposer_tEEEvPT5_SB_PT3_PKSC_PT1_PKSG_PT2_PKSK_T4_iiT6_,"a",@progbits
	.sectionflags	@""
	.align	4
.nv.constant0._ZN3cub18CUB_300001_SM_10006detail10radix_sort29DeviceRadixSortOnesweepKernelINS1_5radix10policy_hubIfiyE10Policy1000ELNS0_9SortOrderE0EfiyiiNS1_21identity_decomposer_tEEEvPT5_SB_PT3_PKSC_PT1_PKSG_PT2_PKSK_T4_iiT6_:
	.zero		973


//--------------------- .nv.constant0._ZN3cub18CUB_300001_SM_10006detail10radix_sort33DeviceRadixSortExclusiveSumKernelINS1_5radix10policy_hubIfiyE10Policy1000EyEEvPT0_ --------------------------
	.section	.nv.constant0._ZN3cub18CUB_300001_SM_10006detail10radix_sort33DeviceRadixSortExclusiveSumKernelINS1_5radix10policy_hubIfiyE10Policy1000EyEEvPT0_,"a",@progbits
	.sectionflags	@""
	.align	4
.nv.constant0._ZN3cub18CUB_300001_SM_10006detail10radix_sort33DeviceRadixSortExclusiveSumKernelINS1_5radix10policy_hubIfiyE10Policy1000EyEEvPT0_:
	.zero		904


//--------------------- .nv.constant0._ZN3cub18CUB_300001_SM_10006detail10radix_sort30DeviceRadixSortHistogramKernelINS1_5radix10policy_hubIfiyE10Policy1000ELNS0_9SortOrderE0EfyNS1_21identity_decomposer_tEEEvPT2_PKT1_SA_iiT3_ --------------------------
	.section	.nv.constant0._ZN3cub18CUB_300001_SM_10006detail10radix_sort30DeviceRadixSortHistogramKernelINS1_5radix10policy_hubIfiyE10Policy1000ELNS0_9SortOrderE0EfyNS1_21identity_decomposer_tEEEvPT2_PKT1_SA_iiT3_,"a",@progbits
	.sectionflags	@""
	.align	4
.nv.constant0._ZN3cub18CUB_300001_SM_10006detail10radix_sort30DeviceRadixSortHistogramKernelINS1_5radix10policy_hubIfiyE10Policy1000ELNS0_9SortOrderE0EfyNS1_21identity_decomposer_tEEEvPT2_PKT1_SA_iiT3_:
	.zero		929


//--------------------- .nv.constant0._ZN3cub18CUB_300001_SM_10006detail10radix_sort31DeviceRadixSortSingleTileKernelINS1_5radix10policy_hubIfiyE10Policy1000ELNS0_9SortOrderE0EfiyNS1_21identity_decomposer_tEEEvPKT1_PSA_PKT2_PSE_T3_iiT4_ --------------------------
	.section	.nv.constant0._ZN3cub18CUB_300001_SM_10006detail10radix_sort31DeviceRadixSortSingleTileKernelINS1_5radix10policy_hubIfiyE10Policy1000ELNS0_9SortOrderE0EfiyNS1_21identity_decomposer_tEEEvPKT1_PSA_PKT2_PSE_T3_iiT4_,"a",@progbits
	.sectionflags	@""
	.align	4
.nv.constant0._ZN3cub18CUB_300001_SM_10006detail10radix_sort31DeviceRadixSortSingleTileKernelINS1_5radix10policy_hubIfiyE10Policy1000ELNS0_9SortOrderE0EfiyNS1_21identity_decomposer_tEEEvPKT1_PSA_PKT2_PSE_T3_iiT4_:
	.zero		945


//--------------------- .nv.constant0._ZN3cub18CUB_300001_SM_10006detail4scan16DeviceScanKernelINS2_10policy_hubIfffmN4cuda3std3__44plusIvEEE10Policy1000EPfSC_NS0_13ScanTileStateIfLb1EEES9_NS0_8NullTypeEmfLb0ESF_EEvT0_T1_T2_iT3_T4_T5_ --------------------------
	.section	.nv.constant0._ZN3cub18CUB_300001_SM_10006detail4scan16DeviceScanKernelINS2_10policy_hubIfffmN4cuda3std3__44plusIvEEE10Policy1000EPfSC_NS0_13ScanTileStateIfLb1EEES9_NS0_8NullTypeEmfLb0ESF_EEvT0_T1_T2_iT3_T4_T5_,"a",@progbits
	.sectionflags	@""
	.align	4
.nv.constant0._ZN3cub18CUB_300001_SM_10006detail4scan16DeviceScanKernelINS2_10policy_hubIfffmN4cuda3std3__44plusIvEEE10Policy1000EPfSC_NS0_13ScanTileStateIfLb1EEES9_NS0_8NullTypeEmfLb0ESF_EEvT0_T1_T2_iT3_T4_T5_:
	.zero		936


//--------------------- .nv.constant0._ZN3cub18CUB_300001_SM_10006detail4scan16DeviceScanKernelINS2_10policy_hubIfffjN4cuda3std3__44plusIvEEE10Policy1000EPfSC_NS0_13ScanTileStateIfLb1EEES9_NS0_8NullTypeEjfLb0ESF_EEvT0_T1_T2_iT3_T4_T5_ --------------------------
	.section	.nv.constant0._ZN3cub18CUB_300001_SM_10006detail4scan16DeviceScanKernelINS2_10policy_hubIfffjN4cuda3std3__44plusIvEEE10Policy1000EPfSC_NS0_13ScanTileStateIfLb1EEES9_NS0_8NullTypeEjfLb0ESF_EEvT0_T1_T2_iT3_T4_T5_,"a",@progbits
	.sectionflags	@""
	.align	4
.nv.constant0._ZN3cub18CUB_300001_SM_10006detail4scan16DeviceScanKernelINS2_10policy_hubIfffjN4cuda3std3__44plusIvEEE10Policy1000EPfSC_NS0_13ScanTileStateIfLb1EEES9_NS0_8NullTypeEjfLb0ESF_EEvT0_T1_T2_iT3_T4_T5_:
	.zero		932


//--------------------- .nv.constant0._ZN3cub18CUB_300001_SM_10006detail4scan20DeviceScanInitKernelINS0_13ScanTileStateIfLb1EEEEEvT_i --------------------------
	.section	.nv.constant0._ZN3cub18CUB_300001_SM_10006detail4scan20DeviceScanInitKernelINS0_13ScanTileStateIfLb1EEEEEvT_i,"a",@progbits
	.sectionflags	@""
	.align	4
.nv.constant0._ZN3cub18CUB_300001_SM_10006detail4scan20DeviceScanInitKernelINS0_13ScanTileStateIfLb1EEEEEvT_i:
	.zero		908


//--------------------- .nv.constant0._ZN3cub18CUB_300001_SM_10006detail8for_each13static_kernelINS2_12policy_hub_t12policy_500_tElNS2_12op_wrapper_tIlN6thrust24THRUST_300001_SM_1000_NS6system6detail7generic6detail21binary_search_functorIPfNSC_18binary_search_lessENSC_3lbfEEENS8_12zip_iteratorIN4cuda3std3__45tupleIJNS8_6detail15normal_iteratorINS8_7pointerIfNS8_8cuda_cub5par_tENS8_11use_defaultESS_EEEENSO_INSP_IlSR_SS_SS_EEEEEEEEEEEEEvT0_T1_ --------------------------
	.section	.nv.constant0._ZN3cub18CUB_300001_SM_10006detail8for_each13static_kernelINS2_12policy_hub_t12policy_500_tElNS2_12op_wrapper_tIlN6thrust24THRUST_300001_SM_1000_NS6system6detail7generic6detail21binary_search_functorIPfNSC_18binary_search_lessENSC_3lbfEEENS8_12zip_iteratorIN4cuda3std3__45tupleIJNS8_6detail15normal_iteratorINS8_7pointerIfNS8_8cuda_cub5par_tENS8_11use_defaultESS_EEEENSO_INSP_IlSR_SS_SS_EEEEEEEEEEEEEvT0_T1_,"a",@progbits
	.sectionflags	@""
	.align	4
.nv.constant0._ZN3cub18CUB_300001_SM_10006detail8for_each13static_kernelINS2_12policy_hub_t12policy_500_tElNS2_12op_wrapper_tIlN6thrust24THRUST_300001_SM_1000_NS6system6detail7generic6detail21binary_search_functorIPfNSC_18binary_search_lessENSC_3lbfEEENS8_12zip_iteratorIN4cuda3std3__45tupleIJNS8_6detail15normal_iteratorINS8_7pointerIfNS8_8cuda_cub5par_tENS8_11use_defaultESS_EEEENSO_INSP_IlSR_SS_SS_EEEEEEEEEEEEEvT0_T1_:
	.zero		944


//--------------------- .nv.constant0._ZN3cub18CUB_300001_SM_10006detail11EmptyKernelIvEEvv --------------------------
	.section	.nv.constant0._ZN3cub18CUB_300001_SM_10006detail11EmptyKernelIvEEvv,"a",@progbits
	.sectionflags	@""
	.align	4
.nv.constant0._ZN3cub18CUB_300001_SM_10006detail11EmptyKernelIvEEvv:
	.zero		896


//--------------------- .nv.constant0._Z6mutatePA48_i --------------------------
	.section	.nv.constant0._Z6mutatePA48_i,"a",@progbits
	.sectionflags	@""
	.align	4
.nv.constant0._Z6mutatePA48_i:
	.zero		904


//--------------------- .nv.constant0._Z21crossover_and_migratePA48_iPfS0_Pi --------------------------
	.section	.nv.constant0._Z21crossover_and_migratePA48_iPfS0_Pi,"a",@progbits
	.sectionflags	@""
	.align	4
.nv.constant0._Z21crossover_and_migratePA48_iPfS0_Pi:
	.zero		928


//--------------------- .nv.constant0._Z16rank_individualsPA48_iPA48_fPf --------------------------
	.section	.nv.constant0._Z16rank_individualsPA48_iPA48_fPf,"a",@progbits
	.sectionflags	@""
	.align	4
.nv.constant0._Z16rank_individualsPA48_iPA48_fPf:
	.zero		920


//--------------------- SYMBOLS --------------------------

	.type		.nv.reservedSmem.offset0,@object
	.size		.nv.reservedSmem.offset0,0x4
	.type		.nv.reservedSmem.cap,@object
	.size		.nv.reservedSmem.cap,0x4
	.type		vprintf,@function
	.type		malloc,@function
	.type		free,@function
